// auto-generated by cutlass_sweep.gemm — config: {"arch": "sm_90", "cluster_m": 2, "cluster_n": 1, "dtype": "fp16", "dtype_b": "fp16", "layout": "nt", "stages": 0, "tile_k": 32, "tile_m": 512, "tile_n": 176}
#include "cutlass/cutlass.h"
#include "cutlass/gemm/collective/collective_builder.hpp"
#include "cutlass/gemm/device/gemm_universal_adapter.h"
#include "cutlass/gemm/kernel/gemm_universal.hpp"
#include "cutlass/epilogue/collective/collective_builder.hpp"

using ElemA = cutlass::half_t;
using ElemB = cutlass::half_t;
using ElemCD = cutlass::half_t;
using Acc  = float;
using TileShape    = cute::Shape<cute::_512, cute::_176, cute::_32>;
using ClusterShape = cute::Shape<cute::_2, cute::_1, cute::_1>;

using CollectiveEpilogue = typename cutlass::epilogue::collective::CollectiveBuilder<
    cutlass::arch::Sm90, cutlass::arch::OpClassTensorOp,
    TileShape, ClusterShape,
    cutlass::epilogue::collective::EpilogueTileAuto,
    Acc, Acc,
    ElemCD, cutlass::layout::RowMajor, 128 / cutlass::sizeof_bits<ElemCD>::value,
    ElemCD, cutlass::layout::RowMajor, 128 / cutlass::sizeof_bits<ElemCD>::value,
    cutlass::epilogue::collective::EpilogueScheduleAuto
  >::CollectiveOp;

using CollectiveMainloop = typename cutlass::gemm::collective::CollectiveBuilder<
    cutlass::arch::Sm90, cutlass::arch::OpClassTensorOp,
    ElemA, cutlass::layout::RowMajor, 128 / cutlass::sizeof_bits<ElemA>::value,
    ElemB, cutlass::layout::ColumnMajor, 128 / cutlass::sizeof_bits<ElemB>::value,
    Acc,
    TileShape, ClusterShape,
    cutlass::gemm::collective::StageCountAutoCarveout<static_cast<int>(sizeof(typename CollectiveEpilogue::SharedStorage))>,
    cutlass::gemm::collective::KernelScheduleAuto
  >::CollectiveOp;

using GemmKernel = cutlass::gemm::kernel::GemmUniversal<
    cute::Shape<int,int,int,int>,
    CollectiveMainloop,
    CollectiveEpilogue
>;
using Gemm = cutlass::gemm::device::GemmUniversalAdapter<GemmKernel>;

// Force the device kernel symbol into the cubin without needing a host main.
auto* _anchor = &cutlass::device_kernel<GemmKernel>;


// ===== COMPILED SASS (sm_90a) =====

	.target	sm_90a

	.elftype	@"ET_EXEC"


//--------------------- .note.nv.tkinfo           --------------------------
	.section	.note.nv.tkinfo,"",@"SHT_NOTE"
	.sectionflags	@"SHF_NOTE_NV_TKINFO"
	.tkinfo
        /*0018*/ 	.word	0x00000002
        /*0030*/ 	.string	""
        /*0030*/ 	.string	"ptxas"
        /*0030*/ 	.string	"Cuda compilation tools, release 13.0, V13.0.88"
        /*0030*/ 	.string	"Build cuda_13.0.r13.0/compiler.36424714_0"
        /*0030*/ 	.string	"-arch sm_90a -m 64 "



//--------------------- .note.nv.cuinfo           --------------------------
	.section	.note.nv.cuinfo,"",@"SHT_NOTE"
	.sectionflags	@"SHF_NOTE_NV_CUINFO"
        /*0018*/ 	.short	0x0002
        /*001a*/ 	.short	0x005a
        /*001c*/ 	.short	0x0082
	.zero		2


//--------------------- .nv.info                  --------------------------
	.section	.nv.info,"",@"SHT_CUDA_INFO"
	.align	4


	//----- nvinfo : EIATTR_REGCOUNT
	.align		4
        /*0000*/ 	.byte	0x04, 0x2f
        /*0002*/ 	.short	(.L_15 - .L_14)
	.align		4
.L_14:
        /*0004*/ 	.word	index@(_ZN7cutlass13device_kernelINS_4gemm6kernel13GemmUniversalIN4cute5tupleIJiiiiEEENS1_10collective13CollectiveMmaINS1_34MainloopSm90TmaGmmaWarpSpecializedILi5ENS5_IJNS4_1CILi2EEENSA_ILi1EEESC_EEENS1_35KernelTmaWarpSpecializedCooperativeEEENS5_IJNSA_ILi512EEENSA_ILi176EEENSA_ILi32EEEEEENS_6half_tENS5_IJlSC_lEEESK_SL_NS4_8TiledMMAINS4_8MMA_AtomIJNS4_4SM904GMMA25MMA_64x16x16_F32F16F16_SSILNSP_5MajorE0ELSR_0ELNSP_7ScaleInE1ELSS_1EEEEEENS4_6LayoutISD_NS5_IJSC_NSA_ILi0EEESW_EEEEENS5_IJNS4_10UnderscoreESZ_SZ_EEEEENS4_13SM90_TMA_LOADENS4_14ComposedLayoutINS4_7SwizzleILi2ELi4ELi3EEENS4_18smem_ptr_flag_bitsILi16EEENSV_INS5_IJNSA_ILi8EEESI_EEENS5_IJSI_SC_EEEEEEEvNS4_8identityENS4_23SM90_TMA_LOAD_MULTICASTES1C_vS1D_EENS_8epilogue10collective6detail29Sm90TmaWarpSpecializedAdapterINS1H_15DefaultEpilogueISK_SL_SL_NS1G_6thread17LinearCombinationISK_Li1EffLNS1L_9ScaleType4KindE0ELNS_15FloatRoundStyleE2ESK_EENS1_15EpilogueDefaultEEEEEvvEEEEvNT_6ParamsE)
        /*0008*/ 	.word	0x000000a8


	//----- nvinfo : EIATTR_FRAME_SIZE
	.align		4
.L_15:
        /*000c*/ 	.byte	0x04, 0x11
        /*000e*/ 	.short	(.L_17 - .L_16)
	.align		4
.L_16:
        /*0010*/ 	.word	index@(_ZN7cutlass13device_kernelINS_4gemm6kernel13GemmUniversalIN4cute5tupleIJiiiiEEENS1_10collective13CollectiveMmaINS1_34MainloopSm90TmaGmmaWarpSpecializedILi5ENS5_IJNS4_1CILi2EEENSA_ILi1EEESC_EEENS1_35KernelTmaWarpSpecializedCooperativeEEENS5_IJNSA_ILi512EEENSA_ILi176EEENSA_ILi32EEEEEENS_6half_tENS5_IJlSC_lEEESK_SL_NS4_8TiledMMAINS4_8MMA_AtomIJNS4_4SM904GMMA25MMA_64x16x16_F32F16F16_SSILNSP_5MajorE0ELSR_0ELNSP_7ScaleInE1ELSS_1EEEEEENS4_6LayoutISD_NS5_IJSC_NSA_ILi0EEESW_EEEEENS5_IJNS4_10UnderscoreESZ_SZ_EEEEENS4_13SM90_TMA_LOADENS4_14ComposedLayoutINS4_7SwizzleILi2ELi4ELi3EEENS4_18smem_ptr_flag_bitsILi16EEENSV_INS5_IJNSA_ILi8EEESI_EEENS5_IJSI_SC_EEEEEEEvNS4_8identityENS4_23SM90_TMA_LOAD_MULTICASTES1C_vS1D_EENS_8epilogue10collective6detail29Sm90TmaWarpSpecializedAdapterINS1H_15DefaultEpilogueISK_SL_SL_NS1G_6thread17LinearCombinationISK_Li1EffLNS1L_9ScaleType4KindE0ELNS_15FloatRoundStyleE2ESK_EENS1_15EpilogueDefaultEEEEEvvEEEEvNT_6ParamsE)
        /*0014*/ 	.word	0x00000598


	//----- nvinfo : EIATTR_MIN_STACK_SIZE
	.align		4
.L_17:
        /*0018*/ 	.byte	0x04, 0x12
        /*001a*/ 	.short	(.L_19 - .L_18)
	.align		4
.L_18:
        /*001c*/ 	.word	index@(_ZN7cutlass13device_kernelINS_4gemm6kernel13GemmUniversalIN4cute5tupleIJiiiiEEENS1_10collective13CollectiveMmaINS1_34MainloopSm90TmaGmmaWarpSpecializedILi5ENS5_IJNS4_1CILi2EEENSA_ILi1EEESC_EEENS1_35KernelTmaWarpSpecializedCooperativeEEENS5_IJNSA_ILi512EEENSA_ILi176EEENSA_ILi32EEEEEENS_6half_tENS5_IJlSC_lEEESK_SL_NS4_8TiledMMAINS4_8MMA_AtomIJNS4_4SM904GMMA25MMA_64x16x16_F32F16F16_SSILNSP_5MajorE0ELSR_0ELNSP_7ScaleInE1ELSS_1EEEEEENS4_6LayoutISD_NS5_IJSC_NSA_ILi0EEESW_EEEEENS5_IJNS4_10UnderscoreESZ_SZ_EEEEENS4_13SM90_TMA_LOADENS4_14ComposedLayoutINS4_7SwizzleILi2ELi4ELi3EEENS4_18smem_ptr_flag_bitsILi16EEENSV_INS5_IJNSA_ILi8EEESI_EEENS5_IJSI_SC_EEEEEEEvNS4_8identityENS4_23SM90_TMA_LOAD_MULTICASTES1C_vS1D_EENS_8epilogue10collective6detail29Sm90TmaWarpSpecializedAdapterINS1H_15DefaultEpilogueISK_SL_SL_NS1G_6thread17LinearCombinationISK_Li1EffLNS1L_9ScaleType4KindE0ELNS_15FloatRoundStyleE2ESK_EENS1_15EpilogueDefaultEEEEEvvEEEEvNT_6ParamsE)
        /*0020*/ 	.word	0x00000598
.L_19:


//--------------------- .nv.compat                --------------------------
	.section	.nv.compat,"",@"SHT_CUDA_COMPAT_INFO"
	.align	4
        /*0000*/ 	.byte	0x02, 0x09, 0x01, 0x00, 0x02, 0x02, 0x04, 0x00, 0x02, 0x05, 0x05, 0x00, 0x03, 0x07, 0x01, 0x01
        /*0010*/ 	.byte	0x02, 0x03, 0x01, 0x00, 0x02, 0x06, 0x01, 0x00, 0x04, 0x0b, 0x08, 0x00, 0x00, 0x00, 0x00, 0x00
        /*0020*/ 	.byte	0x00, 0x00, 0x00, 0x00


//--------------------- .nv.info._ZN7cutlass13device_kernelINS_4gemm6kernel13GemmUniversalIN4cute5tupleIJiiiiEEENS1_10collective13CollectiveMmaINS1_34MainloopSm90TmaGmmaWarpSpecializedILi5ENS5_IJNS4_1CILi2EEENSA_ILi1EEESC_EEENS1_35KernelTmaWarpSpecializedCooperativeEEENS5_IJNSA_ILi512EEENSA_ILi176EEENSA_ILi32EEEEEENS_6half_tENS5_IJlSC_lEEESK_SL_NS4_8TiledMMAINS4_8MMA_AtomIJNS4_4SM904GMMA25MMA_64x16x16_F32F16F16_SSILNSP_5MajorE0ELSR_0ELNSP_7ScaleInE1ELSS_1EEEEEENS4_6LayoutISD_NS5_IJSC_NSA_ILi0EEESW_EEEEENS5_IJNS4_10UnderscoreESZ_SZ_EEEEENS4_13SM90_TMA_LOADENS4_14ComposedLayoutINS4_7SwizzleILi2ELi4ELi3EEENS4_18smem_ptr_flag_bitsILi16EEENSV_INS5_IJNSA_ILi8EEESI_EEENS5_IJSI_SC_EEEEEEEvNS4_8identityENS4_23SM90_TMA_LOAD_MULTICASTES1C_vS1D_EENS_8epilogue10collective6detail29Sm90TmaWarpSpecializedAdapterINS1H_15DefaultEpilogueISK_SL_SL_NS1G_6thread17LinearCombinationISK_Li1EffLNS1L_9ScaleType4KindE0ELNS_15FloatRoundStyleE2ESK_EENS1_15EpilogueDefaultEEEEEvvEEEEvNT_6ParamsE --------------------------
	.section	.nv.info._ZN7cutlass13device_kernelINS_4gemm6kernel13GemmUniversalIN4cute5tupleIJiiiiEEENS1_10collective13CollectiveMmaINS1_34MainloopSm90TmaGmmaWarpSpecializedILi5ENS5_IJNS4_1CILi2EEENSA_ILi1EEESC_EEENS1_35KernelTmaWarpSpecializedCooperativeEEENS5_IJNSA_ILi512EEENSA_ILi176EEENSA_ILi32EEEEEENS_6half_tENS5_IJlSC_lEEESK_SL_NS4_8TiledMMAINS4_8MMA_AtomIJNS4_4SM904GMMA25MMA_64x16x16_F32F16F16_SSILNSP_5MajorE0ELSR_0ELNSP_7ScaleInE1ELSS_1EEEEEENS4_6LayoutISD_NS5_IJSC_NSA_ILi0EEESW_EEEEENS5_IJNS4_10UnderscoreESZ_SZ_EEEEENS4_13SM90_TMA_LOADENS4_14ComposedLayoutINS4_7SwizzleILi2ELi4ELi3EEENS4_18smem_ptr_flag_bitsILi16EEENSV_INS5_IJNSA_ILi8EEESI_EEENS5_IJSI_SC_EEEEEEEvNS4_8identityENS4_23SM90_TMA_LOAD_MULTICASTES1C_vS1D_EENS_8epilogue10collective6detail29Sm90TmaWarpSpecializedAdapterINS1H_15DefaultEpilogueISK_SL_SL_NS1G_6thread17LinearCombinationISK_Li1EffLNS1L_9ScaleType4KindE0ELNS_15FloatRoundStyleE2ESK_EENS1_15EpilogueDefaultEEEEEvvEEEEvNT_6ParamsE,"",@"SHT_CUDA_INFO"
	.sectionflags	@""
	.align	4


	//----- nvinfo : EIATTR_CUDA_API_VERSION
	.align		4
        /*0000*/ 	.byte	0x04, 0x37
        /*0002*/ 	.short	(.L_21 - .L_20)
.L_20:
        /*0004*/ 	.word	0x00000082


	//----- nvinfo : EIATTR_KPARAM_INFO
	.align		4
.L_21:
        /*0008*/ 	.byte	0x04, 0x17
        /*000a*/ 	.short	(.L_23 - .L_22)
.L_22:
        /*000c*/ 	.word	0x00000000
        /*0010*/ 	.short	0x0000
        /*0012*/ 	.short	0x0070
        /*0014*/ 	.byte	0x00, 0xf0, 0x01, 0x10


	//----- nvinfo : EIATTR_SPARSE_MMA_MASK
	.align		4
.L_23:
        /*0018*/ 	.byte	0x03, 0x50
        /*001a*/ 	.short	0x0000


	//----- nvinfo : EIATTR_MAXREG_COUNT
	.align		4
        /*001c*/ 	.byte	0x03, 0x1b
        /*001e*/ 	.short	0x00a8


	//----- nvinfo : EIATTR_NUM_BARRIERS
	.align		4
        /*0020*/ 	.byte	0x02, 0x4c
        /*0022*/ 	.byte	0x01
	.zero		1


	//----- nvinfo : EIATTR_EXTERNS
	.align		4
        /*0024*/ 	.byte	0x04, 0x0f
        /*0026*/ 	.short	(.L_25 - .L_24)


	//   ....[0]....
	.align		4
.L_24:
        /*0028*/ 	.word	index@(__assertfail)


	//----- nvinfo : EIATTR_ANNOTATIONS
	.align		4
.L_25:
        /*002c*/ 	.byte	0x04, 0x55
        /*002e*/ 	.short	(.L_27 - .L_26)


	//   ....[0]....
.L_26:
        /*0030*/ 	.word	0x00000001
        /*0034*/ 	.byte	0x50, 0x02, 0x00, 0x00, 0x01, 0x00, 0x00, 0x00, 0x60, 0x07, 0x00, 0x00, 0x01, 0x00, 0x00, 0x00
        /* <DEDUP_REMOVED lines=1627> */
        /*65f4*/ 	.byte	0x20, 0xcd, 0x02, 0x00


	//----- nvinfo : EIATTR_MERCURY_ISA_VERSION
	.align		4
.L_27:
        /*65f8*/ 	.byte	0x03, 0x5f
        /*65fa*/ 	.short	0x0101


	//----- nvinfo : EIATTR_INT_WARP_WIDE_INSTR_OFFSETS
	.align		4
        /*65fc*/ 	.byte	0x04, 0x31
        /*65fe*/ 	.short	(.L_29 - .L_28)


	//   ....[0]....
.L_28:
        /*6600*/ 	.word	0x000005a0


	//   ....[1]....
        /*6604*/ 	.word	0x000005c0


	//   ....[2]....
        /*6608*/ 	.word	0x00000730


	//----- nvinfo : EIATTR_COOP_GROUP_MASK_REGIDS
	.align		4
.L_29:
        /*660c*/ 	.byte	0x04, 0x29
        /*660e*/ 	.short	(.L_31 - .L_30)


	//   ....[0]....
.L_30:
        /*6610*/ 	.word	0xffffffff


	//   ....[1]....
        /*6614*/ 	.word	0xffffffff


	//   ....[2]....
        /*6618*/ 	.word	0xffffffff


	//   ....[3]....
        /*661c*/ 	.word	0xffffffff


	//   ....[4]....
        /*6620*/ 	.word	0xffffffff


	//   ....[5]....
        /*6624*/ 	.word	0xffffffff


	//----- nvinfo : EIATTR_COOP_GROUP_INSTR_OFFSETS
	.align		4
.L_31:
        /*6628*/ 	.byte	0x04, 0x28
        /*662a*/ 	.short	(.L_33 - .L_32)


	//   ....[0]....
.L_32:
        /*662c*/ 	.word	0x00000070


	//   ....[1]....
        /*6630*/ 	.word	0x00000080


	//   ....[2]....
        /*6634*/ 	.word	0x000001b0


	//   ....[3]....
        /*6638*/ 	.word	0x00000400


	//   ....[4]....
        /*663c*/ 	.word	0x00000870


	//   ....[5]....
        /*6640*/ 	.word	0x00001400


	//----- nvinfo : EIATTR_REG_RECONFIG
	.align		4
.L_33:
        /*6644*/ 	.byte	0x01, 0x54
	.zero		2


	//----- nvinfo : EIATTR_SYSCALL_OFFSETS
	.align		4
        /*6648*/ 	.byte	0x04, 0x46
        /*664a*/ 	.short	(.L_35 - .L_34)


	//   ....[0]....
.L_34:
        /*664c*/ 	.word	0x000015b0


	//----- nvinfo : EIATTR_MBARRIER_INSTR_OFFSETS
	.align		4
.L_35:
        /*6650*/ 	.byte	0x04, 0x39
        /*6652*/ 	.short	(.L_37 - .L_36)


	//   ....[0]....
.L_36:
        /*6654*/ 	.word	0x00000340
        /*6658*/ 	.word	0x000000ff
        /*665c*/ 	.word	0x00000000
        /*6660*/ 	.short	0x0100
        /*6662*/ 	.byte	0x09
	.zero		1


	//   ....[1]....
        /*6664*/ 	.word	0x00000350
        /*6668*/ 	.word	0x000000ff
        /*666c*/ 	.word	0x00000028
        /*6670*/ 	.short	0x0100
        /*6672*/ 	.byte	0x09
	.zero		1


	//   ....[2]....
        /*6674*/ 	.word	0x00000360
        /*6678*/ 	.word	0x000000ff
        /*667c*/ 	.word	0x00000008
        /*6680*/ 	.short	0x0100
        /*6682*/ 	.byte	0x09
	.zero		1


	//   ....[3]....
        /*6684*/ 	.word	0x00000370
        /*6688*/ 	.word	0x000000ff
        /*668c*/ 	.word	0x00000030
        /*6690*/ 	.short	0x0100
        /*6692*/ 	.byte	0x09
	.zero		1


	//   ....[4]....
        /*6694*/ 	.word	0x00000380
        /*6698*/ 	.word	0x000000ff
        /*669c*/ 	.word	0x00000010
        /*66a0*/ 	.short	0x0100
        /*66a2*/ 	.byte	0x09
	.zero		1


	//   ....[5]....
        /*66a4*/ 	.word	0x00000390
        /*66a8*/ 	.word	0x000000ff
        /*66ac*/ 	.word	0x00000038
        /*66b0*/ 	.short	0x0100
        /*66b2*/ 	.byte	0x09
	.zero		1


	//   ....[6]....
        /*66b4*/ 	.word	0x000003a0
        /*66b8*/ 	.word	0x000000ff
        /*66bc*/ 	.word	0x00000018
        /*66c0*/ 	.short	0x0100
        /*66c2*/ 	.byte	0x09
	.zero		1


	//   ....[7]....
        /*66c4*/ 	.word	0x000003b0
        /*66c8*/ 	.word	0x000000ff
        /*66cc*/ 	.word	0x00000040
        /*66d0*/ 	.short	0x0100
        /*66d2*/ 	.byte	0x09
	.zero		1


	//   ....[8]....
        /*66d4*/ 	.word	0x000003c0
        /*66d8*/ 	.word	0x000000ff
        /*66dc*/ 	.word	0x00000020
        /*66e0*/ 	.short	0x0100
        /*66e2*/ 	.byte	0x09
	.zero		1


	//   ....[9]....
        /*66e4*/ 	.word	0x000003d0
        /*66e8*/ 	.word	0x000000ff
        /*66ec*/ 	.word	0x00000048
        /*66f0*/ 	.short	0x0100
        /*66f2*/ 	.byte	0x09
	.zero		1


	//   ....[10]....
        /*66f4*/ 	.word	0x000007b0
        /*66f8*/ 	.word	0x000000ff
        /*66fc*/ 	.word	0x00000060
        /*6700*/ 	.short	0x0100
        /*6702*/ 	.byte	0x06
	.zero		1


	//   ....[11]....
        /*6704*/ 	.word	0x00000820
        /*6708*/ 	.word	0x000000ff
        /*670c*/ 	.word	0x00000068
        /*6710*/ 	.short	0x0100
        /*6712*/ 	.byte	0x06
	.zero		1


	//   ....[12]....
        /*6714*/ 	.word	0x000016b0
        /*6718*/ 	.word	0x00000003
        /*671c*/ 	.word	0x00000000
        /*6720*/ 	.short	0x010a
        /*6722*/ 	.byte	0x3f
	.zero		1


	//   ....[13]....
        /*6724*/ 	.word	0x000016f0
        /*6728*/ 	.word	0x00000003
        /*672c*/ 	.word	0x00000000
        /*6730*/ 	.short	0x010a
        /*6732*/ 	.byte	0x3f
	.zero		1


	//   ....[14]....
        /*6734*/ 	.word	0x00006d10
        /*6738*/ 	.word	0x000000ff
        /*673c*/ 	.word	0x00000000
        /*6740*/ 	.short	0x010a
        /*6742*/ 	.byte	0x05
	.zero		1


	//   ....[15]....
        /*6744*/ 	.word	0x00006d50
        /*6748*/ 	.word	0x000000ff
        /*674c*/ 	.word	0x00000000
        /*6750*/ 	.short	0x010a
        /*6752*/ 	.byte	0x05
	.zero		1


	//   ....[16]....
        /*6754*/ 	.word	0x0000b730
        /*6758*/ 	.word	0x00000004
        /*675c*/ 	.word	0x00000000
        /*6760*/ 	.short	0x0101
        /*6762*/ 	.byte	0x3f
	.zero		1


	//   ....[17]....
        /*6764*/ 	.word	0x0000b950
        /*6768*/ 	.word	0x00000000
        /*676c*/ 	.word	0x00000000
        /*6770*/ 	.short	0x0101
        /*6772*/ 	.byte	0x3f
	.zero		1


	//   ....[18]....
        /*6774*/ 	.word	0x0002c270
        /*6778*/ 	.word	0x0000000c
        /*677c*/ 	.word	0x00000028
        /*6780*/ 	.short	0x010a
        /*6782*/ 	.byte	0x3f
	.zero		1


	//   ....[19]....
        /*6784*/ 	.word	0x0002c620
        /*6788*/ 	.word	0x00000002
        /*678c*/ 	.word	0x00000068
        /*6790*/ 	.short	0x0101
        /*6792*/ 	.byte	0x3f
	.zero		1


	//   ....[20]....
        /*6794*/ 	.word	0x0002cdf0
        /*6798*/ 	.word	0x00000005
        /*679c*/ 	.word	0x00000000
        /*67a0*/ 	.short	0x010a
        /*67a2*/ 	.byte	0x3f
	.zero		1


	//   ....[21]....
        /*67a4*/ 	.word	0x0002ce80
        /*67a8*/ 	.word	0x00000007
        /*67ac*/ 	.word	0x00000000
        /*67b0*/ 	.short	0x010a
        /*67b2*/ 	.byte	0x3f
	.zero		1


	//   ....[22]....
        /*67b4*/ 	.word	0x0002cf10
        /*67b8*/ 	.word	0x00000007
        /*67bc*/ 	.word	0x00000000
        /*67c0*/ 	.short	0x010a
        /*67c2*/ 	.byte	0x3f
	.zero		1


	//   ....[23]....
        /*67c4*/ 	.word	0x0002cfa0
        /*67c8*/ 	.word	0x00000007
        /*67cc*/ 	.word	0x00000000
        /*67d0*/ 	.short	0x010a
        /*67d2*/ 	.byte	0x3f
	.zero		1


	//   ....[24]....
        /*67d4*/ 	.word	0x0002d030
        /*67d8*/ 	.word	0x00000003
        /*67dc*/ 	.word	0x00000000
        /*67e0*/ 	.short	0x010a
        /*67e2*/ 	.byte	0x3f
	.zero		1


	//   ....[25]....
        /*67e4*/ 	.word	0x0002d090
        /*67e8*/ 	.word	0x00000003
        /*67ec*/ 	.word	0x00000000
        /*67f0*/ 	.short	0x010a
        /*67f2*/ 	.byte	0x3f
	.zero		1


	//   ....[26]....
        /*67f4*/ 	.word	0x0002d0f0
        /*67f8*/ 	.word	0x00000006
        /*67fc*/ 	.word	0x00000000
        /*6800*/ 	.short	0x010a
        /*6802*/ 	.byte	0x3f
	.zero		1


	//   ....[27]....
        /*6804*/ 	.word	0x0002d1c0
        /*6808*/ 	.word	0x0000000c
        /*680c*/ 	.word	0x00000028
        /*6810*/ 	.short	0x010a
        /*6812*/ 	.byte	0x3f
	.zero		1


	//   ....[28]....
        /*6814*/ 	.word	0x0002d290
        /*6818*/ 	.word	0x00000005
        /*681c*/ 	.word	0x00000000
        /*6820*/ 	.short	0x010a
        /*6822*/ 	.byte	0x3f
	.zero		1


	//   ....[29]....
        /*6824*/ 	.word	0x0002d2e0
        /*6828*/ 	.word	0x00000007
        /*682c*/ 	.word	0x00000000
        /*6830*/ 	.short	0x010a
        /*6832*/ 	.byte	0x3f
	.zero		1


	//   ....[30]....
        /*6834*/ 	.word	0x0002d330
        /*6838*/ 	.word	0x00000007
        /*683c*/ 	.word	0x00000000
        /*6840*/ 	.short	0x010a
        /*6842*/ 	.byte	0x3f
	.zero		1


	//   ....[31]....
        /*6844*/ 	.word	0x0002d380
        /*6848*/ 	.word	0x00000007
        /*684c*/ 	.word	0x00000000
        /*6850*/ 	.short	0x010a
        /*6852*/ 	.byte	0x3f
	.zero		1


	//----- nvinfo : EIATTR_NUM_MBARRIERS
	.align		4
.L_37:
        /*6854*/ 	.byte	0x03, 0x38
        /*6856*/ 	.short	0x000c


	//----- nvinfo : EIATTR_EXIT_INSTR_OFFSETS
	.align		4
        /*6858*/ 	.byte	0x04, 0x1c
        /*685a*/ 	.short	(.L_39 - .L_38)


	//   ....[0]....
.L_38:
        /*685c*/ 	.word	0x00000a00


	//   ....[1]....
        /*6860*/ 	.word	0x000012c0


	//   ....[2]....
        /*6864*/ 	.word	0x0002b950


	//   ....[3]....
        /*6868*/ 	.word	0x0002bf00


	//   ....[4]....
        /*686c*/ 	.word	0x0002d080


	//----- nvinfo : EIATTR_MAX_THREADS
	.align		4
.L_39:
        /*6870*/ 	.byte	0x04, 0x05
        /*6872*/ 	.short	(.L_41 - .L_40)
.L_40:
        /*6874*/ 	.word	0x00000180
        /*6878*/ 	.word	0x00000001
        /*687c*/ 	.word	0x00000001


	//----- nvinfo : EIATTR_CRS_STACK_SIZE
	.align		4
.L_41:
        /*6880*/ 	.byte	0x04, 0x1e
        /*6882*/ 	.short	(.L_43 - .L_42)
.L_42:
        /*6884*/ 	.word	0x00000000


	//----- nvinfo : EIATTR_CBANK_PARAM_SIZE
	.align		4
.L_43:
        /*6888*/ 	.byte	0x03, 0x19
        /*688a*/ 	.short	0x0470


	//----- nvinfo : EIATTR_PARAM_CBANK
	.align		4
        /*688c*/ 	.byte	0x04, 0x0a
        /*688e*/ 	.short	(.L_45 - .L_44)
	.align		4
.L_44:
        /*6890*/ 	.word	index@(.nv.constant0._ZN7cutlass13device_kernelINS_4gemm6kernel13GemmUniversalIN4cute5tupleIJiiiiEEENS1_10collective13CollectiveMmaINS1_34MainloopSm90TmaGmmaWarpSpecializedILi5ENS5_IJNS4_1CILi2EEENSA_ILi1EEESC_EEENS1_35KernelTmaWarpSpecializedCooperativeEEENS5_IJNSA_ILi512EEENSA_ILi176EEENSA_ILi32EEEEEENS_6half_tENS5_IJlSC_lEEESK_SL_NS4_8TiledMMAINS4_8MMA_AtomIJNS4_4SM904GMMA25MMA_64x16x16_F32F16F16_SSILNSP_5MajorE0ELSR_0ELNSP_7ScaleInE1ELSS_1EEEEEENS4_6LayoutISD_NS5_IJSC_NSA_ILi0EEESW_EEEEENS5_IJNS4_10UnderscoreESZ_SZ_EEEEENS4_13SM90_TMA_LOADENS4_14ComposedLayoutINS4_7SwizzleILi2ELi4ELi3EEENS4_18smem_ptr_flag_bitsILi16EEENSV_INS5_IJNSA_ILi8EEESI_EEENS5_IJSI_SC_EEEEEEEvNS4_8identityENS4_23SM90_TMA_LOAD_MULTICASTES1C_vS1D_EENS_8epilogue10collective6detail29Sm90TmaWarpSpecializedAdapterINS1H_15DefaultEpilogueISK_SL_SL_NS1G_6thread17LinearCombinationISK_Li1EffLNS1L_9ScaleType4KindE0ELNS_15FloatRoundStyleE2ESK_EENS1_15EpilogueDefaultEEEEEvvEEEEvNT_6ParamsE)
        /*6894*/ 	.short	0x0210
        /*6896*/ 	.short	0x0470


	//----- nvinfo : EIATTR_SW_WAR
	.align		4
.L_45:
        /*6898*/ 	.byte	0x04, 0x36
        /*689a*/ 	.short	(.L_47 - .L_46)
.L_46:
        /*689c*/ 	.word	0x00000008
.L_47:


//--------------------- .nv.callgraph             --------------------------
	.section	.nv.callgraph,"",@"SHT_CUDA_CALLGRAPH"
	.align	4
	.sectionentsize	8
	.align		4
        /*0000*/ 	.word	0x00000000
	.align		4
        /*0004*/ 	.word	0xffffffff
	.align		4
        /*0008*/ 	.word	index@(_ZN7cutlass13device_kernelINS_4gemm6kernel13GemmUniversalIN4cute5tupleIJiiiiEEENS1_10collective13CollectiveMmaINS1_34MainloopSm90TmaGmmaWarpSpecializedILi5ENS5_IJNS4_1CILi2EEENSA_ILi1EEESC_EEENS1_35KernelTmaWarpSpecializedCooperativeEEENS5_IJNSA_ILi512EEENSA_ILi176EEENSA_ILi32EEEEEENS_6half_tENS5_IJlSC_lEEESK_SL_NS4_8TiledMMAINS4_8MMA_AtomIJNS4_4SM904GMMA25MMA_64x16x16_F32F16F16_SSILNSP_5MajorE0ELSR_0ELNSP_7ScaleInE1ELSS_1EEEEEENS4_6LayoutISD_NS5_IJSC_NSA_ILi0EEESW_EEEEENS5_IJNS4_10UnderscoreESZ_SZ_EEEEENS4_13SM90_TMA_LOADENS4_14ComposedLayoutINS4_7SwizzleILi2ELi4ELi3EEENS4_18smem_ptr_flag_bitsILi16EEENSV_INS5_IJNSA_ILi8EEESI_EEENS5_IJSI_SC_EEEEEEEvNS4_8identityENS4_23SM90_TMA_LOAD_MULTICASTES1C_vS1D_EENS_8epilogue10collective6detail29Sm90TmaWarpSpecializedAdapterINS1H_15DefaultEpilogueISK_SL_SL_NS1G_6thread17LinearCombinationISK_Li1EffLNS1L_9ScaleType4KindE0ELNS_15FloatRoundStyleE2ESK_EENS1_15EpilogueDefaultEEEEEvvEEEEvNT_6ParamsE)
	.align		4
        /*000c*/ 	.word	index@(__assertfail)
	.align		4
        /*0010*/ 	.word	0x00000000
	.align		4
        /*0014*/ 	.word	0xfffffffe
	.align		4
        /*0018*/ 	.word	0x00000000
	.align		4
        /*001c*/ 	.word	0xfffffffd
	.align		4
        /*0020*/ 	.word	0x00000000
	.align		4
        /*0024*/ 	.word	0xfffffffc


//--------------------- .nv.constant4             --------------------------
	.section	.nv.constant4,"a",@progbits
	.align	8
	.align		8
.nv.constant4:
        /*0000*/ 	.dword	__assertfail
	.align		8
        /*0008*/ 	.dword	__unnamed_1
	.align		8
        /*0010*/ 	.dword	_ZN39_INTERNAL_aaa1e23a_4_k_cu_7aa6f8a3_53184cuda3std3__45__cpo5beginE
	.align		8
        /*0018*/ 	.dword	_ZN39_INTERNAL_aaa1e23a_4_k_cu_7aa6f8a3_53184cuda3std3__45__cpo3endE
	.align		8
        /*0020*/ 	.dword	_ZN39_INTERNAL_aaa1e23a_4_k_cu_7aa6f8a3_53184cuda3std3__45__cpo6cbeginE
	.align		8
        /*0028*/ 	.dword	_ZN39_INTERNAL_aaa1e23a_4_k_cu_7aa6f8a3_53184cuda3std3__45__cpo4cendE
	.align		8
        /*0030*/ 	.dword	_ZN39_INTERNAL_aaa1e23a_4_k_cu_7aa6f8a3_53184cuda3std3__441_GLOBAL__N__aaa1e23a_4_k_cu_7aa6f8a3_53186ignoreE
	.align		8
        /*0038*/ 	.dword	_ZN39_INTERNAL_aaa1e23a_4_k_cu_7aa6f8a3_53184cuda3std3__419piecewise_constructE
	.align		8
        /*0040*/ 	.dword	_ZN39_INTERNAL_aaa1e23a_4_k_cu_7aa6f8a3_53184cuda3std3__48in_placeE
	.align		8
        /*0048*/ 	.dword	_ZN39_INTERNAL_aaa1e23a_4_k_cu_7aa6f8a3_53184cuda3std6ranges3__45__cpo4swapE
	.align		8
        /*0050*/ 	.dword	_ZN39_INTERNAL_aaa1e23a_4_k_cu_7aa6f8a3_53184cuda3std6ranges3__45__cpo9iter_moveE
	.align		8
        /*0058*/ 	.dword	_ZN39_INTERNAL_aaa1e23a_4_k_cu_7aa6f8a3_53184cute7productE
	.align		8
        /*0060*/ 	.dword	_ZN39_INTERNAL_aaa1e23a_4_k_cu_7aa6f8a3_53184cute1_E
	.align		8
        /*0068*/ 	.dword	$str$22
	.align		8
        /*0070*/ 	.dword	$str$23


//--------------------- .text._ZN7cutlass13device_kernelINS_4gemm6kernel13GemmUniversalIN4cute5tupleIJiiiiEEENS1_10collective13CollectiveMmaINS1_34MainloopSm90TmaGmmaWarpSpecializedILi5ENS5_IJNS4_1CILi2EEENSA_ILi1EEESC_EEENS1_35KernelTmaWarpSpecializedCooperativeEEENS5_IJNSA_ILi512EEENSA_ILi176EEENSA_ILi32EEEEEENS_6half_tENS5_IJlSC_lEEESK_SL_NS4_8TiledMMAINS4_8MMA_AtomIJNS4_4SM904GMMA25MMA_64x16x16_F32F16F16_SSILNSP_5MajorE0ELSR_0ELNSP_7ScaleInE1ELSS_1EEEEEENS4_6LayoutISD_NS5_IJSC_NSA_ILi0EEESW_EEEEENS5_IJNS4_10UnderscoreESZ_SZ_EEEEENS4_13SM90_TMA_LOADENS4_14ComposedLayoutINS4_7SwizzleILi2ELi4ELi3EEENS4_18smem_ptr_flag_bitsILi16EEENSV_INS5_IJNSA_ILi8EEESI_EEENS5_IJSI_SC_EEEEEEEvNS4_8identityENS4_23SM90_TMA_LOAD_MULTICASTES1C_vS1D_EENS_8epilogue10collective6detail29Sm90TmaWarpSpecializedAdapterINS1H_15DefaultEpilogueISK_SL_SL_NS1G_6thread17LinearCombinationISK_Li1EffLNS1L_9ScaleType4KindE0ELNS_15FloatRoundStyleE2ESK_EENS1_15EpilogueDefaultEEEEEvvEEEEvNT_6ParamsE --------------------------
	.section	.text._ZN7cutlass13device_kernelINS_4gemm6kernel13GemmUniversalIN4cute5tupleIJiiiiEEENS1_10collective13CollectiveMmaINS1_34MainloopSm90TmaGmmaWarpSpecializedILi5ENS5_IJNS4_1CILi2EEENSA_ILi1EEESC_EEENS1_35KernelTmaWarpSpecializedCooperativeEEENS5_IJNSA_ILi512EEENSA_ILi176EEENSA_ILi32EEEEEENS_6half_tENS5_IJlSC_lEEESK_SL_NS4_8TiledMMAINS4_8MMA_AtomIJNS4_4SM904GMMA25MMA_64x16x16_F32F16F16_SSILNSP_5MajorE0ELSR_0ELNSP_7ScaleInE1ELSS_1EEEEEENS4_6LayoutISD_NS5_IJSC_NSA_ILi0EEESW_EEEEENS5_IJNS4_10UnderscoreESZ_SZ_EEEEENS4_13SM90_TMA_LOADENS4_14ComposedLayoutINS4_7SwizzleILi2ELi4ELi3EEENS4_18smem_ptr_flag_bitsILi16EEENSV_INS5_IJNSA_ILi8EEESI_EEENS5_IJSI_SC_EEEEEEEvNS4_8identityENS4_23SM90_TMA_LOAD_MULTICASTES1C_vS1D_EENS_8epilogue10collective6detail29Sm90TmaWarpSpecializedAdapterINS1H_15DefaultEpilogueISK_SL_SL_NS1G_6thread17LinearCombinationISK_Li1EffLNS1L_9ScaleType4KindE0ELNS_15FloatRoundStyleE2ESK_EENS1_15EpilogueDefaultEEEEEvvEEEEvNT_6ParamsE,"ax",@progbits
	.align	128
.text._ZN7cutlass13device_kernelINS_4gemm6kernel13GemmUniversalIN4cute5tupleIJiiiiEEENS1_10collective13CollectiveMmaINS1_34MainloopSm90TmaGmmaWarpSpecializedILi5ENS5_IJNS4_1CILi2EEENSA_ILi1EEESC_EEENS1_35KernelTmaWarpSpecializedCooperativeEEENS5_IJNSA_ILi512EEENSA_ILi176EEENSA_ILi32EEEEEENS_6half_tENS5_IJlSC_lEEESK_SL_NS4_8TiledMMAINS4_8MMA_AtomIJNS4_4SM904GMMA25MMA_64x16x16_F32F16F16_SSILNSP_5MajorE0ELSR_0ELNSP_7ScaleInE1ELSS_1EEEEEENS4_6LayoutISD_NS5_IJSC_NSA_ILi0EEESW_EEEEENS5_IJNS4_10UnderscoreESZ_SZ_EEEEENS4_13SM90_TMA_LOADENS4_14ComposedLayoutINS4_7SwizzleILi2ELi4ELi3EEENS4_18smem_ptr_flag_bitsILi16EEENSV_INS5_IJNSA_ILi8EEESI_EEENS5_IJSI_SC_EEEEEEEvNS4_8identityENS4_23SM90_TMA_LOAD_MULTICASTES1C_vS1D_EENS_8epilogue10collective6detail29Sm90TmaWarpSpecializedAdapterINS1H_15DefaultEpilogueISK_SL_SL_NS1G_6thread17LinearCombinationISK_Li1EffLNS1L_9ScaleType4KindE0ELNS_15FloatRoundStyleE2ESK_EENS1_15EpilogueDefaultEEEEEvvEEEEvNT_6ParamsE:
        .type           _ZN7cutlass13device_kernelINS_4gemm6kernel13GemmUniversalIN4cute5tupleIJiiiiEEENS1_10collective13CollectiveMmaINS1_34MainloopSm90TmaGmmaWarpSpecializedILi5ENS5_IJNS4_1CILi2EEENSA_ILi1EEESC_EEENS1_35KernelTmaWarpSpecializedCooperativeEEENS5_IJNSA_ILi512EEENSA_ILi176EEENSA_ILi32EEEEEENS_6half_tENS5_IJlSC_lEEESK_SL_NS4_8TiledMMAINS4_8MMA_AtomIJNS4_4SM904GMMA25MMA_64x16x16_F32F16F16_SSILNSP_5MajorE0ELSR_0ELNSP_7ScaleInE1ELSS_1EEEEEENS4_6LayoutISD_NS5_IJSC_NSA_ILi0EEESW_EEEEENS5_IJNS4_10UnderscoreESZ_SZ_EEEEENS4_13SM90_TMA_LOADENS4_14ComposedLayoutINS4_7SwizzleILi2ELi4ELi3EEENS4_18smem_ptr_flag_bitsILi16EEENSV_INS5_IJNSA_ILi8EEESI_EEENS5_IJSI_SC_EEEEEEEvNS4_8identityENS4_23SM90_TMA_LOAD_MULTICASTES1C_vS1D_EENS_8epilogue10collective6detail29Sm90TmaWarpSpecializedAdapterINS1H_15DefaultEpilogueISK_SL_SL_NS1G_6thread17LinearCombinationISK_Li1EffLNS1L_9ScaleType4KindE0ELNS_15FloatRoundStyleE2ESK_EENS1_15EpilogueDefaultEEEEEvvEEEEvNT_6ParamsE,@function
        .size           _ZN7cutlass13device_kernelINS_4gemm6kernel13GemmUniversalIN4cute5tupleIJiiiiEEENS1_10collective13CollectiveMmaINS1_34MainloopSm90TmaGmmaWarpSpecializedILi5ENS5_IJNS4_1CILi2EEENSA_ILi1EEESC_EEENS1_35KernelTmaWarpSpecializedCooperativeEEENS5_IJNSA_ILi512EEENSA_ILi176EEENSA_ILi32EEEEEENS_6half_tENS5_IJlSC_lEEESK_SL_NS4_8TiledMMAINS4_8MMA_AtomIJNS4_4SM904GMMA25MMA_64x16x16_F32F16F16_SSILNSP_5MajorE0ELSR_0ELNSP_7ScaleInE1ELSS_1EEEEEENS4_6LayoutISD_NS5_IJSC_NSA_ILi0EEESW_EEEEENS5_IJNS4_10UnderscoreESZ_SZ_EEEEENS4_13SM90_TMA_LOADENS4_14ComposedLayoutINS4_7SwizzleILi2ELi4ELi3EEENS4_18smem_ptr_flag_bitsILi16EEENSV_INS5_IJNSA_ILi8EEESI_EEENS5_IJSI_SC_EEEEEEEvNS4_8identityENS4_23SM90_TMA_LOAD_MULTICASTES1C_vS1D_EENS_8epilogue10collective6detail29Sm90TmaWarpSpecializedAdapterINS1H_15DefaultEpilogueISK_SL_SL_NS1G_6thread17LinearCombinationISK_Li1EffLNS1L_9ScaleType4KindE0ELNS_15FloatRoundStyleE2ESK_EENS1_15EpilogueDefaultEEEEEvvEEEEvNT_6ParamsE,(.L_x_763 - _ZN7cutlass13device_kernelINS_4gemm6kernel13GemmUniversalIN4cute5tupleIJiiiiEEENS1_10collective13CollectiveMmaINS1_34MainloopSm90TmaGmmaWarpSpecializedILi5ENS5_IJNS4_1CILi2EEENSA_ILi1EEESC_EEENS1_35KernelTmaWarpSpecializedCooperativeEEENS5_IJNSA_ILi512EEENSA_ILi176EEENSA_ILi32EEEEEENS_6half_tENS5_IJlSC_lEEESK_SL_NS4_8TiledMMAINS4_8MMA_AtomIJNS4_4SM904GMMA25MMA_64x16x16_F32F16F16_SSILNSP_5MajorE0ELSR_0ELNSP_7ScaleInE1ELSS_1EEEEEENS4_6LayoutISD_NS5_IJSC_NSA_ILi0EEESW_EEEEENS5_IJNS4_10UnderscoreESZ_SZ_EEEEENS4_13SM90_TMA_LOADENS4_14ComposedLayoutINS4_7SwizzleILi2ELi4ELi3EEENS4_18smem_ptr_flag_bitsILi16EEENSV_INS5_IJNSA_ILi8EEESI_EEENS5_IJSI_SC_EEEEEEEvNS4_8identityENS4_23SM90_TMA_LOAD_MULTICASTES1C_vS1D_EENS_8epilogue10collective6detail29Sm90TmaWarpSpecializedAdapterINS1H_15DefaultEpilogueISK_SL_SL_NS1G_6thread17LinearCombinationISK_Li1EffLNS1L_9ScaleType4KindE0ELNS_15FloatRoundStyleE2ESK_EENS1_15EpilogueDefaultEEEEEvvEEEEvNT_6ParamsE)
        .other          _ZN7cutlass13device_kernelINS_4gemm6kernel13GemmUniversalIN4cute5tupleIJiiiiEEENS1_10collective13CollectiveMmaINS1_34MainloopSm90TmaGmmaWarpSpecializedILi5ENS5_IJNS4_1CILi2EEENSA_ILi1EEESC_EEENS1_35KernelTmaWarpSpecializedCooperativeEEENS5_IJNSA_ILi512EEENSA_ILi176EEENSA_ILi32EEEEEENS_6half_tENS5_IJlSC_lEEESK_SL_NS4_8TiledMMAINS4_8MMA_AtomIJNS4_4SM904GMMA25MMA_64x16x16_F32F16F16_SSILNSP_5MajorE0ELSR_0ELNSP_7ScaleInE1ELSS_1EEEEEENS4_6LayoutISD_NS5_IJSC_NSA_ILi0EEESW_EEEEENS5_IJNS4_10UnderscoreESZ_SZ_EEEEENS4_13SM90_TMA_LOADENS4_14ComposedLayoutINS4_7SwizzleILi2ELi4ELi3EEENS4_18smem_ptr_flag_bitsILi16EEENSV_INS5_IJNSA_ILi8EEESI_EEENS5_IJSI_SC_EEEEEEEvNS4_8identityENS4_23SM90_TMA_LOAD_MULTICASTES1C_vS1D_EENS_8epilogue10collective6detail29Sm90TmaWarpSpecializedAdapterINS1H_15DefaultEpilogueISK_SL_SL_NS1G_6thread17LinearCombinationISK_Li1EffLNS1L_9ScaleType4KindE0ELNS_15FloatRoundStyleE2ESK_EENS1_15EpilogueDefaultEEEEEvvEEEEvNT_6ParamsE,@"STO_CUDA_ENTRY STV_DEFAULT"
_ZN7cutlass13device_kernelINS_4gemm6kernel13GemmUniversalIN4cute5tupleIJiiiiEEENS1_10collective13CollectiveMmaINS1_34MainloopSm90TmaGmmaWarpSpecializedILi5ENS5_IJNS4_1CILi2EEENSA_ILi1EEESC_EEENS1_35KernelTmaWarpSpecializedCooperativeEEENS5_IJNSA_ILi512EEENSA_ILi176EEENSA_ILi32EEEEEENS_6half_tENS5_IJlSC_lEEESK_SL_NS4_8TiledMMAINS4_8MMA_AtomIJNS4_4SM904GMMA25MMA_64x16x16_F32F16F16_SSILNSP_5MajorE0ELSR_0ELNSP_7ScaleInE1ELSS_1EEEEEENS4_6LayoutISD_NS5_IJSC_NSA_ILi0EEESW_EEEEENS5_IJNS4_10UnderscoreESZ_SZ_EEEEENS4_13SM90_TMA_LOADENS4_14ComposedLayoutINS4_7SwizzleILi2ELi4ELi3EEENS4_18smem_ptr_flag_bitsILi16EEENSV_INS5_IJNSA_ILi8EEESI_EEENS5_IJSI_SC_EEEEEEEvNS4_8identityENS4_23SM90_TMA_LOAD_MULTICASTES1C_vS1D_EENS_8epilogue10collective6detail29Sm90TmaWarpSpecializedAdapterINS1H_15DefaultEpilogueISK_SL_SL_NS1G_6thread17LinearCombinationISK_Li1EffLNS1L_9ScaleType4KindE0ELNS_15FloatRoundStyleE2ESK_EENS1_15EpilogueDefaultEEEEEvvEEEEvNT_6ParamsE:
[----:B------:R-:W0:Y:S02]  /*0000*/  LDC R1, c[0x0][0x28] ;  /* 0x00000a00ff017b82 */ /* 0x000e240000000800 */
[----:B0-----:R-:W-:Y:S01]  /*0010*/  VIADD R1, R1, 0xfffffa68 ;  /* 0xfffffa6801017836 */ /* 0x001fe20000000000 */
[----:B------:R-:W0:Y:S01]  /*0020*/  S2R R4, SR_TID.X ;  /* 0x0000000000047919 */ /* 0x000e220000002100 */
[----:B------:R-:W-:Y:S01]  /*0030*/  ELECT P0, URZ, PT ;  /* 0x00000000003f782f */ /* 0x000fe20003800000 */
[----:B------:R-:W-:Y:S01]  /*0040*/  BSSY B0, `(.L_x_0) ;  /* 0x0000015000007945 */ /* 0x000fe20003800000 */
[--C-:B0-----:R-:W-:Y:S02]  /*0050*/  SHF.R.U32.HI R0, RZ, 0x5, R4.reuse ;  /* 0x00000005ff007819 */ /* 0x101fe40000011604 */
[----:B------:R-:W-:-:S03]  /*0060*/  SHF.R.U32.HI R2, RZ, 0x7, R4 ;  /* 0x00000007ff027819 */ /* 0x000fc60000011604 */
[----:B------:R-:W0:Y:S04]  /*0070*/  SHFL.IDX PT, R3, R0, RZ, 0x1f ;  /* 0x00001fff00037589 */ /* 0x000e2800000e0000 */
[----:B------:R-:W1:Y:S01]  /*0080*/  SHFL.IDX PT, R2, R2, RZ, 0x1f ;  /* 0x00001fff02027589 */ /* 0x000e6200000e0000 */
[----:B0-----:R-:W-:Y:S02]  /*0090*/  R2UR UR4, R3 ;  /* 0x00000000030472ca */ /* 0x001fe400000e0000 */
[----:B-1----:R-:W-:-:S11]  /*00a0*/  R2UR UR6, R2 ;  /* 0x00000000020672ca */ /* 0x002fd600000e0000 */
[----:B------:R-:W-:Y:S02]  /*00b0*/  USHF.R.S32.HI UR5, URZ, 0x1f, UR4 ;  /* 0x0000001f3f057899 */ /* 0x000fe40008011404 */
[----:B------:R-:W-:Y:S02]  /*00c0*/  ISETP.NE.OR P0, PT, RZ, UR4, !P0 ;  /* 0x00000004ff007c0c */ /* 0x000fe4000c705670 */
[----:B------:R-:W-:-:S04]  /*00d0*/  ULEA.HI UR5, UR5, UR4, URZ, 0x2 ;  /* 0x0000000405057291 */ /* 0x000fc8000f8f103f */
[----:B------:R-:W-:-:S04]  /*00e0*/  ULOP3.LUT UR5, UR5, 0xfffffffc, URZ, 0xc0, !UPT ;  /* 0xfffffffc05057892 */ /* 0x000fc8000f8ec03f */
[----:B------:R-:W-:-:S03]  /*00f0*/  UIADD3 UR8, UR4, -UR5, URZ ;  /* 0x8000000504087290 */ /* 0x000fc6000fffe03f */
[----:B------:R-:W-:Y:S09]  /*0100*/  @P0 BRA `(.L_x_1) ;  /* 0x0000000000200947 */ /* 0x000ff20003800000 */
[----:B------:R-:W-:Y:S02]  /*0110*/  ULDC.64 UR4, c[0x0][0x198] ;  /* 0x0000660000047ab9 */ /* 0x000fe40000000a00 */
[----:B------:R-:W-:Y:S02]  /*0120*/  UIADD3 UR10, UP0, UR4, 0xf0, URZ ;  /* 0x000000f0040a7890 */ /* 0x000fe4000ff1e03f */
[----:B------:R-:W-:Y:S02]  /*0130*/  UIADD3 UR4, UP1, UR4, 0x1f0, URZ ;  /* 0x000001f004047890 */ /* 0x000fe4000ff3e03f */
[----:B------:R-:W-:Y:S02]  /*0140*/  UIADD3.X UR11, URZ, UR5, URZ, UP0, !UPT ;  /* 0x000000053f0b7290 */ /* 0x000fe400087fe43f */
[----:B------:R-:W-:-:S07]  /*0150*/  UIADD3.X UR5, URZ, UR5, URZ, UP1, !UPT ;  /* 0x000000053f057290 */ /* 0x000fce0008ffe43f */
[----:B------:R0:W-:Y:S02]  /*0160*/  UTMACCTL.PF [UR10] ;  /* 0x000000000a0079b9 */ /* 0x0001e40008040000 */
[----:B------:R0:W-:Y:S02]  /*0170*/  UTMACCTL.PF [UR4] ;  /* 0x00000000040079b9 */ /* 0x0001e40008040000 */
[----:B0-----:R-:W-:Y:S01]  /*0180*/  NOP ;  /* 0x0000000000007918 */ /* 0x001fe20000000000 */
.L_x_1:
[----:B------:R-:W-:Y:S05]  /*0190*/  BSYNC B0 ;  /* 0x0000000000007941 */ /* 0x000fea0003800000 */
.L_x_0:
[----:B------:R-:W-:Y:S01]  /*01a0*/  UISETP.NE.AND UP0, UPT, UR8, 0x3, UPT ;  /* 0x000000030800788c */ /* 0x000fe2000bf05270 */
[----:B------:R-:W0:Y:S01]  /*01b0*/  SHFL.IDX PT, R3, R0, RZ, 0x1f ;  /* 0x00001fff00037589 */ /* 0x000e2200000e0000 */
[----:B------:R-:W-:Y:S02]  /*01c0*/  UIADD3 UR10, UR6, -0x1, URZ ;  /* 0xffffffff060a7890 */ /* 0x000fe4000fffe03f */
[----:B------:R-:W-:Y:S01]  /*01d0*/  ISETP.NE.AND P1, PT, RZ, UR6, PT ;  /* 0x00000006ff007c0c */ /* 0x000fe2000bf25270 */
[----:B------:R-:W-:Y:S02]  /*01e0*/  UISETP.EQ.OR UP0, UPT, UR8, URZ, !UP0 ;  /* 0x0000003f0800728c */ /* 0x000fe4000c702670 */
[----:B------:R-:W-:Y:S02]  /*01f0*/  UISETP.GE.U32.AND UP1, UPT, UR10, 0x2, UPT ;  /* 0x000000020a00788c */ /* 0x000fe4000bf26070 */
[----:B------:R-:W-:-:S04]  /*0200*/  UISETP.EQ.AND UP0, UPT, UR6, URZ, UP0 ;  /* 0x0000003f0600728c */ /* 0x000fc80008702270 */
[----:B------:R-:W-:-:S04]  /*0210*/  USEL UR4, URZ, 0x1, !UP0 ;  /* 0x000000013f047887 */ /* 0x000fc8000c000000 */
[----:B------:R-:W-:-:S06]  /*0220*/  USEL UR4, UR4, 0x2, UP1 ;  /* 0x0000000204047887 */ /* 0x000fcc0008800000 */
[----:B------:R-:W-:Y:S01]  /*0230*/  IMAD.U32 R2, RZ, RZ, UR4 ;  /* 0x00000004ff027e24 */ /* 0x000fe2000f8e00ff */
[----:B0-----:R-:W-:-:S04]  /*0240*/  ISETP.NE.AND P0, PT, R3, RZ, PT ;  /* 0x000000ff0300720c */ /* 0x001fc80003f05270 */
[----:B------:R0:W-:Y:S09]  /*0250*/  STL [R1+0x264], R2 ;  /* 0x0002640201007387 */ /* 0x0001f20000100800 */
[----:B0-----:R-:W-:Y:S05]  /*0260*/  @P0 BRA `(.L_x_2) ;  /* 0x0000000000600947 */ /* 0x001fea0003800000 */
[----:B------:R-:W0:Y:S01]  /*0270*/  S2UR UR9, SR_CgaCtaId ;  /* 0x00000000000979c3 */ /* 0x000e220000008800 */
[----:B------:R-:W-:Y:S01]  /*0280*/  UMOV UR4, 0x400 ;  /* 0x0000040000047882 */ /* 0x000fe20000000000 */
[----:B------:R-:W-:Y:S01]  /*0290*/  UMOV UR5, 0x1 ;  /* 0x0000000100057882 */ /* 0x000fe20000000000 */
[----:B------:R-:W-:Y:S01]  /*02a0*/  UMOV UR6, 0x4 ;  /* 0x0000000400067882 */ /* 0x000fe20000000000 */
[----:B------:R-:W-:Y:S01]  /*02b0*/  ELECT P0, URZ, PT ;  /* 0x00000000003f782f */ /* 0x000fe20003800000 */
[----:B------:R-:W-:-:S04]  /*02c0*/  UIADD3 UR6, -UR6, 0x100000, URZ ;  /* 0x0010000006067890 */ /* 0x000fc8000fffe13f */
[----:B------:R-:W-:Y:S02]  /*02d0*/  USHF.L.U32 UR7, UR6, 0xb, URZ ;  /* 0x0000000b06077899 */ /* 0x000fe4000800063f */
[----:B------:R-:W-:Y:S02]  /*02e0*/  USHF.L.U32 UR6, UR6, 0x1, URZ ;  /* 0x0000000106067899 */ /* 0x000fe4000800063f */
[----:B0-----:R-:W-:Y:S02]  /*02f0*/  ULEA UR9, UR9, UR4, 0x18 ;  /* 0x0000000409097291 */ /* 0x001fe4000f8ec03f */
[----:B------:R-:W-:-:S04]  /*0300*/  UIADD3 UR4, -UR5, 0x100000, URZ ;  /* 0x0010000005047890 */ /* 0x000fc8000fffe13f */
[----:B------:R-:W-:Y:S02]  /*0310*/  USHF.L.U32 UR5, UR4, 0xb, URZ ;  /* 0x0000000b04057899 */ /* 0x000fe4000800063f */
[----:B------:R-:W-:Y:S01]  /*0320*/  USHF.L.U32 UR4, UR4, 0x1, URZ ;  /* 0x0000000104047899 */ /* 0x000fe2000800063f */
[----:B------:R-:W0:Y:S11]  /*0330*/  FENCE.VIEW.ASYNC.S ;  /* 0x00000000000073c6 */ /* 0x000e360000000000 */
[----:B0-----:R0:W1:Y:S01]  /*0340*/  SYNCS.EXCH.64 URZ, [UR9], UR4 ;  /* 0x00000004093f75b2 */ /* 0x0010620008000100 */
[----:B------:R0:W2:Y:S01]  /*0350*/  SYNCS.EXCH.64 URZ, [UR9+0x28], UR6 ;  /* 0x00002806093f75b2 */ /* 0x0000a20008000100 */
[----:B------:R0:W3:Y:S01]  /*0360*/  SYNCS.EXCH.64 URZ, [UR9+0x8], UR4 ;  /* 0x00000804093f75b2 */ /* 0x0000e20008000100 */
[----:B------:R0:W4:Y:S01]  /*0370*/  SYNCS.EXCH.64 URZ, [UR9+0x30], UR6 ;  /* 0x00003006093f75b2 */ /* 0x0001220008000100 */
[----:B------:R0:W0:Y:S01]  /*0380*/  SYNCS.EXCH.64 URZ, [UR9+0x10], UR4 ;  /* 0x00001004093f75b2 */ /* 0x0000220008000100 */
[----:B------:R0:W0:Y:S01]  /*0390*/  SYNCS.EXCH.64 URZ, [UR9+0x38], UR6 ;  /* 0x00003806093f75b2 */ /* 0x0000220008000100 */
[----:B------:R0:W0:Y:S01]  /*03a0*/  SYNCS.EXCH.64 URZ, [UR9+0x18], UR4 ;  /* 0x00001804093f75b2 */ /* 0x0000220008000100 */
[----:B------:R0:W0:Y:S01]  /*03b0*/  SYNCS.EXCH.64 URZ, [UR9+0x40], UR6 ;  /* 0x00004006093f75b2 */ /* 0x0000220008000100 */
[----:B------:R0:W0:Y:S01]  /*03c0*/  SYNCS.EXCH.64 URZ, [UR9+0x20], UR4 ;  /* 0x00002004093f75b2 */ /* 0x0000220008000100 */
[----:B------:R0:W0:Y:S01]  /*03d0*/  SYNCS.EXCH.64 URZ, [UR9+0x48], UR6 ;  /* 0x00004806093f75b2 */ /* 0x0000220008000100 */
[----:B------:R-:W-:Y:S01]  /*03e0*/  NOP ;  /* 0x0000000000007918 */ /* 0x000fe20000000000 */
.L_x_2:
[----:B------:R-:W-:Y:S01]  /*03f0*/  SHF.R.S32.HI R2, RZ, 0x1f, R4 ;  /* 0x0000001fff027819 */ /* 0x000fe20000011404 */
[----:B------:R-:W5:Y:S01]  /*0400*/  SHFL.IDX PT, R0, R0, RZ, 0x1f ;  /* 0x00001fff00007589 */ /* 0x000f6200000e0000 */
[----:B0-----:R-:W0:Y:S01]  /*0410*/  S2UR UR9, SR_CTAID.X ;  /* 0x00000000000979c3 */ /* 0x001e220000002500 */
[----:B------:R-:W-:Y:S02]  /*0420*/  ELECT P0, URZ, PT ;  /* 0x00000000003f782f */ /* 0x000fe40003800000 */
[----:B------:R-:W-:Y:S01]  /*0430*/  LEA.HI R2, R2, R4, RZ, 0x7 ;  /* 0x0000000402027211 */ /* 0x000fe200078f38ff */
[----:B------:R-:W-:Y:S01]  /*0440*/  ULDC UR4, c[0x0][0x150] ;  /* 0x0000540000047ab9 */ /* 0x000fe20000000800 */
[----:B------:R-:W-:Y:S01]  /*0450*/  SHF.R.S32.HI R6, RZ, 0x1f, R3 ;  /* 0x0000001fff067819 */ /* 0x000fe20000011403 */
[----:B------:R-:W-:Y:S01]  /*0460*/  NOP ;  /* 0x0000000000007918 */ /* 0x000fe20000000000 */
[----:B------:R-:W-:Y:S01]  /*0470*/  LOP3.LUT R2, R2, 0xffffff80, RZ, 0xc0, !PT ;  /* 0xffffff8002027812 */ /* 0x000fe200078ec0ff */
[----:B------:R-:W-:Y:S01]  /*0480*/  NOP ;  /* 0x0000000000007918 */ /* 0x000fe20000000000 */
[----:B------:R-:W-:Y:S01]  /*0490*/  LEA.HI R6, R6, R3, RZ, 0x2 ;  /* 0x0000000306067211 */ /* 0x000fe200078f10ff */
[----:B------:R-:W1:Y:S01]  /*04a0*/  LDC R8, c[0x0][0x144] ;  /* 0x00005100ff087b82 */ /* 0x000e620000000800 */
[----:B------:R-:W-:-:S02]  /*04b0*/  IMAD.MOV.U32 R17, RZ, RZ, 0x1 ;  /* 0x00000001ff117424 */ /* 0x000fc400078e00ff */
[----:B------:R-:W-:Y:S01]  /*04c0*/  IMAD.IADD R4, R4, 0x1, -R2 ;  /* 0x0000000104047824 */ /* 0x000fe200078e0a02 */
[----:B------:R-:W-:Y:S01]  /*04d0*/  LOP3.LUT R6, R6, 0x3ffffffc, RZ, 0xc0, !PT ;  /* 0x3ffffffc06067812 */ /* 0x000fe200078ec0ff */
[----:B------:R-:W2:Y:S03]  /*04e0*/  S2R R2, SR_CTAID.Y ;  /* 0x0000000000027919 */ /* 0x000ea60000002600 */
[----:B------:R-:W-:Y:S01]  /*04f0*/  SHF.R.S32.HI R5, RZ, 0x1f, R4 ;  /* 0x0000001fff057819 */ /* 0x000fe20000011404 */
[----:B------:R-:W-:Y:S01]  /*0500*/  IMAD.IADD R6, R3, 0x1, -R6 ;  /* 0x0000000103067824 */ /* 0x000fe200078e0a06 */
[----:B------:R-:W3:Y:S02]  /*0510*/  LDC R11, c[0x0][0x148] ;  /* 0x00005200ff0b7b82 */ /* 0x000ee40000000800 */
[----:B------:R-:W-:Y:S02]  /*0520*/  LEA.HI R5, R5, R4, RZ, 0x3 ;  /* 0x0000000405057211 */ /* 0x000fe400078f18ff */
[----:B-----5:R-:W-:-:S02]  /*0530*/  ISETP.NE.OR P0, PT, R0, RZ, !P0 ;  /* 0x000000ff0000720c */ /* 0x020fc40004705670 */
[--C-:B------:R-:W-:Y:S02]  /*0540*/  SHF.R.S32.HI R0, RZ, 0x3, R5.reuse ;  /* 0x00000003ff007819 */ /* 0x100fe40000011405 */
[----:B------:R-:W-:Y:S02]  /*0550*/  SHF.R.S32.HI R5, RZ, 0x1f, R5 ;  /* 0x0000001fff057819 */ /* 0x000fe40000011405 */
[----:B0-----:R-:W-:Y:S02]  /*0560*/  I2FP.F32.U32 R7, UR9 ;  /* 0x0000000900077c45 */ /* 0x001fe40008201000 */
[----:B------:R-:W-:-:S03]  /*0570*/  LEA.HI R5, R5, R0, RZ, 0x2 ;  /* 0x0000000005057211 */ /* 0x000fc600078f10ff */
[----:B------:R-:W-:Y:S01]  /*0580*/  FMUL R7, R7, UR4 ;  /* 0x0000000407077c20 */ /* 0x000fe20008400000 */
[----:B------:R-:W-:Y:S01]  /*0590*/  LOP3.LUT R5, R5, 0xfffffffc, RZ, 0xc0, !PT ;  /* 0xfffffffc05057812 */ /* 0x000fe200078ec0ff */
[----:B------:R-:W-:Y:S01]  /*05a0*/  VOTEU.ALL UP0, P0 ;  /* 0x00000000003f7886 */ /* 0x000fe20000000000 */
[----:B------:R-:W-:Y:S01]  /*05b0*/  ULDC UR4, c[0x0][0x154] ;  /* 0x0000550000047ab9 */ /* 0x000fe20000000800 */
[----:B------:R-:W-:Y:S02]  /*05c0*/  VOTEU.ALL UP1, P0 ;  /* 0x00000000003f7886 */ /* 0x000fe40000020000 */
[----:B------:R-:W0:Y:S01]  /*05d0*/  F2I.U32.TRUNC.NTZ R7, R7 ;  /* 0x0000000700077305 */ /* 0x000e22000020f000 */
[----:B------:R-:W-:Y:S01]  /*05e0*/  IMAD.IADD R5, R0, 0x1, -R5 ;  /* 0x0000000100057824 */ /* 0x000fe200078e0a05 */
[----:B------:R-:W5:Y:S01]  /*05f0*/  @!UP0 S2UR UR7, SR_CgaCtaId ;  /* 0x00000000000789c3 */ /* 0x000f620000008800 */
[----:B------:R-:W-:Y:S02]  /*0600*/  @!UP0 UMOV UR6, 0x400 ;  /* 0x0000040000068882 */ /* 0x000fe40000000000 */
[----:B------:R-:W-:Y:S01]  /*0610*/  IMAD R5, R6, 0x4, R5 ;  /* 0x0000000406057824 */ /* 0x000fe200078e0205 */
[----:B--2---:R-:W-:-:S04]  /*0620*/  I2FP.F32.U32 R9, R2 ;  /* 0x0000000200097245 */ /* 0x004fc80000201000 */
[----:B------:R-:W-:Y:S01]  /*0630*/  LEA.HI R0, R5, R5, RZ, 0x1 ;  /* 0x0000000505007211 */ /* 0x000fe200078f08ff */
[----:B------:R-:W-:Y:S01]  /*0640*/  FMUL R9, R9, UR4 ;  /* 0x0000000409097c20 */ /* 0x000fe20008400000 */
[----:B------:R-:W-:Y:S02]  /*0650*/  UMOV UR4, 0x20 ;  /* 0x0000002000047882 */ /* 0x000fe40000000000 */
[----:B------:R-:W-:Y:S01]  /*0660*/  LOP3.LUT R6, R0, 0xfffffffe, RZ, 0xc0, !PT ;  /* 0xfffffffe00067812 */ /* 0x000fe200078ec0ff */
[----:B0-----:R-:W-:Y:S01]  /*0670*/  IMAD.MOV R13, RZ, RZ, -R7 ;  /* 0x000000ffff0d7224 */ /* 0x001fe200078e0a07 */
[----:B------:R-:W-:-:S04]  /*0680*/  @!UP0 UIADD3 UR4, -UR4, 0x100000, URZ ;  /* 0x0010000004048890 */ /* 0x000fc8000fffe13f */
[----:B------:R-:W-:Y:S02]  /*0690*/  @!UP0 USHF.L.U32 UR5, UR4, 0xb, URZ ;  /* 0x0000000b04058899 */ /* 0x000fe4000800063f */
[----:B------:R-:W-:Y:S01]  /*06a0*/  @!UP0 USHF.L.U32 UR4, UR4, 0x1, URZ ;  /* 0x0000000104048899 */ /* 0x000fe2000800063f */
[----:B------:R-:W0:Y:S01]  /*06b0*/  F2I.U32.TRUNC.NTZ R9, R9 ;  /* 0x0000000900097305 */ /* 0x000e22000020f000 */
[----:B-1----:R-:W-:Y:S02]  /*06c0*/  IMAD R0, R8, R13, UR9 ;  /* 0x0000000908007e24 */ /* 0x002fe4000f8e020d */
[C---:B------:R-:W-:Y:S02]  /*06d0*/  IMAD.IADD R7, R5.reuse, 0x1, -R6 ;  /* 0x0000000105077824 */ /* 0x040fe400078e0a06 */
[----:B------:R-:W-:-:S03]  /*06e0*/  IMAD.SHL.U32 R6, R5, 0x4, RZ ;  /* 0x0000000405067824 */ /* 0x000fc600078e00ff */
[----:B------:R-:W-:Y:S01]  /*06f0*/  ISETP.NE.AND P2, PT, R7, R0, PT ;  /* 0x000000000700720c */ /* 0x000fe20003f45270 */
[----:B-----5:R-:W-:Y:S01]  /*0700*/  @!UP0 ULEA UR6, UR7, UR6, 0x18 ;  /* 0x0000000607068291 */ /* 0x020fe2000f8ec03f */
[----:B------:R-:W1:Y:S01]  /*0710*/  LDC R7, c[0x0][0x140] ;  /* 0x00005000ff077b82 */ /* 0x000e620000000800 */
[----:B------:R-:W-:Y:S01]  /*0720*/  LOP3.LUT R10, R5, 0xc, R6, 0x78, !PT ;  /* 0x0000000c050a7812 */ /* 0x000fe200078e7806 */
[----:B------:R-:W-:Y:S01]  /*0730*/  VOTEU.ALL UP0, P0 ;  /* 0x00000000003f7886 */ /* 0x000fe20000000000 */
[----:B------:R-:W-:Y:S02]  /*0740*/  LOP3.LUT P0, RZ, R4, 0x7, RZ, 0xc0, !PT ;  /* 0x0000000704ff7812 */ /* 0x000fe4000780c0ff */
[----:B0-----:R-:W-:Y:S01]  /*0750*/  IADD3 R12, -R9, RZ, RZ ;  /* 0x000000ff090c7210 */ /* 0x001fe20007ffe1ff */
[----:B------:R0:W-:Y:S01]  /*0760*/  STL [R1+0x25c], R10 ;  /* 0x00025c0a01007387 */ /* 0x0001e20000100800 */
[----:B------:R-:W-:-:S03]  /*0770*/  ISETP.LT.U32.AND P0, PT, R10, 0x2, !P0 ;  /* 0x000000020a00780c */ /* 0x000fc60004701070 */
[----:B---3--:R-:W-:Y:S01]  /*0780*/  IMAD R6, R11, R12, R2 ;  /* 0x0000000c0b067224 */ /* 0x008fe200078e0202 */
[----:B------:R-:W-:Y:S01]  /*0790*/  @P2 LEA.HI R5, R10, R10, RZ, 0x1 ;  /* 0x0000000a0a052211 */ /* 0x000fe200078f08ff */
[----:B------:R-:W2:Y:S02]  /*07a0*/  FENCE.VIEW.ASYNC.S ;  /* 0x00000000000073c6 */ /* 0x000ea40000000000 */
[----:B--2---:R0:W2:Y:S01]  /*07b0*/  @!UP0 SYNCS.EXCH.64 URZ, [UR6+0x60], UR4 ;  /* 0x00006004063f85b2 */ /* 0x0040a20008000100 */
[----:B------:R-:W-:Y:S02]  /*07c0*/  SEL R4, RZ, 0x1, !P0 ;  /* 0x00000001ff047807 */ /* 0x000fe40004000000 */
[----:B------:R-:W-:-:S04]  /*07d0*/  @P2 SHF.R.S32.HI R5, RZ, 0x1, R5 ;  /* 0x00000001ff052819 */ /* 0x000fc80000011405 */
[----:B------:R-:W-:-:S04]  /*07e0*/  @P2 ISETP.NE.AND P3, PT, R5, R6, PT ;  /* 0x000000060500220c */ /* 0x000fc80003f65270 */
[----:B------:R-:W-:Y:S02]  /*07f0*/  @P2 SEL R17, RZ, 0x1, P3 ;  /* 0x00000001ff112807 */ /* 0x000fe40001800000 */
[----:B-1----:R-:W-:Y:S02]  /*0800*/  ISETP.EQ.U32.AND P4, PT, R7, 0x1, PT ;  /* 0x000000010700780c */ /* 0x002fe40003f82070 */
[----:B------:R-:W-:Y:S01]  /*0810*/  LOP3.LUT R17, R17, R4, RZ, 0xc0, !PT ;  /* 0x0000000411117212 */ /* 0x000fe200078ec0ff */
[----:B------:R0:W1:Y:S01]  /*0820*/  @!UP1 SYNCS.EXCH.64 URZ, [UR6+0x68], UR4 ;  /* 0x00006804063f95b2 */ /* 0x0000620008000100 */
[----:B------:R-:W-:-:S09]  /*0830*/  NOP ;  /* 0x0000000000007918 */ /* 0x000fd20000000000 */
[----:B0-2---:R-:W-:Y:S05]  /*0840*/  @!P4 BRA `(.L_x_3) ;  /* 0x000000000008c947 */ /* 0x005fea0003800000 */
[----:B-1--4-:R-:W-:Y:S01]  /*0850*/  UCGABAR_ARV ;  /* 0x00000000000079c7 */ /* 0x012fe20008000000 */
[----:B------:R-:W-:Y:S05]  /*0860*/  BRA `(.L_x_4) ;  /* 0x0000000000047947 */ /* 0x000fea0003800000 */
.L_x_3:
[----:B-1--4-:R-:W-:Y:S01]  /*0870*/  NOP ;  /* 0x0000000000007918 */ /* 0x012fe20000000000 */
.L_x_4:
[----:B------:R-:W0:Y:S01]  /*0880*/  LDC R4, c[0x0][0x65c] ;  /* 0x00019700ff047b82 */ /* 0x000e220000000800 */
[----:B------:R-:W-:Y:S01]  /*0890*/  IMAD.MOV.U32 R5, RZ, RZ, RZ ;  /* 0x000000ffff057224 */ /* 0x000fe200078e00ff */
[----:B0-----:R-:W-:Y:S01]  /*08a0*/  ISETP.NE.AND P2, PT, R4, 0x1, PT ;  /* 0x000000010400780c */ /* 0x001fe20003f45270 */
[----:B------:R-:W-:-:S12]  /*08b0*/  IMAD.U32 R4, RZ, RZ, UR9 ;  /* 0x00000009ff047e24 */ /* 0x000fd8000f8e00ff */
[----:B------:R-:W0:Y:S01]  /*08c0*/  @P2 LDC R7, c[0x0][0x10] ;  /* 0x00000400ff072b82 */ /* 0x000e220000000800 */
[----:B------:R-:W-:Y:S02]  /*08d0*/  @P2 IMAD.MOV.U32 R3, RZ, RZ, RZ ;  /* 0x000000ffff032224 */ /* 0x000fe400078e00ff */
[----:B------:R-:W-:-:S05]  /*08e0*/  @P2 IMAD.MOV.U32 R13, RZ, RZ, RZ ;  /* 0x000000ffff0d2224 */ /* 0x000fca00078e00ff */
[----:B------:R-:W1:Y:S01]  /*08f0*/  @!P2 LDC R9, c[0x0][0xc] ;  /* 0x00000300ff09ab82 */ /* 0x000e620000000800 */
[----:B0-----:R-:W-:-:S04]  /*0900*/  @P2 IMAD.WIDE.U32 R6, R7, UR9, R2 ;  /* 0x0000000907062c25 */ /* 0x001fc8000f8e0002 */
[----:B------:R-:W-:Y:S02]  /*0910*/  @P2 IMAD.MOV.U32 R23, RZ, RZ, R6 ;  /* 0x000000ffff172224 */ /* 0x000fe400078e0006 */
[----:B------:R-:W-:Y:S02]  /*0920*/  @P2 IMAD.IADD R24, R7, 0x1, R13 ;  /* 0x0000000107182824 */ /* 0x000fe400078e020d */
[----:B-1----:R-:W-:-:S04]  /*0930*/  @!P2 IMAD.WIDE.U32 R4, R2, R9, R4 ;  /* 0x000000090204a225 */ /* 0x002fc800078e0004 */
[----:B------:R-:W-:Y:S02]  /*0940*/  @!P2 IMAD.MOV.U32 R23, RZ, RZ, R4 ;  /* 0x000000ffff17a224 */ /* 0x000fe400078e0004 */
[----:B------:R-:W-:-:S03]  /*0950*/  @!P2 IMAD.MOV.U32 R24, RZ, RZ, R5 ;  /* 0x000000ffff18a224 */ /* 0x000fc600078e0005 */
[----:B------:R0:W-:Y:S04]  /*0960*/  STL [R1+0x288], R23 ;  /* 0x0002881701007387 */ /* 0x0001e80000100800 */
[----:B------:R0:W-:Y:S01]  /*0970*/  STL [R1+0x274], R24 ;  /* 0x0002741801007387 */ /* 0x0001e20000100800 */
[----:B------:R-:W-:Y:S05]  /*0980*/  @!P4 BRA `(.L_x_5) ;  /* 0x00000000000cc947 */ /* 0x000fea0003800000 */
[----:B------:R-:W-:Y:S01]  /*0990*/  UCGABAR_WAIT ;  /* 0x0000000000007dc7 */ /* 0x000fe20008000000 */
[----:B------:R-:W-:Y:S01]  /*09a0*/  CCTL.IVALL ;  /* 0x00000000ff00798f */ /* 0x000fe20002000000 */
[----:B------:R-:W-:Y:S05]  /*09b0*/  BRA `(.L_x_6) ;  /* 0x0000000000047947 */ /* 0x000fea0003800000 */
.L_x_5:
[----:B------:R-:W-:Y:S06]  /*09c0*/  BAR.SYNC.DEFER_BLOCKING 0x0 ;  /* 0x0000000000007b1d */ /* 0x000fec0000010000 */
.L_x_6:
[----:B------:R-:W-:Y:S05]  /*09d0*/  @!P1 BRA `(.L_x_7) ;  /* 0x000002ac00e09947 */ /* 0x000fea0003800000 */
[----:B------:R-:W-:-:S06]  /*09e0*/  UISETP.GT.U32.AND UP0, UPT, UR10, 0x1, UPT ;  /* 0x000000010a00788c */ /* 0x000fcc000bf04070 */
[----:B------:R-:W-:-:S13]  /*09f0*/  PLOP3.LUT P0, PT, PT, PT, UP0, 0x80, 0x0 ;  /* 0x000000000000781c */ /* 0x000fda0003f0f008 */
[----:B------:R-:W-:Y:S05]  /*0a00*/  @P0 EXIT ;  /* 0x000000000000094d */ /* 0x000fea0003800000 */
[----:B------:R-:W-:Y:S01]  /*0a10*/  ULDC.64 UR4, c[0x0][0x650] ;  /* 0x0001940000047ab9 */ /* 0x000fe20000000a00 */
[----:B------:R-:W-:Y:S02]  /*0a20*/  PRMT R6, RZ, 0x7610, R6 ;  /* 0x00007610ff067816 */ /* 0x000fe40000000006 */
[----:B------:R-:W-:Y:S01]  /*0a30*/  ISETP.GE.U32.AND P0, PT, R23, UR4, PT ;  /* 0x0000000417007c0c */ /* 0x000fe2000bf06070 */
[----:B------:R-:W-:Y:S02]  /*0a40*/  UMOV UR4, 0xffffffff ;  /* 0xffffffff00047882 */ /* 0x000fe40000000000 */
[----:B------:R-:W-:Y:S01]  /*0a50*/  IMAD.U32 R4, RZ, RZ, UR4 ;  /* 0x00000004ff047e24 */ /* 0x000fe2000f8e00ff */
[----:B------:R-:W-:Y:S01]  /*0a60*/  ISETP.GE.U32.AND.EX P0, PT, R24, UR5, PT, P0 ;  /* 0x0000000518007c0c */ /* 0x000fe2000bf06100 */
[----:B------:R-:W-:Y:S01]  /*0a70*/  UMOV UR5, 0xffffffff ;  /* 0xffffffff00057882 */ /* 0x000fe20000000000 */
[----:B------:R-:W-:Y:S01]  /*0a80*/  MOV R19, UR4 ;  /* 0x0000000400137c02 */ /* 0x000fe20008000f00 */
[----:B------:R-:W-:Y:S01]  /*0a90*/  IMAD.U32 R18, RZ, RZ, UR5 ;  /* 0x00000005ff127e24 */ /* 0x000fe2000f8e00ff */
[----:B------:R1:W-:Y:S09]  /*0aa0*/  STL [R1+0x268], R4 ;  /* 0x0002680401007387 */ /* 0x0003f20000100800 */
[----:B------:R-:W-:Y:S05]  /*0ab0*/  @P0 BRA `(.L_x_8) ;  /* 0x0000000400480947 */ /* 0x000fea0003800000 */
[----:B------:R-:W2:Y:S01]  /*0ac0*/  LDC.64 R14, c[0x0][0x628] ;  /* 0x00018a00ff0e7b82 */ /* 0x000ea20000000a00 */
[----:B-1----:R-:W-:Y:S02]  /*0ad0*/  IMAD.MOV.U32 R4, RZ, RZ, R23 ;  /* 0x000000ffff047224 */ /* 0x002fe400078e0017 */
[----:B------:R-:W-:-:S05]  /*0ae0*/  IMAD.MOV.U32 R5, RZ, RZ, R24 ;  /* 0x000000ffff057224 */ /* 0x000fca00078e0018 */
[----:B------:R-:W1:Y:S08]  /*0af0*/  LDC R10, c[0x0][0x630] ;  /* 0x00018c00ff0a7b82 */ /* 0x000e700000000800 */
[----:B------:R-:W3:Y:S01]  /*0b00*/  LDC.64 R18, c[0x0][0x620] ;  /* 0x00018800ff127b82 */ /* 0x000ee20000000a00 */
[----:B--2---:R-:W-:-:S04]  /*0b10*/  ISETP.NE.U32.AND P0, PT, R14, RZ, PT ;  /* 0x000000ff0e00720c */ /* 0x004fc80003f05070 */
[----:B------:R-:W-:-:S13]  /*0b20*/  ISETP.NE.AND.EX P0, PT, R15, RZ, PT, P0 ;  /* 0x000000ff0f00720c */ /* 0x000fda0003f05300 */
[----:B-1-3--:R-:W-:Y:S05]  /*0b30*/  @!P0 BRA `(.L_x_9) ;  /* 0x0000000000288947 */ /* 0x00afea0003800000 */
[----:B------:R-:W1:Y:S02]  /*0b40*/  LDC R9, c[0x0][0x634] ;  /* 0x00018d00ff097b82 */ /* 0x000e640000000800 */
[----:B-1----:R-:W-:-:S05]  /*0b50*/  IADD3 R9, P0, R23, R9, RZ ;  /* 0x0000000917097210 */ /* 0x002fca0007f1e0ff */
[----:B------:R-:W-:-:S04]  /*0b60*/  IMAD.X R13, RZ, RZ, R24, P0 ;  /* 0x000000ffff0d7224 */ /* 0x000fc800000e0618 */
[----:B------:R-:W-:-:S04]  /*0b70*/  IMAD.WIDE.U32 R4, R13, R14, RZ ;  /* 0x0000000e0d047225 */ /* 0x000fc800078e00ff */
[----:B------:R-:W-:-:S04]  /*0b80*/  IMAD.WIDE.U32 R6, P0, R9, R15, R4 ;  /* 0x0000000f09067225 */ /* 0x000fc80007800004 */
[----:B------:R-:W-:-:S04]  /*0b90*/  IMAD.WIDE.U32 R4, R9, R14, RZ ;  /* 0x0000000e09047225 */ /* 0x000fc800078e00ff */
[----:B------:R-:W-:Y:S01]  /*0ba0*/  IMAD.X R9, RZ, RZ, RZ, P0 ;  /* 0x000000ffff097224 */ /* 0x000fe200000e06ff */
[----:B------:R-:W-:Y:S01]  /*0bb0*/  IADD3 RZ, P0, R5, R6, RZ ;  /* 0x0000000605ff7210 */ /* 0x000fe20007f1e0ff */
[----:B------:R-:W-:-:S04]  /*0bc0*/  IMAD.MOV.U32 R8, RZ, RZ, R7 ;  /* 0x000000ffff087224 */ /* 0x000fc800078e0007 */
[----:B------:R-:W-:-:S08]  /*0bd0*/  IMAD.WIDE.U32.X R4, R13, R15, R8, P0 ;  /* 0x0000000f0d047225 */ /* 0x000fd000000e0408 */
.L_x_9:
[----:B------:R-:W1:Y:S01]  /*0be0*/  LDC.64 R20, c[0x0][0x640] ;  /* 0x00019000ff147b82 */ /* 0x000e620000000a00 */
[-C--:B------:R-:W-:Y:S01]  /*0bf0*/  SHF.R.U64 R22, R4, R10.reuse, R5 ;  /* 0x0000000a04167219 */ /* 0x080fe20000001205 */
[----:B------:R-:W-:Y:S01]  /*0c00*/  IMAD.MOV.U32 R4, RZ, RZ, R23 ;  /* 0x000000ffff047224 */ /* 0x000fe200078e0017 */
[----:B------:R-:W-:Y:S01]  /*0c10*/  SHF.R.U32.HI R3, RZ, R10, R5 ;  /* 0x0000000aff037219 */ /* 0x000fe20000011605 */
[----:B------:R-:W-:Y:S01]  /*0c20*/  IMAD R25, R11, R12, R2 ;  /* 0x0000000c0b197224 */ /* 0x000fe200078e0202 */
[----:B------:R-:W-:Y:S01]  /*0c30*/  IADD3 R7, P0, RZ, -R22, RZ ;  /* 0x80000016ff077210 */ /* 0x000fe20007f1e0ff */
[----:B------:R-:W-:Y:S01]  /*0c40*/  IMAD.MOV.U32 R11, RZ, RZ, 0x1 ;  /* 0x00000001ff0b7424 */ /* 0x000fe200078e00ff */
[----:B------:R-:W-:Y:S01]  /*0c50*/  MOV R5, R24 ;  /* 0x0000001800057202 */ /* 0x000fe20000000f00 */
[----:B------:R-:W2:Y:S02]  /*0c60*/  LDC R8, c[0x0][0x618] ;  /* 0x00018600ff087b82 */ /* 0x000ea40000000800 */
[----:B------:R-:W-:-:S02]  /*0c70*/  IMAD.X R3, RZ, RZ, ~R3, P0 ;  /* 0x000000ffff037224 */ /* 0x000fc400000e0e03 */
[----:B------:R-:W-:-:S04]  /*0c80*/  IMAD.WIDE.U32 R4, R7, R18, R4 ;  /* 0x0000001207047225 */ /* 0x000fc800078e0004 */
[----:B------:R-:W0:Y:S01]  /*0c90*/  LDC R14, c[0x0][0x608] ;  /* 0x00018200ff0e7b82 */ /* 0x000e220000000800 */
[----:B------:R-:W-:-:S04]  /*0ca0*/  IMAD R6, R3, R18, RZ ;  /* 0x0000001203067224 */ /* 0x000fc800078e02ff */
[----:B------:R-:W-:-:S03]  /*0cb0*/  IMAD R3, R7, R19, R6 ;  /* 0x0000001307037224 */ /* 0x000fc600078e0206 */
[----:B------:R-:W3:Y:S01]  /*0cc0*/  LDC R16, c[0x0][0x658] ;  /* 0x00019600ff107b82 */ /* 0x000ee20000000800 */
[----:B------:R-:W-:Y:S01]  /*0cd0*/  IMAD.IADD R3, R5, 0x1, R3 ;  /* 0x0000000105037824 */ /* 0x000fe200078e0203 */
[----:B-1----:R-:W-:Y:S01]  /*0ce0*/  ISETP.NE.U32.AND P0, PT, R20, RZ, PT ;  /* 0x000000ff1400720c */ /* 0x002fe20003f05070 */
[----:B------:R-:W-:-:S03]  /*0cf0*/  IMAD.MOV.U32 R5, RZ, RZ, -0x1 ;  /* 0xffffffffff057424 */ /* 0x000fc600078e00ff */
[----:B------:R-:W-:Y:S02]  /*0d00*/  ISETP.NE.AND.EX P0, PT, R21, RZ, PT, P0 ;  /* 0x000000ff1500720c */ /* 0x000fe40003f05300 */
[----:B------:R-:W1:Y:S01]  /*0d10*/  LDC R13, c[0x0][0x600] ;  /* 0x00018000ff0d7b82 */ /* 0x000e620000000800 */
[-CC-:B--2---:R-:W-:Y:S02]  /*0d20*/  SHF.R.U64 R10, R4, R8.reuse, R3.reuse ;  /* 0x00000008040a7219 */ /* 0x184fe40000001203 */
[----:B------:R-:W-:-:S05]  /*0d30*/  SHF.R.U32.HI R3, RZ, R8, R3 ;  /* 0x00000008ff037219 */ /* 0x000fca0000011603 */
[----:B------:R-:W2:Y:S01]  /*0d40*/  LDC R15, c[0x0][0x648] ;  /* 0x00019200ff0f7b82 */ /* 0x000ea20000000800 */
[-CC-:B0-----:R-:W-:Y:S02]  /*0d50*/  SHF.R.U64 R23, R10, R14.reuse, R3.reuse ;  /* 0x0000000e0a177219 */ /* 0x181fe40000001203 */
[----:B------:R-:W-:-:S05]  /*0d60*/  SHF.R.U32.HI R3, RZ, R14, R3 ;  /* 0x0000000eff037219 */ /* 0x000fca0000011603 */
[----:B------:R-:W0:Y:S01]  /*0d70*/  LDC R19, c[0x0][0x638] ;  /* 0x00018e00ff137b82 */ /* 0x000e220000000800 */
[-C--:B---3--:R-:W-:Y:S02]  /*0d80*/  SHF.L.U32 R2, R5, R16.reuse, RZ ;  /* 0x0000001005027219 */ /* 0x088fe400000006ff */
[--C-:B------:R-:W-:Y:S02]  /*0d90*/  SHF.R.U64 R12, R23, R16, R3.reuse ;  /* 0x00000010170c7219 */ /* 0x100fe40000001203 */
[----:B------:R-:W-:Y:S02]  /*0da0*/  LOP3.LUT R8, RZ, R2, RZ, 0x33, !PT ;  /* 0x00000002ff087212 */ /* 0x000fe400078e33ff */
[----:B------:R-:W-:Y:S01]  /*0db0*/  SHF.R.U32.HI R3, RZ, R16, R3 ;  /* 0x00000010ff037219 */ /* 0x000fe20000011603 */
[----:B------:R-:W3:Y:S01]  /*0dc0*/  LDC R18, c[0x0][0x610] ;  /* 0x00018400ff127b82 */ /* 0x000ee20000000800 */
[----:B------:R-:W-:Y:S01]  /*0dd0*/  IMAD.MOV.U32 R2, RZ, RZ, R12 ;  /* 0x000000ffff027224 */ /* 0x000fe200078e000c */
[----:B------:R-:W-:Y:S06]  /*0de0*/  @!P0 BRA `(.L_x_10) ;  /* 0x0000000000288947 */ /* 0x000fec0003800000 */
[----:B------:R-:W4:Y:S02]  /*0df0*/  LDC R7, c[0x0][0x64c] ;  /* 0x00019300ff077b82 */ /* 0x000f240000000800 */
[----:B----4-:R-:W-:-:S05]  /*0e00*/  IADD3 R7, P0, R12, R7, RZ ;  /* 0x000000070c077210 */ /* 0x010fca0007f1e0ff */
        /* <DEDUP_REMOVED lines=8> */
.L_x_10:
[----:B--2---:R-:W-:Y:S01]  /*0e90*/  SHF.R.U64 R4, R2, R15, R3 ;  /* 0x0000000f02047219 */ /* 0x004fe20000001203 */
[----:B-1----:R-:W-:Y:S01]  /*0ea0*/  VIADD R5, R13, 0xffffffff ;  /* 0xffffffff0d057836 */ /* 0x002fe20000000000 */
[----:B------:R-:W-:Y:S02]  /*0eb0*/  SHF.L.U32 R2, R11, R16, RZ ;  /* 0x000000100b027219 */ /* 0x000fe400000006ff */
[----:B------:R-:W-:Y:S01]  /*0ec0*/  LOP3.LUT R3, R23, R8, RZ, 0xc0, !PT ;  /* 0x0000000817037212 */ /* 0x000fe200078ec0ff */
[----:B------:R-:W-:Y:S01]  /*0ed0*/  IMAD.MOV R6, RZ, RZ, -R4 ;  /* 0x000000ffff067224 */ /* 0x000fe200078e0a04 */
[----:B------:R-:W-:Y:S02]  /*0ee0*/  SEL R0, R0, R25, !P2 ;  /* 0x0000001900007207 */ /* 0x000fe40005000000 */
[----:B------:R-:W-:Y:S01]  /*0ef0*/  LOP3.LUT R5, R10, R5, RZ, 0xc0, !PT ;  /* 0x000000050a057212 */ /* 0x000fe200078ec0ff */
[----:B------:R-:W-:Y:S01]  /*0f00*/  IMAD R3, R2, R4, R3 ;  /* 0x0000000402037224 */ /* 0x000fe200078e0203 */
[----:B------:R-:W-:Y:S01]  /*0f10*/  R2UR UR6, R22 ;  /* 0x00000000160672ca */ /* 0x000fe200000e0000 */
[----:B0-----:R-:W-:-:S02]  /*0f20*/  IMAD R2, R6, R19, R12 ;  /* 0x0000001306027224 */ /* 0x001fc400078e020c */
[----:B---3--:R-:W-:Y:S02]  /*0f30*/  IMAD R0, R3, R18, R0 ;  /* 0x0000001203007224 */ /* 0x008fe400078e0200 */
[----:B------:R-:W-:Y:S02]  /*0f40*/  IMAD R3, R2, R13, R5 ;  /* 0x0000000d02037224 */ /* 0x000fe400078e0205 */
[----:B------:R-:W-:-:S03]  /*0f50*/  IMAD.MOV.U32 R6, RZ, RZ, 0x1 ;  /* 0x00000001ff067424 */ /* 0x000fc600078e00ff */
[----:B------:R-:W-:Y:S02]  /*0f60*/  SEL R2, R3, R0, !P2 ;  /* 0x0000000003027207 */ /* 0x000fe40005000000 */
[----:B------:R-:W-:Y:S02]  /*0f70*/  SEL R0, R0, R3, !P2 ;  /* 0x0000000300007207 */ /* 0x000fe40005000000 */
[----:B------:R-:W-:Y:S02]  /*0f80*/  R2UR UR5, R2 ;  /* 0x00000000020572ca */ /* 0x000fe400000e0000 */
[----:B------:R-:W-:Y:S02]  /*0f90*/  R2UR UR4, R0 ;  /* 0x00000000000472ca */ /* 0x000fe400000e0000 */
[----:B------:R-:W-:-:S05]  /*0fa0*/  MOV R0, UR6 ;  /* 0x0000000600007c02 */ /* 0x000fca0008000f00 */
[----:B------:R2:W-:Y:S04]  /*0fb0*/  STL [R1+0x268], R0 ;  /* 0x0002680001007387 */ /* 0x0005e80000100800 */
[----:B------:R-:W-:Y:S02]  /*0fc0*/  IMAD.U32 R18, RZ, RZ, UR5 ;  /* 0x00000005ff127e24 */ /* 0x000fe4000f8e00ff */
[----:B------:R-:W-:-:S07]  /*0fd0*/  IMAD.U32 R19, RZ, RZ, UR4 ;  /* 0x00000004ff137e24 */ /* 0x000fce000f8e00ff */
.L_x_8:
[----:B------:R-:W-:-:S08]  /*0fe0*/  NOP ;  /* 0x0000000000007918 */ /* 0x000fd00000000000 */
[----:B------:R-:W3:Y:S02]  /*0ff0*/  USETMAXREG.TRY_ALLOC.CTAPOOL UP0, 0xf0 ;  /* 0x000000f0000079c8 */ /* 0x000ee40008000600 */
[----:B---3--:R-:W-:-:S13]  /*1000*/  PLOP3.LUT P0, PT, PT, PT, UP0, 0x80, 0x0 ;  /* 0x000000000000781c */ /* 0x008fda0003f0f008 */
[----:B------:R-:W-:Y:S05]  /*1010*/  @!P0 BRA `(.L_x_8) ;  /* 0xfffffffc00f08947 */ /* 0x000fea000383ffff */
[----:B------:R-:W-:Y:S01]  /*1020*/  ULDC.64 UR4, c[0x0][0x598] ;  /* 0x0001660000047ab9 */ /* 0x000fe20000000a00 */
[----:B------:R-:W-:Y:S01]  /*1030*/  ULDC.64 UR36, c[0x0][0x208] ;  /* 0x0000820000247ab9 */ /* 0x000fe20000000a00 */
[----:B------:R-:W-:-:S04]  /*1040*/  ISETP.NE.U32.AND P0, PT, RZ, UR4, PT ;  /* 0x00000004ff007c0c */ /* 0x000fc8000bf05070 */
[----:B------:R-:W-:-:S13]  /*1050*/  ISETP.NE.AND.EX P0, PT, RZ, UR5, PT, P0 ;  /* 0x00000005ff007c0c */ /* 0x000fda000bf05300 */
[----:B------:R-:W-:Y:S05]  /*1060*/  @!P0 BRA `(.L_x_11) ;  /* 0x00000000001c8947 */ /* 0x000fea0003800000 */
[----:B------:R-:W3:Y:S02]  /*1070*/  LDC.64 R2, c[0x0][0x598] ;  /* 0x00016600ff027b82 */ /* 0x000ee40000000a00 */
[----:B---3--:R-:W3:Y:S02]  /*1080*/  LDG.E.64 R2, desc[UR36][R2.64] ;  /* 0x0000002402027981 */ /* 0x008ee4000c1e1b00 */
[----:B---3--:R-:W-:-:S04]  /*1090*/  ISETP.NE.U32.AND P0, PT, R2, RZ, PT ;  /* 0x000000ff0200720c */ /* 0x008fc80003f05070 */
[----:B------:R-:W-:-:S13]  /*10a0*/  ISETP.NE.AND.EX P0, PT, R3, RZ, PT, P0 ;  /* 0x000000ff0300720c */ /* 0x000fda0003f05300 */
[----:B------:R-:W-:Y:S05]  /*10b0*/  @!P0 BRA `(.L_x_11) ;  /* 0x0000000000088947 */ /* 0x000fea0003800000 */
[----:B------:R3:W5:Y:S01]  /*10c0*/  LD.E R2, desc[UR36][R2.64] ;  /* 0x0000002402027980 */ /* 0x000762000c101900 */
[----:B------:R-:W-:Y:S05]  /*10d0*/  BRA `(.L_x_12) ;  /* 0x0000000000247947 */ /* 0x000fea0003800000 */
.L_x_11:
[----:B------:R-:W-:Y:S02]  /*10e0*/  ULDC.64 UR4, c[0x0][0x588] ;  /* 0x0001620000047ab9 */ /* 0x000fe40000000a00 */
[----:B------:R-:W-:-:S04]  /*10f0*/  ISETP.NE.U32.AND P0, PT, RZ, UR4, PT ;  /* 0x00000004ff007c0c */ /* 0x000fc8000bf05070 */
[----:B------:R-:W-:-:S13]  /*1100*/  ISETP.NE.AND.EX P0, PT, RZ, UR5, PT, P0 ;  /* 0x00000005ff007c0c */ /* 0x000fda000bf05300 */
[----:B------:R-:W-:Y:S05]  /*1110*/  @!P0 BRA `(.L_x_13) ;  /* 0x00000000000c8947 */ /* 0x000fea0003800000 */
[----:B------:R-:W3:Y:S02]  /*1120*/  LDC.64 R2, c[0x0][0x588] ;  /* 0x00016200ff027b82 */ /* 0x000ee40000000a00 */
[----:B---3--:R4:W5:Y:S01]  /*1130*/  LDG.E R2, desc[UR36][R2.64] ;  /* 0x0000002402027981 */ /* 0x008962000c1e1900 */
[----:B------:R-:W-:Y:S05]  /*1140*/  BRA `(.L_x_12) ;  /* 0x0000000000087947 */ /* 0x000fea0003800000 */
.L_x_13:
[----:B------:R-:W-:Y:S02]  /*1150*/  ULDC UR4, c[0x0][0x580] ;  /* 0x0001600000047ab9 */ /* 0x000fe40000000800 */
[----:B------:R-:W-:-:S07]  /*1160*/  IMAD.U32 R2, RZ, RZ, UR4 ;  /* 0x00000004ff027e24 */ /* 0x000fce000f8e00ff */
.L_x_12:
[----:B------:R-:W-:Y:S02]  /*1170*/  ULDC.64 UR4, c[0x0][0x5a0] ;  /* 0x0001680000047ab9 */ /* 0x000fe40000000a00 */
[----:B------:R-:W-:-:S04]  /*1180*/  ISETP.NE.U32.AND P0, PT, RZ, UR4, PT ;  /* 0x00000004ff007c0c */ /* 0x000fc8000bf05070 */
[----:B------:R-:W-:-:S13]  /*1190*/  ISETP.NE.AND.EX P0, PT, RZ, UR5, PT, P0 ;  /* 0x00000005ff007c0c */ /* 0x000fda000bf05300 */
[----:B------:R-:W-:Y:S05]  /*11a0*/  @!P0 BRA `(.L_x_14) ;  /* 0x00000000001c8947 */ /* 0x000fea0003800000 */
[----:B-1----:R-:W1:Y:S02]  /*11b0*/  LDC.64 R4, c[0x0][0x5a0] ;  /* 0x00016800ff047b82 */ /* 0x002e640000000a00 */
[----:B-1----:R-:W2:Y:S02]  /*11c0*/  LDG.E.64 R4, desc[UR36][R4.64] ;  /* 0x0000002404047981 */ /* 0x002ea4000c1e1b00 */
[----:B--2---:R-:W-:-:S04]  /*11d0*/  ISETP.NE.U32.AND P0, PT, R4, RZ, PT ;  /* 0x000000ff0400720c */ /* 0x004fc80003f05070 */
[----:B------:R-:W-:-:S13]  /*11e0*/  ISETP.NE.AND.EX P0, PT, R5, RZ, PT, P0 ;  /* 0x000000ff0500720c */ /* 0x000fda0003f05300 */
[----:B------:R-:W-:Y:S05]  /*11f0*/  @!P0 BRA `(.L_x_14) ;  /* 0x0000000000088947 */ /* 0x000fea0003800000 */
[----:B------:R1:W5:Y:S01]  /*1200*/  LD.E R16, desc[UR36][R4.64] ;  /* 0x0000002404107980 */ /* 0x000362000c101900 */
[----:B------:R-:W-:Y:S05]  /*1210*/  BRA `(.L_x_15) ;  /* 0x0000000000247947 */ /* 0x000fea0003800000 */
.L_x_14:
[----:B------:R-:W-:Y:S02]  /*1220*/  ULDC.64 UR4, c[0x0][0x590] ;  /* 0x0001640000047ab9 */ /* 0x000fe40000000a00 */
[----:B------:R-:W-:-:S04]  /*1230*/  ISETP.NE.U32.AND P0, PT, RZ, UR4, PT ;  /* 0x00000004ff007c0c */ /* 0x000fc8000bf05070 */
[----:B------:R-:W-:-:S13]  /*1240*/  ISETP.NE.AND.EX P0, PT, RZ, UR5, PT, P0 ;  /* 0x00000005ff007c0c */ /* 0x000fda000bf05300 */
[----:B------:R-:W-:Y:S05]  /*1250*/  @!P0 BRA `(.L_x_16) ;  /* 0x00000000000c8947 */ /* 0x000fea0003800000 */
[----:B-1----:R-:W1:Y:S02]  /*1260*/  LDC.64 R4, c[0x0][0x590] ;  /* 0x00016400ff047b82 */ /* 0x002e640000000a00 */
[----:B-1----:R1:W5:Y:S01]  /*1270*/  LDG.E R16, desc[UR36][R4.64] ;  /* 0x0000002404107981 */ /* 0x002362000c1e1900 */
[----:B------:R-:W-:Y:S05]  /*1280*/  BRA `(.L_x_15) ;  /* 0x0000000000087947 */ /* 0x000fea0003800000 */
.L_x_16:
[----:B------:R-:W-:Y:S02]  /*1290*/  ULDC UR4, c[0x0][0x584] ;  /* 0x0001610000047ab9 */ /* 0x000fe40000000800 */
[----:B------:R-:W-:-:S07]  /*12a0*/  IMAD.U32 R16, RZ, RZ, UR4 ;  /* 0x00000004ff107e24 */ /* 0x000fce000f8e00ff */
.L_x_15:
[----:B------:R-:W-:-:S13]  /*12b0*/  LOP3.LUT P0, RZ, R6, 0xff, RZ, 0xc0, !PT ;  /* 0x000000ff06ff7812 */ /* 0x000fda000780c0ff */
[----:B------:R-:W-:Y:S05]  /*12c0*/  @!P0 EXIT ;  /* 0x000000000000894d */ /* 0x000fea0003800000 */
[----:B------:R-:W-:Y:S02]  /*12d0*/  ULDC UR4, c[0x0][0x28c] ;  /* 0x0000a30000047ab9 */ /* 0x000fe40000000800 */
[----:B------:R-:W-:-:S04]  /*12e0*/  UIADD3 UR4, UR4, 0x1f, URZ ;  /* 0x0000001f04047890 */ /* 0x000fc8000fffe03f */
[----:B------:R-:W-:-:S04]  /*12f0*/  USHF.R.S32.HI UR5, URZ, 0x1f, UR4 ;  /* 0x0000001f3f057899 */ /* 0x000fc80008011404 */
[----:B------:R-:W-:-:S03]  /*1300*/  ULEA.HI UR5, UR5, UR4, URZ, 0x5 ;  /* 0x0000000405057291 */ /* 0x000fc6000f8f283f */
[----:B------:R-:W-:Y:S01]  /*1310*/  UMOV UR4, URZ ;  /* 0x0000003f00047c82 */ /* 0x000fe20008000000 */
[----:B------:R-:W-:Y:S01]  /*1320*/  USHF.R.S32.HI UR6, URZ, 0x5, UR5 ;  /* 0x000000053f067899 */ /* 0x000fe20008011405 */
[----:B---34-:R-:W-:Y:S02]  /*1330*/  IMAD.U32 R3, RZ, RZ, UR4 ;  /* 0x00000004ff037e24 */ /* 0x018fe4000f8e00ff */
[----:B------:R-:W-:Y:S02]  /*1340*/  UMOV UR5, URZ ;  /* 0x0000003f00057c82 */ /* 0x000fe40008000000 */
[----:B--2---:R-:W-:Y:S02]  /*1350*/  IMAD.U32 R0, RZ, RZ, UR5 ;  /* 0x00000005ff007e24 */ /* 0x004fe4000f8e00ff */
[----:B-1----:R-:W-:-:S05]  /*1360*/  IMAD.U32 R4, RZ, RZ, UR6 ;  /* 0x00000006ff047e24 */ /* 0x002fca000f8e00ff */
[----:B------:R1:W-:Y:S04]  /*1370*/  STL [R1+0x298], R4 ;  /* 0x0002980401007387 */ /* 0x0003e80000100800 */
[----:B------:R1:W-:Y:S04]  /*1380*/  STL [R1+0x294], R0 ;  /* 0x0002940001007387 */ /* 0x0003e80000100800 */
[----:B------:R1:W-:Y:S02]  /*1390*/  STL [R1+0x290], R3 ;  /* 0x0002900301007387 */ /* 0x0003e40000100800 */
.L_x_726:
[----:B-1----:R-:W1:Y:S01]  /*13a0*/  S2R R0, SR_TID.X ;  /* 0x0000000000007919 */ /* 0x002e620000002100 */
[----:B------:R-:W2:Y:S01]  /*13b0*/  S2UR UR6, SR_CgaCtaId ;  /* 0x00000000000679c3 */ /* 0x000ea20000008800 */
[----:B------:R-:W-:Y:S02]  /*13c0*/  UMOV UR39, 0x400 ;  /* 0x0000040000277882 */ /* 0x000fe40000000000 */
[----:B--2---:R-:W-:Y:S01]  /*13d0*/  ULEA UR39, UR6, UR39, 0x18 ;  /* 0x0000002706277291 */ /* 0x004fe2000f8ec03f */
[----:B-1----:R-:W-:-:S04]  /*13e0*/  LOP3.LUT R0, R0, 0x80, RZ, 0xc0, !PT ;  /* 0x0000008000007812 */ /* 0x002fc800078ec0ff */
[----:B------:R-:W-:-:S06]  /*13f0*/  SHF.R.U32.HI R0, RZ, 0x7, R0 ;  /* 0x00000007ff007819 */ /* 0x000fcc0000011600 */
[----:B------:R-:W1:Y:S02]  /*1400*/  SHFL.IDX PT, R0, R0, RZ, 0x1f ;  /* 0x00001fff00007589 */ /* 0x000e6400000e0000 */
[----:B-1----:R-:W-:-:S13]  /*1410*/  R2UR UR4, R0 ;  /* 0x00000000000472ca */ /* 0x002fda00000e0000 */
[----:B------:R-:W-:-:S04]  /*1420*/  ULEA.HI UR5, UR4, UR4, URZ, 0x1 ;  /* 0x0000000404057291 */ /* 0x000fc8000f8f083f */
[----:B------:R-:W-:-:S04]  /*1430*/  ULOP3.LUT UR5, UR5, 0xffffe, URZ, 0xc0, !UPT ;  /* 0x000ffffe05057892 */ /* 0x000fc8000f8ec03f */
[----:B------:R-:W-:-:S03]  /*1440*/  UIADD3 UR5, UR4, -UR5, URZ ;  /* 0x8000000504057290 */ /* 0x000fc6000fffe03f */
[----:B------:R-:W-:Y:S01]  /*1450*/  ULDC UR4, c[0x0][0x28c] ;  /* 0x0000a30000047ab9 */ /* 0x000fe20000000800 */
[----:B------:R-:W-:Y:S01]  /*1460*/  ULEA UR5, UR5, UR39, 0xc ;  /* 0x0000002705057291 */ /* 0x000fe2000f8e603f */
[----:B------:R-:W-:-:S03]  /*1470*/  ISETP.LT.AND P0, PT, RZ, UR4, PT ;  /* 0x00000004ff007c0c */ /* 0x000fc6000bf01270 */
[----:B------:R-:W-:-:S04]  /*1480*/  UIADD3 UR5, UR5, 0x100, URZ ;  /* 0x0000010005057890 */ /* 0x000fc8000fffe03f */
[----:B------:R-:W-:-:S04]  /*1490*/  USHF.R.U32.HI UR5, URZ, 0x4, UR5 ;  /* 0x000000043f057899 */ /* 0x000fc80008011605 */
[----:B------:R-:W-:Y:S02]  /*14a0*/  ULOP3.LUT UR60, UR5, 0x3fff, URZ, 0xc0, !UPT ;  /* 0x00003fff053c7892 */ /* 0x000fe4000f8ec03f */
[----:B0--345:R-:W-:Y:S10]  /*14b0*/  @P0 BRA `(.L_x_17) ;  /* 0x0000000000400947 */ /* 0x039ff40003800000 */
[----:B------:R-:W-:Y:S01]  /*14c0*/  MOV R0, 0x0 ;  /* 0x0000000000007802 */ /* 0x000fe20000000f00 */
[----:B------:R-:W-:Y:S01]  /*14d0*/  ULDC.64 UR4, c[0x4][0x68] ;  /* 0x01001a0000047ab9 */ /* 0x000fe20000000a00 */
[----:B------:R-:W-:Y:S01]  /*14e0*/  ULDC.64 UR6, c[0x4][0x8] ;  /* 0x0100020000067ab9 */ /* 0x000fe20000000a00 */
[----:B------:R-:W-:Y:S01]  /*14f0*/  IMAD.U32 R4, RZ, RZ, UR4 ;  /* 0x00000004ff047e24 */ /* 0x000fe2000f8e00ff */
[----:B------:R1:W2:Y:S01]  /*1500*/  LDC.64 R14, c[0x4][R0] ;  /* 0x01000000000e7b82 */ /* 0x0002a20000000a00 */
[----:B------:R-:W-:Y:S01]  /*1510*/  MOV R5, UR5 ;  /* 0x0000000500057c02 */ /* 0x000fe20008000f00 */
[----:B------:R-:W-:Y:S01]  /*1520*/  ULDC.64 UR4, c[0x4][0x70] ;  /* 0x01001c0000047ab9 */ /* 0x000fe20000000a00 */
[----:B------:R-:W-:Y:S02]  /*1530*/  IMAD.U32 R10, RZ, RZ, UR6 ;  /* 0x00000006ff0a7e24 */ /* 0x000fe4000f8e00ff */
[----:B------:R-:W-:Y:S02]  /*1540*/  IMAD.U32 R6, RZ, RZ, UR4 ;  /* 0x00000004ff067e24 */ /* 0x000fe4000f8e00ff */
[----:B------:R-:W-:-:S02]  /*1550*/  IMAD.U32 R7, RZ, RZ, UR5 ;  /* 0x00000005ff077e24 */ /* 0x000fc4000f8e00ff */
[----:B------:R-:W-:Y:S02]  /*1560*/  IMAD.U32 R11, RZ, RZ, UR7 ;  /* 0x00000007ff0b7e24 */ /* 0x000fe4000f8e00ff */
[----:B------:R-:W-:Y:S02]  /*1570*/  IMAD.MOV.U32 R8, RZ, RZ, 0x1e1 ;  /* 0x000001e1ff087424 */ /* 0x000fe400078e00ff */
[----:B------:R-:W-:Y:S02]  /*1580*/  IMAD.MOV.U32 R12, RZ, RZ, 0x1 ;  /* 0x00000001ff0c7424 */ /* 0x000fe400078e00ff */
[----:B-1----:R-:W-:-:S07]  /*1590*/  IMAD.MOV.U32 R13, RZ, RZ, RZ ;  /* 0x000000ffff0d7224 */ /* 0x002fce00078e00ff */
[----:B------:R-:W-:-:S07]  /*15a0*/  LEPC R20, `(.L_x_17) ;  /* 0x000000001014794e */ /* 0x000fce0000000000 */
[----:B0-2--5:R-:W-:Y:S05]  /*15b0*/  CALL.ABS.NOINC R14 ;  /* 0x000000000e007343 */ /* 0x025fea0003c00000 */
.L_x_17:
[----:B------:R-:W2:Y:S02]  /*15c0*/  LDL R20, [R1+0x264] ;  /* 0x0002640001147983 */ /* 0x000ea40000100800 */
[----:B--2---:R-:W-:-:S13]  /*15d0*/  R2UR UR4, R20 ;  /* 0x00000000140472ca */ /* 0x004fda00000e0000 */
[----:B------:R-:W-:-:S06]  /*15e0*/  ULOP3.LUT UR4, UR4, 0x1, URZ, 0xfc, !UPT ;  /* 0x0000000104047892 */ /* 0x000fcc000f8efc3f */
[----:B------:R-:W-:-:S05]  /*15f0*/  IMAD.U32 R0, RZ, RZ, UR4 ;  /* 0x00000004ff007e24 */ /* 0x000fca000f8e00ff */
[----:B------:R-:W-:-:S13]  /*1600*/  ISETP.NE.AND P0, PT, R0, 0x3, PT ;  /* 0x000000030000780c */ /* 0x000fda0003f05270 */
[----:B------:R-:W-:Y:S05]  /*1610*/  @!P0 BRA `(.L_x_18) ;  /* 0x0000000000048947 */ /* 0x000fea0003800000 */
[----:B------:R-:W-:Y:S01]  /*1620*/  BPT.TRAP 0x1 ;  /* 0x000000040000795c */ /* 0x000fe20000300000 */
.L_x_18:
[----:B------:R-:W2:Y:S04]  /*1630*/  LDL R3, [R1+0x290] ;  /* 0x0002900001037983 */ /* 0x000ea80000100800 */
[----:B------:R-:W3:Y:S01]  /*1640*/  LDL R0, [R1+0x294] ;  /* 0x0002940001007983 */ /* 0x000ee20000100800 */
[----:B--2---:R-:W-:Y:S02]  /*1650*/  R2UR UR5, R3 ;  /* 0x00000000030572ca */ /* 0x004fe400000e0000 */
[----:B---3--:R-:W-:-:S11]  /*1660*/  R2UR UR4, R0 ;  /* 0x00000000000472ca */ /* 0x008fd600000e0000 */
[----:B------:R-:W-:Y:S02]  /*1670*/  IMAD.U32 R3, RZ, RZ, UR5 ;  /* 0x00000005ff037e24 */ /* 0x000fe4000f8e00ff */
[----:B------:R-:W-:-:S03]  /*1680*/  MOV R0, UR4 ;  /* 0x0000000400007c02 */ /* 0x000fc60008000f00 */
[----:B------:R-:W-:Y:S02]  /*1690*/  LEA R3, R3, UR39, 0x3 ;  /* 0x0000002703037c11 */ /* 0x000fe4000f8e18ff */
[----:B------:R-:W-:-:S04]  /*16a0*/  SHF.L.U32 R0, R0, 0x1f, RZ ;  /* 0x0000001f00007819 */ /* 0x000fc800000006ff */
[----:B------:R1:W2:Y:S01]  /*16b0*/  SYNCS.PHASECHK.TRANS64.TRYWAIT P1, [R3+URZ], R0 ;  /* 0x00000000030075a7 */ /* 0x0002a2000802017f */
[----:B------:R-:W-:Y:S05]  /*16c0*/  @!P0 BRA `(.L_x_19) ;  /* 0x0000000000048947 */ /* 0x000fea0003800000 */
[----:B------:R-:W-:Y:S01]  /*16d0*/  BPT.TRAP 0x1 ;  /* 0x000000040000795c */ /* 0x000fe20000300000 */
.L_x_19:
[----:B--2---:R-:W-:Y:S05]  /*16e0*/  @P1 BRA `(.L_x_20) ;  /* 0x0000000000081947 */ /* 0x004fea0003800000 */
[----:B------:R-:W2:Y:S02]  /*16f0*/  SYNCS.PHASECHK.TRANS64.TRYWAIT P1, [R3+URZ], R0 ;  /* 0x00000000030075a7 */ /* 0x000ea4000802017f */
[----:B--2---:R-:W-:Y:S05]  /*1700*/  @!P1 BRA `(.L_x_21) ;  /* 0x000002b800609947 */ /* 0x004fea0003800000 */
.L_x_20:
[----:B------:R-:W3:Y:S02]  /*1710*/  LDL R4, [R1+0x298] ;  /* 0x0002980001047983 */ /* 0x000ee40000100800 */
[----:B---3--:R-:W-:-:S13]  /*1720*/  R2UR UR5, R4 ;  /* 0x00000000040572ca */ /* 0x008fda00000e0000 */
[----:B------:R-:W-:-:S04]  /*1730*/  UISETP.LT.AND UP0, UPT, UR5, 0x1, UPT ;  /* 0x000000010500788c */ /* 0x000fc8000bf01270 */
[----:B------:R-:W-:-:S06]  /*1740*/  USEL UR4, UR5, 0x1, UP0 ;  /* 0x0000000105047887 */ /* 0x000fcc0008000000 */
[----:B------:R-:W-:-:S05]  /*1750*/  IMAD.U32 R5, RZ, RZ, UR4 ;  /* 0x00000004ff057e24 */ /* 0x000fca000f8e00ff */
[----:B------:R-:W-:Y:S01]  /*1760*/  IADD3 R5, -R5, UR5, RZ ;  /* 0x0000000505057c10 */ /* 0x000fe2000fffe1ff */
[----:B------:R-:W-:Y:S05]  /*1770*/  WARPSYNC.ALL ;  /* 0x0000000000007948 */ /* 0x000fea0003800000 */
[----:B------:R-:W-:Y:S01]  /*1780*/  ISETP.GE.AND P1, PT, R5, 0x1, PT ;  /* 0x000000010500780c */ /* 0x000fe20003f26270 */
[----:B------:R-:W-:Y:S04]  /*1790*/  STL [R1+0x334], R19 ;  /* 0x0003341301007387 */ /* 0x000fe80000100800 */
[----:B------:R-:W-:Y:S04]  /*17a0*/  STL [R1+0x330], R18 ;  /* 0x0003301201007387 */ /* 0x000fe80000100800 */
[----:B------:R3:W-:Y:S04]  /*17b0*/  STL [R1+0x32c], R17 ;  /* 0x00032c1101007387 */ /* 0x0007e80000100800 */
[----:B-----5:R4:W-:Y:S04]  /*17c0*/  STL [R1+0x328], R16 ;  /* 0x0003281001007387 */ /* 0x0209e80000100800 */
[----:B------:R4:W-:Y:S04]  /*17d0*/  STL [R1+0x324], R5 ;  /* 0x0003240501007387 */ /* 0x0009e80000100800 */
[----:B------:R4:W-:Y:S04]  /*17e0*/  STL [R1+0x320], R2 ;  /* 0x0003200201007387 */ /* 0x0009e80000100800 */
[----:B------:R-:W3:Y:S01]  /*17f0*/  LDL R11, [R1+0x290] ;  /* 0x00029000010b7983 */ /* 0x000ee20000100800 */
[----:B------:R-:W-:Y:S01]  /*1800*/  UIADD3 UR4, UR39, 0x28100, URZ ;  /* 0x0002810027047890 */ /* 0x000fe2000fffe03f */
[----:B0-----:R-:W-:Y:S01]  /*1810*/  WARPGROUP.ARRIVE ;  /* 0x00000000000079c5 */ /* 0x001fe20000000000 */
[----:B------:R-:W-:Y:S01]  /*1820*/  ULOP3.LUT UR60, UR60, 0x10000, URZ, 0xfc, !UPT ;  /* 0x000100003c3c7892 */ /* 0x000fe2000f8efc3f */
[----:B------:R-:W-:Y:S01]  /*1830*/  MOV R6, UR39 ;  /* 0x0000002700067c02 */ /* 0x000fe20008000f00 */
[----:B------:R-:W-:Y:S01]  /*1840*/  USHF.R.U32.HI UR4, URZ, 0x4, UR4 ;  /* 0x000000043f047899 */ /* 0x000fe20008011604 */
[----:B-12---:R-:W-:Y:S01]  /*1850*/  MOV R3, UR37 ;  /* 0x0000002500037c02 */ /* 0x006fe20008000f00 */
[----:B------:R-:W-:Y:S01]  /*1860*/  UMOV UR25, 0x80000020 ;  /* 0x8000002000197882 */ /* 0x000fe20000000000 */
[----:B------:R-:W-:Y:S01]  /*1870*/  UMOV UR27, 0x80000020 ;  /* 0x80000020001b7882 */ /* 0x000fe20000000000 */
[----:B------:R-:W-:Y:S01]  /*1880*/  ULOP3.LUT UR4, UR4, 0x3fff, URZ, 0xc0, !UPT ;  /* 0x00003fff04047892 */ /* 0x000fe2000f8ec03f */
[----:B------:R-:W-:Y:S01]  /*1890*/  MOV R0, UR36 ;  /* 0x0000002400007c02 */ /* 0x000fe20008000f00 */
[----:B------:R-:W-:Y:S01]  /*18a0*/  UMOV UR29, UR25 ;  /* 0x00000019001d7c82 */ /* 0x000fe20008000000 */
[----:B------:R-:W-:Y:S01]  /*18b0*/  UMOV UR31, 0x80000020 ;  /* 0x80000020001f7882 */ /* 0x000fe20000000000 */
[----:B------:R-:W-:Y:S01]  /*18c0*/  ULOP3.LUT UR61, UR4, 0x10000, URZ, 0xfc, !UPT ;  /* 0x00010000043d7892 */ /* 0x000fe2000f8efc3f */
[----:B------:R-:W-:Y:S01]  /*18d0*/  UMOV UR5, UR25 ;  /* 0x0000001900057c82 */ /* 0x000fe20008000000 */
[----:B------:R-:W-:Y:S01]  /*18e0*/  UMOV UR7, 0x80000020 ;  /* 0x8000002000077882 */ /* 0x000fe20000000000 */
        /* <DEDUP_REMOVED lines=11> */
[----:B------:R-:W-:Y:S01]  /*19a0*/  UMOV UR49, UR25 ;  /* 0x0000001900317c82 */ /* 0x000fe20008000000 */
[----:B------:R-:W-:Y:S01]  /*19b0*/  UMOV UR51, 0x80000020 ;  /* 0x8000002000337882 */ /* 0x000fe20000000000 */
[----:B------:R-:W-:Y:S01]  /*19c0*/  UMOV UR41, UR25 ;  /* 0x0000001900297c82 */ /* 0x000fe20008000000 */
[----:B------:R-:W-:Y:S01]  /*19d0*/  UMOV UR43, 0x80000020 ;  /* 0x80000020002b7882 */ /* 0x000fe20000000000 */
[----:B------:R-:W-:Y:S01]  /*19e0*/  UMOV UR47, UR51 ;  /* 0x00000033002f7c82 */ /* 0x000fe20008000000 */
[----:B---3--:R-:W-:Y:S01]  /*19f0*/  R2UR UR6, R11 ;  /* 0x000000000b0672ca */ /* 0x008fe200000e0000 */
[----:B------:R0:W-:-:S12]  /*1a00*/  STL [R1+0x338], R11 ;  /* 0x0003380b01007387 */ /* 0x0001d80000100800 */
[----:B------:R-:W-:Y:S02]  /*1a10*/  ULEA UR11, UR6, UR60, 0xb ;  /* 0x0000003c060b7291 */ /* 0x000fe4000f8e583f */
[----:B------:R-:W-:-:S04]  /*1a20*/  UIMAD UR38, UR6, 0x2c0, UR61 ;  /* 0x000002c0062678a4 */ /* 0x000fc8000f8e023d */
[----:B------:R-:W-:Y:S01]  /*1a30*/  UIADD3 UR30, UR38, 0x40, URZ ;  /* 0x00000040261e7890 */ /* 0x000fe2000fffe03f */
[----:B------:R-:W-:Y:S02]  /*1a40*/  UMOV UR24, UR11 ;  /* 0x0000000b00187c82 */ /* 0x000fe40008000000 */
[----:B------:R-:W-:Y:S01]  /*1a50*/  UMOV UR26, UR38 ;  /* 0x00000026001a7c82 */ /* 0x000fe20008000000 */
[----:B------:R-:W-:Y:S01]  /*1a60*/  UMOV UR28, UR24 ;  /* 0x00000018001c7c82 */ /* 0x000fe20008000000 */
[----:B------:R-:W-:Y:S01]  /*1a70*/  HGMMA.64x16x16.F32 R24, gdesc[UR24], RZ, !UPT, gsb0 ;  /* 0x00200000181879f0 */ /* 0x000fe2000c0008ff */
[----:B------:R-:W-:Y:S02]  /*1a80*/  UIADD3 UR6, UR38, 0x80, URZ ;  /* 0x0000008026067890 */ /* 0x000fe4000fffe03f */
[----:B------:R-:W-:Y:S01]  /*1a90*/  MOV R4, UR38 ;  /* 0x0000002600047c02 */ /* 0x000fe20008000f00 */
[----:B------:R-:W-:Y:S01]  /*1aa0*/  UMOV UR4, UR24 ;  /* 0x0000001800047c82 */ /* 0x000fe20008000000 */
[----:B------:R-:W-:Y:S01]  /*1ab0*/  UIADD3 UR22, UR38, 0xc0, URZ ;  /* 0x000000c026167890 */ /* 0x000fe2000fffe03f */
        /* <DEDUP_REMOVED lines=11> */
[----:B------:R-:W-:Y:S01]  /*1b70*/  UMOV UR8, UR24 ;  /* 0x0000001800087c82 */ /* 0x000fe20008000000 */
[----:B------:R-:W-:Y:S01]  /*1b80*/  UMOV UR11, 0x80000020 ;  /* 0x80000020000b7882 */ /* 0x000fe20000000000 */
[----:B------:R-:W-:Y:S01]  /*1b90*/  UIADD3 UR50, UR38, 0x240, URZ ;  /* 0x0000024026327890 */ /* 0x000fe2000fffe03f */
[----:B------:R-:W-:Y:S01]  /*1ba0*/  UMOV UR48, UR24 ;  /* 0x0000001800307c82 */ /* 0x000fe20008000000 */
[----:B------:R-:W-:Y:S01]  /*1bb0*/  UIADD3 UR42, UR38, 0x280, URZ ;  /* 0x00000280262a7890 */ /* 0x000fe2000fffe03f */
[----:B------:R-:W-:Y:S01]  /*1bc0*/  UMOV UR40, UR24 ;  /* 0x0000001800287c82 */ /* 0x000fe20008000000 */
[----:B------:R-:W-:-:S03]  /*1bd0*/  UMOV UR58, UR10 ;  /* 0x0000000a003a7c82 */ /* 0x000fc60008000000 */
[----:B------:R-:W-:Y:S01]  /*1be0*/  UMOV UR46, UR50 ;  /* 0x00000032002e7c82 */ /* 0x000fe20008000000 */
[----:B------:R-:W-:Y:S01]  /*1bf0*/  UMOV UR59, UR11 ;  /* 0x0000000b003b7c82 */ /* 0x000fe20008000000 */
[----:B------:R-:W-:Y:S01]  /*1c00*/  UMOV UR38, UR18 ;  /* 0x0000001200267c82 */ /* 0x000fe20008000000 */
[----:B------:R-:W-:Y:S02]  /*1c10*/  WARPGROUP.DEPBAR.LE gsb0, 0x0 ;  /* 0x00008000000079c5 */ /* 0x000fe40000010000 */
[----:B------:R-:W-:Y:S02]  /*1c20*/  IMAD.MOV.U32 R23, RZ, RZ, R24 ;  /* 0x000000ffff177224 */ /* 0x000fe400078e0018 */
[----:B------:R-:W-:Y:S02]  /*1c30*/  IMAD.MOV.U32 R22, RZ, RZ, R25 ;  /* 0x000000ffff167224 */ /* 0x000fe400078e0019 */
[----:B------:R-:W-:Y:S02]  /*1c40*/  IMAD.MOV.U32 R21, RZ, RZ, R26 ;  /* 0x000000ffff157224 */ /* 0x000fe400078e001a */
[----:B------:R-:W-:-:S02]  /*1c50*/  IMAD.MOV.U32 R20, RZ, RZ, R27 ;  /* 0x000000ffff147224 */ /* 0x000fc400078e001b */
[----:B------:R-:W-:Y:S02]  /*1c60*/  IMAD.MOV.U32 R15, RZ, RZ, R28 ;  /* 0x000000ffff0f7224 */ /* 0x000fe400078e001c */
[----:B------:R-:W-:Y:S02]  /*1c70*/  IMAD.MOV.U32 R14, RZ, RZ, R29 ;  /* 0x000000ffff0e7224 */ /* 0x000fe400078e001d */
[----:B------:R-:W-:Y:S02]  /*1c80*/  IMAD.MOV.U32 R13, RZ, RZ, R30 ;  /* 0x000000ffff0d7224 */ /* 0x000fe400078e001e */
[----:B------:R-:W-:Y:S02]  /*1c90*/  IMAD.MOV.U32 R12, RZ, RZ, R31 ;  /* 0x000000ffff0c7224 */ /* 0x000fe400078e001f */
[----:B------:R-:W-:-:S06]  /*1ca0*/  WARPGROUP.ARRIVE ;  /* 0x00000000000079c5 */ /* 0x000fcc0000000000 */
[----:B------:R-:W-:Y:S03]  /*1cb0*/  HGMMA.64x16x16.F32 R24, gdesc[UR28], RZ, !UPT, gsb0 ;  /* 0x002000001c1879f0 */ /* 0x000fe6000c0008ff */
[----:B------:R-:W-:Y:S02]  /*1cc0*/  WARPGROUP.DEPBAR.LE gsb0, 0x0 ;  /* 0x00008000000079c5 */ /* 0x000fe40000010000 */
[----:B------:R-:W-:Y:S01]  /*1cd0*/  IMAD.MOV.U32 R17, RZ, RZ, R28 ;  /* 0x000000ffff117224 */ /* 0x000fe200078e001c */
[----:B------:R-:W-:Y:S01]  /*1ce0*/  MOV R235, R24 ;  /* 0x0000001800eb7202 */ /* 0x000fe20000000f00 */
[----:B----4-:R-:W-:Y:S02]  /*1cf0*/  IMAD.MOV.U32 R16, RZ, RZ, R29 ;  /* 0x000000ffff107224 */ /* 0x010fe400078e001d */
[----:B------:R-:W-:Y:S02]  /*1d00*/  IMAD.MOV.U32 R5, RZ, RZ, R30 ;  /* 0x000000ffff057224 */ /* 0x000fe400078e001e */
[----:B------:R-:W-:-:S02]  /*1d10*/  IMAD.MOV.U32 R2, RZ, RZ, R31 ;  /* 0x000000ffff027224 */ /* 0x000fc400078e001f */
[----:B------:R-:W-:Y:S01]  /*1d20*/  WARPGROUP.ARRIVE ;  /* 0x00000000000079c5 */ /* 0x000fe20000000000 */
[----:B------:R-:W-:Y:S02]  /*1d30*/  IMAD.MOV.U32 R234, RZ, RZ, R25 ;  /* 0x000000ffffea7224 */ /* 0x000fe400078e0019 */
[----:B------:R-:W-:Y:S02]  /*1d40*/  IMAD.MOV.U32 R233, RZ, RZ, R26 ;  /* 0x000000ffffe97224 */ /* 0x000fe400078e001a */
[----:B------:R-:W-:Y:S01]  /*1d50*/  IMAD.MOV.U32 R232, RZ, RZ, R27 ;  /* 0x000000ffffe87224 */ /* 0x000fe200078e001b */
[----:B------:R-:W-:Y:S01]  /*1d60*/  HGMMA.64x16x16.F32 R28, gdesc[UR4], RZ, !UPT, gsb0 ;  /* 0x00200000041c79f0 */ /* 0x000fe2000c0008ff */
[----:B------:R-:W-:Y:S02]  /*1d70*/  UIADD3 UR4, UR39, 0x200, URZ ;  /* 0x0000020027047890 */ /* 0x000fe4000fffe03f */
[----:B------:R-:W-:Y:S02]  /*1d80*/  WARPGROUP.DEPBAR.LE gsb0, 0x0 ;  /* 0x00008000000079c5 */ /* 0x000fe40000010000 */
[----:B------:R-:W-:Y:S01]  /*1d90*/  MOV R9, R32 ;  /* 0x0000002000097202 */ /* 0x000fe20000000f00 */
[----:B------:R-:W-:-:S02]  /*1da0*/  IMAD.MOV.U32 R19, RZ, RZ, R33 ;  /* 0x000000ffff137224 */ /* 0x000fc400078e0021 */
[----:B------:R-:W-:Y:S02]  /*1db0*/  IMAD.MOV.U32 R18, RZ, RZ, R34 ;  /* 0x000000ffff127224 */ /* 0x000fe400078e0022 */
[----:B0-----:R-:W-:Y:S02]  /*1dc0*/  IMAD.MOV.U32 R11, RZ, RZ, R35 ;  /* 0x000000ffff0b7224 */ /* 0x001fe400078e0023 */
[----:B------:R-:W-:Y:S01]  /*1dd0*/  WARPGROUP.ARRIVE ;  /* 0x00000000000079c5 */ /* 0x000fe20000000000 */
[----:B------:R-:W-:Y:S02]  /*1de0*/  IMAD.MOV.U32 R24, RZ, RZ, R30 ;  /* 0x000000ffff187224 */ /* 0x000fe400078e001e */
[----:B------:R-:W-:Y:S02]  /*1df0*/  IMAD.MOV.U32 R8, RZ, RZ, R28 ;  /* 0x000000ffff087224 */ /* 0x000fe400078e001c */
[----:B------:R-:W-:Y:S01]  /*1e00*/  IMAD.MOV.U32 R7, RZ, RZ, R29 ;  /* 0x000000ffff077224 */ /* 0x000fe200078e001d */
[----:B------:R-:W-:Y:S01]  /*1e10*/  HGMMA.64x16x16.F32 R32, gdesc[UR20], RZ, !UPT, gsb0 ;  /* 0x00200000142079f0 */ /* 0x000fe2000c0008ff */
[----:B------:R-:W-:-:S02]  /*1e20*/  IMAD.MOV.U32 R10, RZ, RZ, R31 ;  /* 0x000000ffff0a7224 */ /* 0x000fc400078e001f */
[----:B------:R-:W-:Y:S02]  /*1e30*/  WARPGROUP.DEPBAR.LE gsb0, 0x0 ;  /* 0x00008000000079c5 */ /* 0x000fe40000010000 */
[----:B------:R-:W-:Y:S01]  /*1e40*/  IMAD.MOV.U32 R30, RZ, RZ, R36 ;  /* 0x000000ffff1e7224 */ /* 0x000fe200078e0024 */
[----:B------:R-:W-:Y:S01]  /*1e50*/  MOV R26, R32 ;  /* 0x00000020001a7202 */ /* 0x000fe20000000f00 */
[----:B------:R-:W-:Y:S01]  /*1e60*/  IMAD.MOV.U32 R29, RZ, RZ, R37 ;  /* 0x000000ffff1d7224 */ /* 0x000fe200078e0025 */
[----:B------:R0:W-:Y:S01]  /*1e70*/  STL.64 [R1+0xb8], R38 ;  /* 0x0000b82601007387 */ /* 0x0001e20000100a00 */
[----:B------:R-:W-:Y:S02]  /*1e80*/  IMAD.MOV.U32 R28, RZ, RZ, R34 ;  /* 0x000000ffff1c7224 */ /* 0x000fe400078e0022 */
[----:B------:R-:W-:Y:S02]  /*1e90*/  IMAD.MOV.U32 R27, RZ, RZ, R35 ;  /* 0x000000ffff1b7224 */ /* 0x000fe400078e0023 */
[----:B------:R-:W-:-:S02]  /*1ea0*/  IMAD.MOV.U32 R25, RZ, RZ, R33 ;  /* 0x000000ffff197224 */ /* 0x000fc400078e0021 */
[----:B0-----:R-:W-:-:S06]  /*1eb0*/  WARPGROUP.ARRIVE ;  /* 0x00000000000079c5 */ /* 0x001fcc0000000000 */
[----:B------:R-:W-:Y:S03]  /*1ec0*/  HGMMA.64x16x16.F32 R32, gdesc[UR32], RZ, !UPT, gsb0 ;  /* 0x00200000202079f0 */ /* 0x000fe6000c0008ff */
[----:B------:R-:W-:Y:S02]  /*1ed0*/  WARPGROUP.DEPBAR.LE gsb0, 0x0 ;  /* 0x00008000000079c5 */ /* 0x000fe40000010000 */
[----:B------:R-:W-:Y:S01]  /*1ee0*/  WARPGROUP.ARRIVE ;  /* 0x00000000000079c5 */ /* 0x000fe20000000000 */
[----:B------:R-:W-:Y:S04]  /*1ef0*/  STL.64 [R1+0x20], R32 ;  /* 0x0000202001007387 */ /* 0x000fe80000100a00 */
[----:B------:R-:W-:Y:S01]  /*1f00*/  STL.64 [R1+0x28], R34 ;  /* 0x0000282201007387 */ /* 0x000fe20000100a00 */
[----:B------:R-:W-:Y:S03]  /*1f10*/  HGMMA.64x16x16.F32 R208, gdesc[UR16], RZ, !UPT, gsb0 ;  /* 0x0020000010d079f0 */ /* 0x000fe6000c0008ff */
[----:B------:R-:W-:Y:S04]  /*1f20*/  STL.64 [R1+0x30], R36 ;  /* 0x0000302401007387 */ /* 0x000fe80000100a00 */
[----:B------:R0:W-:Y:S01]  /*1f30*/  STL.64 [R1+0x38], R38 ;  /* 0x0000382601007387 */ /* 0x0001e20000100a00 */
[----:B------:R-:W-:-:S02]  /*1f40*/  WARPGROUP.DEPBAR.LE gsb0, 0x0 ;  /* 0x00008000000079c5 */ /* 0x000fc40000010000 */
[----:B------:R-:W-:Y:S01]  /*1f50*/  WARPGROUP.ARRIVE ;  /* 0x00000000000079c5 */ /* 0x000fe20000000000 */
[----:B------:R-:W-:Y:S04]  /*1f60*/  STL [R1+0x494], R208 ;  /* 0x000494d001007387 */ /* 0x000fe80000100800 */
[----:B------:R-:W-:Y:S01]  /*1f70*/  STL [R1+0x490], R209 ;  /* 0x000490d101007387 */ /* 0x000fe20000100800 */
[----:B------:R-:W-:Y:S03]  /*1f80*/  HGMMA.64x16x16.F32 R176, gdesc[UR12], RZ, !UPT, gsb0 ;  /* 0x002000000cb079f0 */ /* 0x000fe6000c0008ff */
[----:B------:R-:W-:Y:S04]  /*1f90*/  STL [R1+0x48c], R210 ;  /* 0x00048cd201007387 */ /* 0x000fe80000100800 */
[----:B------:R-:W-:Y:S04]  /*1fa0*/  STL [R1+0x488], R211 ;  /* 0x000488d301007387 */ /* 0x000fe80000100800 */
[----:B------:R-:W-:Y:S04]  /*1fb0*/  STL [R1+0x484], R212 ;  /* 0x000484d401007387 */ /* 0x000fe80000100800 */
[----:B------:R-:W-:Y:S04]  /*1fc0*/  STL [R1+0x480], R213 ;  /* 0x000480d501007387 */ /* 0x000fe80000100800 */
[----:B------:R-:W-:Y:S04]  /*1fd0*/  STL [R1+0x47c], R214 ;  /* 0x00047cd601007387 */ /* 0x000fe80000100800 */
[----:B------:R-:W-:Y:S01]  /*1fe0*/  STL [R1+0x478], R215 ;  /* 0x000478d701007387 */ /* 0x000fe20000100800 */
        /* <DEDUP_REMOVED lines=37> */
[----:B------:R-:W-:Y:S01]  /*2240*/  HGMMA.64x16x16.F32 R48, gdesc[UR40], RZ, !UPT, gsb0 ;  /* 0x00200000283079f0 */ /* 0x000fe2000c0008ff */
[----:B------:R-:W-:Y:S01]  /*2250*/  UMOV UR40, UR4 ;  /* 0x0000000400287c82 */ /* 0x000fe20008000000 */
[----:B------:R-:W-:Y:S01]  /*2260*/  UMOV UR41, 0x80000020 ;  /* 0x8000002000297882 */ /* 0x000fe20000000000 */
[----:B------:R-:W-:Y:S01]  /*2270*/  UMOV UR44, UR40 ;  /* 0x00000028002c7c82 */ /* 0x000fe20008000000 */
        /* <DEDUP_REMOVED lines=9> */
[----:B------:R-:W-:Y:S01]  /*2310*/  STL [R1+0x414], R82 ;  /* 0x0004145201007387 */ /* 0x000fe20000100800 */
        /* <DEDUP_REMOVED lines=9> */
[----:B------:R-:W-:-:S02]  /*23b0*/  UMOV UR25, UR41 ;  /* 0x0000002900197c82 */ /* 0x000fc40008000000 */
[----:B------:R-:W-:Y:S04]  /*23c0*/  STL [R1+0x408], R85 ;  /* 0x0004085501007387 */ /* 0x000fe80000100800 */
[----:B------:R-:W-:Y:S04]  /*23d0*/  STL [R1+0x404], R86 ;  /* 0x0004045601007387 */ /* 0x000fe80000100800 */
[----:B------:R-:W-:Y:S01]  /*23e0*/  STL [R1+0x400], R87 ;  /* 0x0004005701007387 */ /* 0x000fe20000100800 */
[----:B------:R-:W-:Y:S02]  /*23f0*/  WARPGROUP.DEPBAR.LE gsb0, 0x0 ;  /* 0x00008000000079c5 */ /* 0x000fe40000010000 */
        /* <DEDUP_REMOVED lines=16> */
[----:B------:R-:W-:Y:S01]  /*2500*/  UMOV UR45, UR41 ;  /* 0x00000029002d7c82 */ /* 0x000fe20008000000 */
[----:B------:R-:W-:Y:S01]  /*2510*/  UMOV UR46, UR54 ;  /* 0x00000036002e7c82 */ /* 0x000fe20008000000 */
[----:B------:R-:W-:Y:S01]  /*2520*/  UMOV UR47, UR55 ;  /* 0x00000037002f7c82 */ /* 0x000fe20008000000 */
[----:B------:R-:W-:Y:S01]  /*2530*/  STL [R1+0x448], R42 ;  /* 0x0004482a01007387 */ /* 0x000fe20000100800 */
[----:B------:R-:W-:Y:S01]  /*2540*/  UIADD3 UR40, UR39, 0x600, URZ ;  /* 0x0000060027287890 */ /* 0x000fe2000fffe03f */
[----:B------:R-:W-:-:S02]  /*2550*/  UMOV UR41, 0x80000020 ;  /* 0x8000002000297882 */ /* 0x000fc40000000000 */
[----:B------:R-:W-:Y:S01]  /*2560*/  STL [R1+0x444], R43 ;  /* 0x0004442b01007387 */ /* 0x000fe20000100800 */
[----:B------:R-:W-:-:S03]  /*2570*/  UMOV UR37, UR41 ;  /* 0x0000002900257c82 */ /* 0x000fc60008000000 */
[----:B------:R-:W-:Y:S01]  /*2580*/  STL [R1+0x440], R44 ;  /* 0x0004402c01007387 */ /* 0x000fe20000100800 */
[----:B------:R-:W-:-:S03]  /*2590*/  UMOV UR36, UR40 ;  /* 0x0000002800247c82 */ /* 0x000fc60008000000 */
[----:B------:R-:W-:Y:S04]  /*25a0*/  STL [R1+0x43c], R45 ;  /* 0x00043c2d01007387 */ /* 0x000fe80000100800 */
[----:B------:R-:W-:Y:S04]  /*25b0*/  STL [R1+0x438], R46 ;  /* 0x0004382e01007387 */ /* 0x000fe80000100800 */
[----:B------:R-:W-:Y:S01]  /*25c0*/  STL [R1+0x3f4], R47 ;  /* 0x0003f42f01007387 */ /* 0x000fe20000100800 */
[----:B------:R-:W-:Y:S02]  /*25d0*/  WARPGROUP.DEPBAR.LE gsb0, 0x0 ;  /* 0x00008000000079c5 */ /* 0x000fe40000010000 */
[----:B------:R-:W-:Y:S01]  /*25e0*/  WARPGROUP.ARRIVE ;  /* 0x00000000000079c5 */ /* 0x000fe20000000000 */
[----:B------:R-:W-:Y:S04]  /*25f0*/  STL [R1+0x46c], R72 ;  /* 0x00046c4801007387 */ /* 0x000fe80000100800 */
[----:B------:R-:W-:Y:S01]  /*2600*/  STL [R1+0x468], R73 ;  /* 0x0004684901007387 */ /* 0x000fe20000100800 */
[----:B------:R-:W-:Y:S01]  /*2610*/  HGMMA.64x16x16.F32 R104, gdesc[UR8], RZ, !UPT, gsb0 ;  /* 0x00200000086879f0 */ /* 0x000fe2000c0008ff */
[----:B------:R-:W-:-:S02]  /*2620*/  UIADD3 UR8, UR39, 0x2, URZ ;  /* 0x0000000227087890 */ /* 0x000fc4000fffe03f */
[----:B------:R-:W-:Y:S01]  /*2630*/  STL [R1+0x464], R74 ;  /* 0x0004644a01007387 */ /* 0x000fe20000100800 */
[----:B------:R-:W-:-:S03]  /*2640*/  UMOV UR9, 0x80000020 ;  /* 0x8000002000097882 */ /* 0x000fc60000000000 */
[----:B------:R-:W-:Y:S04]  /*2650*/  STL [R1+0x460], R75 ;  /* 0x0004604b01007387 */ /* 0x000fe80000100800 */
[----:B------:R-:W-:Y:S04]  /*2660*/  STL [R1+0x45c], R76 ;  /* 0x00045c4c01007387 */ /* 0x000fe80000100800 */
[----:B------:R-:W-:Y:S04]  /*2670*/  STL [R1+0x458], R77 ;  /* 0x0004584d01007387 */ /* 0x000fe80000100800 */
[----:B------:R-:W-:Y:S04]  /*2680*/  STL [R1+0x454], R78 ;  /* 0x0004544e01007387 */ /* 0x000fe80000100800 */
[----:B------:R-:W-:Y:S01]  /*2690*/  STL [R1+0x3f0], R79 ;  /* 0x0003f04f01007387 */ /* 0x000fe20000100800 */
[----:B------:R-:W-:-:S02]  /*26a0*/  WARPGROUP.DEPBAR.LE gsb0, 0x0 ;  /* 0x00008000000079c5 */ /* 0x000fc40000010000 */
[----:B------:R-:W-:-:S06]  /*26b0*/  WARPGROUP.ARRIVE ;  /* 0x00000000000079c5 */ /* 0x000fcc0000000000 */
[----:B------:R-:W-:Y:S01]  /*26c0*/  HGMMA.64x16x16.F32 R136, gdesc[UR44], RZ, !UPT, gsb0 ;  /* 0x002000002c8879f0 */ /* 0x000fe2000c0008ff */
[----:B------:R-:W-:Y:S01]  /*26d0*/  UMOV UR46, UR42 ;  /* 0x0000002a002e7c82 */ /* 0x000fe20008000000 */
[----:B------:R-:W-:Y:S01]  /*26e0*/  UMOV UR47, UR43 ;  /* 0x0000002b002f7c82 */ /* 0x000fe20008000000 */
[----:B------:R-:W-:Y:S02]  /*26f0*/  WARPGROUP.DEPBAR.LE gsb0, 0x0 ;  /* 0x00008000000079c5 */ /* 0x000fe40000010000 */
[----:B------:R-:W-:-:S06]  /*2700*/  WARPGROUP.ARRIVE ;  /* 0x00000000000079c5 */ /* 0x000fcc0000000000 */
[----:B------:R-:W-:Y:S03]  /*2710*/  HGMMA.64x16x16.F32 R168, gdesc[UR12], RZ, !UPT, gsb0 ;  /* 0x002000000ca879f0 */ /* 0x000fe6000c0008ff */
[----:B------:R-:W-:Y:S02]  /*2720*/  WARPGROUP.DEPBAR.LE gsb0, 0x0 ;  /* 0x00008000000079c5 */ /* 0x000fe40000010000 */
[----:B------:R-:W-:-:S06]  /*2730*/  WARPGROUP.ARRIVE ;  /* 0x00000000000079c5 */ /* 0x000fcc0000000000 */
[----:B------:R-:W-:Y:S03]  /*2740*/  HGMMA.64x16x16.F32 R200, gdesc[UR16], RZ, !UPT, gsb0 ;  /* 0x0020000010c879f0 */ /* 0x000fe6000c0008ff */
[----:B------:R-:W-:Y:S02]  /*2750*/  WARPGROUP.DEPBAR.LE gsb0, 0x0 ;  /* 0x00008000000079c5 */ /* 0x000fe40000010000 */
[----:B0-----:R-:W-:-:S06]  /*2760*/  WARPGROUP.ARRIVE ;  /* 0x00000000000079c5 */ /* 0x001fcc0000000000 */
[----:B------:R-:W-:Y:S03]  /*2770*/  HGMMA.64x16x16.F32 R32, gdesc[UR32], RZ, !UPT, gsb0 ;  /* 0x00200000202079f0 */ /* 0x000fe6000c0008ff */
[----:B------:R-:W-:Y:S02]  /*2780*/  WARPGROUP.DEPBAR.LE gsb0, 0x0 ;  /* 0x00008000000079c5 */ /* 0x000fe40000010000 */
[----:B------:R-:W-:Y:S04]  /*2790*/  STL.64 [R1], R32 ;  /* 0x0000002001007387 */ /* 0x000fe80000100a00 */
[----:B------:R-:W-:Y:S04]  /*27a0*/  STL.64 [R1+0x8], R34 ;  /* 0x0000082201007387 */ /* 0x000fe80000100a00 */
[----:B------:R-:W-:Y:S04]  /*27b0*/  STL.64 [R1+0x10], R36 ;  /* 0x0000102401007387 */ /* 0x000fe80000100a00 */
[----:B------:R0:W-:Y:S02]  /*27c0*/  STL.64 [R1+0x18], R38 ;  /* 0x0000182601007387 */ /* 0x0001e40000100a00 */
[----:B0-----:R-:W-:-:S06]  /*27d0*/  WARPGROUP.ARRIVE ;  /* 0x00000000000079c5 */ /* 0x001fcc0000000000 */
[----:B------:R-:W-:Y:S03]  /*27e0*/  HGMMA.64x16x16.F32 R32, gdesc[UR20], RZ, !UPT, gsb0 ;  /* 0x00200000142079f0 */ /* 0x000fe6000c0008ff */
        /* <DEDUP_REMOVED lines=10> */
[----:B------:R-:W-:Y:S01]  /*2890*/  HGMMA.64x16x16.F32 R32, gdesc[UR4], RZ, !UPT, gsb0 ;  /* 0x00200000042079f0 */ /* 0x000fe2000c0008ff */
[----:B------:R-:W-:Y:S02]  /*28a0*/  UIADD3 UR4, UR39, 0x400, URZ ;  /* 0x0000040027047890 */ /* 0x000fe4000fffe03f */
[----:B------:R-:W-:Y:S02]  /*28b0*/  WARPGROUP.DEPBAR.LE gsb0, 0x0 ;  /* 0x00008000000079c5 */ /* 0x000fe40000010000 */
[----:B------:R-:W-:Y:S01]  /*28c0*/  MOV R50, R32 ;  /* 0x0000002000327202 */ /* 0x000fe20000000f00 */
        /* <DEDUP_REMOVED lines=12> */
[----:B------:R-:W-:Y:S02]  /*2990*/  IMAD.MOV.U32 R42, RZ, RZ, R33 ;  /* 0x000000ffff2a7224 */ /* 0x000fe400078e0021 */
[----:B------:R-:W-:Y:S02]  /*29a0*/  IMAD.MOV.U32 R44, RZ, RZ, R35 ;  /* 0x000000ffff2c7224 */ /* 0x000fe400078e0023 */
[----:B------:R-:W-:-:S02]  /*29b0*/  IMAD.MOV.U32 R45, RZ, RZ, R36 ;  /* 0x000000ffff2d7224 */ /* 0x000fc400078e0024 */
[----:B------:R-:W-:Y:S02]  /*29c0*/  IMAD.MOV.U32 R46, RZ, RZ, R37 ;  /* 0x000000ffff2e7224 */ /* 0x000fe400078e0025 */
[----:B------:R-:W-:Y:S02]  /*29d0*/  IMAD.MOV.U32 R48, RZ, RZ, R38 ;  /* 0x000000ffff307224 */ /* 0x000fe400078e0026 */
[----:B------:R-:W-:Y:S02]  /*29e0*/  IMAD.MOV.U32 R49, RZ, RZ, R39 ;  /* 0x000000ffff317224 */ /* 0x000fe400078e0027 */
[----:B------:R-:W-:-:S06]  /*29f0*/  WARPGROUP.ARRIVE ;  /* 0x00000000000079c5 */ /* 0x000fcc0000000000 */
        /* <DEDUP_REMOVED lines=23> */
[----:B------:R-:W-:-:S02]  /*2b70*/  WARPGROUP.DEPBAR.LE gsb0, 0x0 ;  /* 0x00008000000079c5 */ /* 0x000fc40000010000 */
[----:B------:R-:W-:Y:S01]  /*2b80*/  IMAD.MOV.U32 R210, RZ, RZ, R33 ;  /* 0x000000ffffd27224 */ /* 0x000fe200078e0021 */
[----:B------:R-:W-:Y:S01]  /*2b90*/  MOV R214, R37 ;  /* 0x0000002500d67202 */ /* 0x000fe20000000f00 */
[----:B------:R-:W-:Y:S02]  /*2ba0*/  IMAD.MOV.U32 R211, RZ, RZ, R34 ;  /* 0x000000ffffd37224 */ /* 0x000fe400078e0022 */
[----:B------:R-:W-:Y:S02]  /*2bb0*/  IMAD.MOV.U32 R212, RZ, RZ, R35 ;  /* 0x000000ffffd47224 */ /* 0x000fe400078e0023 */
[----:B------:R-:W-:Y:S02]  /*2bc0*/  IMAD.MOV.U32 R213, RZ, RZ, R36 ;  /* 0x000000ffffd57224 */ /* 0x000fe400078e0024 */
[----:B------:R-:W-:Y:S02]  /*2bd0*/  IMAD.MOV.U32 R215, RZ, RZ, R38 ;  /* 0x000000ffffd77224 */ /* 0x000fe400078e0026 */
[----:B------:R-:W-:-:S02]  /*2be0*/  IMAD.MOV.U32 R182, RZ, RZ, R39 ;  /* 0x000000ffffb67224 */ /* 0x000fc400078e0027 */
[----:B------:R-:W-:Y:S02]  /*2bf0*/  IMAD.MOV.U32 R183, RZ, RZ, R32 ;  /* 0x000000ffffb77224 */ /* 0x000fe400078e0020 */
[----:B------:R-:W-:-:S06]  /*2c00*/  WARPGROUP.ARRIVE ;  /* 0x00000000000079c5 */ /* 0x000fcc0000000000 */
[----:B------:R-:W-:Y:S01]  /*2c10*/  HGMMA.64x16x16.F32 R32, gdesc[UR24], RZ, !UPT, gsb0 ;  /* 0x00200000182079f0 */ /* 0x000fe2000c0008ff */
[----:B------:R-:W-:Y:S01]  /*2c20*/  UMOV UR24, UR8 ;  /* 0x0000000800187c82 */ /* 0x000fe20008000000 */
[----:B------:R-:W-:Y:S01]  /*2c30*/  UMOV UR25, UR9 ;  /* 0x0000000900197c82 */ /* 0x000fe20008000000 */
        /* <DEDUP_REMOVED lines=40> */
[----:B------:R-:W-:Y:S01]  /*2ec0*/  WARPGROUP.ARRIVE ;  /* 0x00000000000079c5 */ /* 0x000fe20000000000 */
[----:B------:R-:W-:Y:S01]  /*2ed0*/  IMAD.MOV.U32 R144, RZ, RZ, R32 ;  /* 0x000000ffff907224 */ /* 0x000fe200078e0020 */
[----:B------:R-:W-:Y:S01]  /*2ee0*/  MOV R146, R34 ;  /* 0x0000002200927202 */ /* 0x000fe20000000f00 */
[----:B------:R-:W-:Y:S02]  /*2ef0*/  IMAD.MOV.U32 R145, RZ, RZ, R33 ;  /* 0x000000ffff917224 */ /* 0x000fe400078e0021 */
[----:B------:R-:W-:Y:S01]  /*2f00*/  IMAD.MOV.U32 R147, RZ, RZ, R35 ;  /* 0x000000ffff937224 */ /* 0x000fe200078e0023 */
[----:B------:R-:W-:Y:S01]  /*2f10*/  HGMMA.64x16x16.F32 R224, gdesc[UR32], RZ, !UPT, gsb0 ;  /* 0x0020000020e079f0 */ /* 0x000fe2000c0008ff */
[----:B------:R-:W-:Y:S01]  /*2f20*/  IMAD.MOV.U32 R148, RZ, RZ, R36 ;  /* 0x000000ffff947224 */ /* 0x000fe200078e0024 */
[----:B------:R-:W-:Y:S01]  /*2f30*/  UMOV UR32, UR8 ;  /* 0x0000000800207c82 */ /* 0x000fe20008000000 */
[----:B------:R-:W-:Y:S01]  /*2f40*/  IMAD.MOV.U32 R149, RZ, RZ, R37 ;  /* 0x000000ffff957224 */ /* 0x000fe200078e0025 */
[----:B------:R-:W-:Y:S01]  /*2f50*/  UMOV UR33, UR9 ;  /* 0x0000000900217c82 */ /* 0x000fe20008000000 */
[----:B------:R-:W-:-:S02]  /*2f60*/  IMAD.MOV.U32 R150, RZ, RZ, R38 ;  /* 0x000000ffff967224 */ /* 0x000fc400078e0026 */
[----:B------:R-:W-:Y:S01]  /*2f70*/  IMAD.MOV.U32 R151, RZ, RZ, R39 ;  /* 0x000000ffff977224 */ /* 0x000fe200078e0027 */
[----:B------:R-:W-:Y:S02]  /*2f80*/  WARPGROUP.DEPBAR.LE gsb0, 0x0 ;  /* 0x00008000000079c5 */ /* 0x000fe40000010000 */
[----:B------:R-:W-:Y:S01]  /*2f90*/  WARPGROUP.ARRIVE ;  /* 0x00000000000079c5 */ /* 0x000fe20000000000 */
[----:B------:R0:W-:Y:S04]  /*2fa0*/  STL [R1+0x34c], R227 ;  /* 0x00034ce301007387 */ /* 0x0001e80000100800 */
[----:B------:R1:W-:Y:S01]  /*2fb0*/  STL [R1+0x348], R228 ;  /* 0x000348e401007387 */ /* 0x0003e20000100800 */
[----:B------:R-:W-:Y:S01]  /*2fc0*/  HGMMA.64x16x16.F32 R192, gdesc[UR16], RZ, !UPT, gsb0 ;  /* 0x0020000010c079f0 */ /* 0x000fe2000c0008ff */
[----:B------:R-:W-:Y:S01]  /*2fd0*/  UMOV UR16, UR8 ;  /* 0x0000000800107c82 */ /* 0x000fe20008000000 */
[----:B------:R-:W-:Y:S01]  /*2fe0*/  UMOV UR17, UR9 ;  /* 0x0000000900117c82 */ /* 0x000fe20008000000 */
[----:B------:R2:W-:Y:S01]  /*2ff0*/  STL [R1+0x344], R229 ;  /* 0x000344e501007387 */ /* 0x0005e20000100800 */
[----:B0-----:R-:W-:Y:S01]  /*3000*/  IMAD.MOV.U32 R227, RZ, RZ, R9 ;  /* 0x000000ffffe37224 */ /* 0x001fe200078e0009 */
[----:B------:R-:W-:-:S02]  /*3010*/  MOV R9, UR22 ;  /* 0x0000001600097c02 */ /* 0x000fc40008000f00 */
[----:B------:R0:W-:Y:S01]  /*3020*/  STL [R1+0x340], R230 ;  /* 0x000340e601007387 */ /* 0x0001e20000100800 */
[----:B------:R-:W-:Y:S01]  /*3030*/  UMOV UR22, UR34 ;  /* 0x0000002200167c82 */ /* 0x000fe20008000000 */
[----:B-1----:R-:W-:Y:S01]  /*3040*/  IMAD.MOV.U32 R228, RZ, RZ, R10 ;  /* 0x000000ffffe47224 */ /* 0x002fe200078e000a */
[----:B------:R-:W-:Y:S01]  /*3050*/  MOV R10, UR23 ;  /* 0x00000017000a7c02 */ /* 0x000fe20008000f00 */
[----:B------:R1:W-:Y:S01]  /*3060*/  STL [R1+0x33c], R231 ;  /* 0x00033ce701007387 */ /* 0x0003e20000100800 */
[----:B------:R-:W-:Y:S01]  /*3070*/  UMOV UR23, UR35 ;  /* 0x0000002300177c82 */ /* 0x000fe20008000000 */
[----:B--2---:R-:W-:Y:S02]  /*3080*/  IMAD.MOV.U32 R229, RZ, RZ, R24 ;  /* 0x000000ffffe57224 */ /* 0x004fe400078e0018 */
[----:B0-----:R-:W-:Y:S01]  /*3090*/  IMAD.MOV.U32 R230, RZ, RZ, R7 ;  /* 0x000000ffffe67224 */ /* 0x001fe200078e0007 */
[----:B------:R-:W-:Y:S01]  /*30a0*/  MOV R7, UR20 ;  /* 0x0000001400077c02 */ /* 0x000fe20008000f00 */
[----:B------:R-:W-:Y:S01]  /*30b0*/  UMOV UR20, UR4 ;  /* 0x0000000400147c82 */ /* 0x000fe20008000000 */
[----:B------:R-:W-:Y:S01]  /*30c0*/  UMOV UR4, UR40 ;  /* 0x0000002800047c82 */ /* 0x000fe20008000000 */
[----:B-1----:R-:W-:Y:S01]  /*30d0*/  IMAD.MOV.U32 R231, RZ, RZ, R8 ;  /* 0x000000ffffe77224 */ /* 0x002fe200078e0008 */
[----:B------:R-:W-:Y:S01]  /*30e0*/  MOV R8, UR21 ;  /* 0x0000001500087c02 */ /* 0x000fe20008000f00 */
[----:B------:R-:W-:Y:S01]  /*30f0*/  UMOV UR21, UR5 ;  /* 0x0000000500157c82 */ /* 0x000fe20008000000 */
[----:B------:R-:W-:Y:S01]  /*3100*/  UMOV UR5, UR41 ;  /* 0x0000002900057c82 */ /* 0x000fe20008000000 */
[----:B------:R-:W-:-:S02]  /*3110*/  WARPGROUP.DEPBAR.LE gsb0, 0x0 ;  /* 0x00008000000079c5 */ /* 0x000fc40000010000 */
[----:B------:R-:W-:Y:S01]  /*3120*/  WARPGROUP.ARRIVE ;  /* 0x00000000000079c5 */ /* 0x000fe20000000000 */
[----:B------:R0:W-:Y:S04]  /*3130*/  STL.64 [R1+0x368], R198 ;  /* 0x000368c601007387 */ /* 0x0001e80000100a00 */
[----:B------:R1:W-:Y:S01]  /*3140*/  STL.64 [R1+0x360], R196 ;  /* 0x000360c401007387 */ /* 0x0003e20000100a00 */
[----:B------:R-:W-:Y:S01]  /*3150*/  HGMMA.64x16x16.F32 R160, gdesc[UR12], RZ, !UPT, gsb0 ;  /* 0x002000000ca079f0 */ /* 0x000fe2000c0008ff */
[----:B------:R-:W-:Y:S01]  /*3160*/  UMOV UR12, UR40 ;  /* 0x00000028000c7c82 */ /* 0x000fe20008000000 */
[----:B------:R-:W-:Y:S01]  /*3170*/  UMOV UR13, UR41 ;  /* 0x00000029000d7c82 */ /* 0x000fe20008000000 */
[----:B------:R2:W-:Y:S01]  /*3180*/  STL.64 [R1+0x358], R194 ;  /* 0x000358c201007387 */ /* 0x0005e20000100a00 */
[----:B0-----:R-:W-:-:S03]  /*3190*/  IMAD.MOV.U32 R198, RZ, RZ, R30 ;  /* 0x000000ffffc67224 */ /* 0x001fc600078e001e */
[----:B------:R0:W-:Y:S01]  /*31a0*/  STL.64 [R1+0x350], R192 ;  /* 0x000350c001007387 */ /* 0x0001e20000100a00 */
[----:B------:R-:W-:Y:S02]  /*31b0*/  IMAD.MOV.U32 R199, RZ, RZ, R29 ;  /* 0x000000ffffc77224 */ /* 0x000fe400078e001d */
[----:B-1----:R-:W-:Y:S02]  /*31c0*/  IMAD.MOV.U32 R196, RZ, RZ, R28 ;  /* 0x000000ffffc47224 */ /* 0x002fe400078e001c */
[----:B------:R-:W-:Y:S01]  /*31d0*/  IMAD.MOV.U32 R197, RZ, RZ, R27 ;  /* 0x000000ffffc57224 */ /* 0x000fe200078e001b */
[----:B--2---:R-:W-:Y:S01]  /*31e0*/  MOV R194, R26 ;  /* 0x0000001a00c27202 */ /* 0x004fe20000000f00 */
[----:B------:R-:W-:Y:S02]  /*31f0*/  IMAD.MOV.U32 R195, RZ, RZ, R25 ;  /* 0x000000ffffc37224 */ /* 0x000fe400078e0019 */
[----:B0-----:R-:W-:Y:S02]  /*3200*/  IMAD.MOV.U32 R192, RZ, RZ, R13 ;  /* 0x000000ffffc07224 */ /* 0x001fe400078e000d */
[----:B------:R-:W-:Y:S01]  /*3210*/  IMAD.MOV.U32 R193, RZ, RZ, R12 ;  /* 0x000000ffffc17224 */ /* 0x000fe200078e000c */
[----:B------:R-:W-:-:S02]  /*3220*/  WARPGROUP.DEPBAR.LE gsb0, 0x0 ;  /* 0x00008000000079c5 */ /* 0x000fc40000010000 */
[----:B------:R-:W-:Y:S01]  /*3230*/  WARPGROUP.ARRIVE ;  /* 0x00000000000079c5 */ /* 0x000fe20000000000 */
[----:B------:R-:W-:Y:S04]  /*3240*/  STL.64 [R1+0x388], R166 ;  /* 0x000388a601007387 */ /* 0x000fe80000100a00 */
[----:B------:R-:W-:Y:S01]  /*3250*/  STL.64 [R1+0x380], R164 ;  /* 0x000380a401007387 */ /* 0x000fe20000100a00 */
[----:B------:R-:W-:Y:S01]  /*3260*/  HGMMA.64x16x16.F32 R128, gdesc[UR52], RZ, !UPT, gsb0 ;  /* 0x00200000348079f0 */ /* 0x000fe2000c0008ff */
[----:B------:R-:W-:Y:S01]  /*3270*/  UMOV UR52, UR40 ;  /* 0x0000002800347c82 */ /* 0x000fe20008000000 */
[----:B------:R-:W-:Y:S01]  /*3280*/  UMOV UR53, UR41 ;  /* 0x0000002900357c82 */ /* 0x000fe20008000000 */
[----:B------:R-:W-:Y:S04]  /*3290*/  STL.64 [R1+0x378], R162 ;  /* 0x000378a201007387 */ /* 0x000fe80000100a00 */
[----:B------:R0:W-:Y:S01]  /*32a0*/  STL.64 [R1+0x370], R160 ;  /* 0x000370a001007387 */ /* 0x0001e20000100a00 */
[----:B------:R-:W-:-:S02]  /*32b0*/  WARPGROUP.DEPBAR.LE gsb0, 0x0 ;  /* 0x00008000000079c5 */ /* 0x000fc40000010000 */
[----:B------:R-:W-:Y:S01]  /*32c0*/  WARPGROUP.ARRIVE ;  /* 0x00000000000079c5 */ /* 0x000fe20000000000 */
[----:B------:R-:W-:Y:S04]  /*32d0*/  STL.64 [R1+0x3a8], R134 ;  /* 0x0003a88601007387 */ /* 0x000fe80000100a00 */
[----:B------:R-:W-:Y:S01]  /*32e0*/  STL.64 [R1+0x3a0], R132 ;  /* 0x0003a08401007387 */ /* 0x000fe20000100a00 */
[----:B------:R-:W-:Y:S01]  /*32f0*/  HGMMA.64x16x16.F32 R96, gdesc[UR56], RZ, !UPT, gsb0 ;  /* 0x00200000386079f0 */ /* 0x000fe2000c0008ff */
[----:B------:R-:W-:Y:S01]  /*3300*/  UMOV UR56, UR40 ;  /* 0x0000002800387c82 */ /* 0x000fe20008000000 */
[----:B------:R-:W-:Y:S01]  /*3310*/  UMOV UR57, UR41 ;  /* 0x0000002900397c82 */ /* 0x000fe20008000000 */
[----:B------:R-:W-:Y:S01]  /*3320*/  UMOV UR58, UR14 ;  /* 0x0000000e003a7c82 */ /* 0x000fe20008000000 */
[----:B------:R-:W-:Y:S01]  /*3330*/  UMOV UR59, UR15 ;  /* 0x0000000f003b7c82 */ /* 0x000fe20008000000 */
[----:B------:R-:W-:Y:S01]  /*3340*/  STL.64 [R1+0x398], R130 ;  /* 0x0003988201007387 */ /* 0x000fe20000100a00 */
[----:B------:R-:W-:Y:S01]  /*3350*/  UMOV UR14, UR26 ;  /* 0x0000001a000e7c82 */ /* 0x000fe20008000000 */
[----:B------:R-:W-:-:S02]  /*3360*/  UMOV UR15, UR27 ;  /* 0x0000001b000f7c82 */ /* 0x000fc40008000000 */
[----:B------:R-:W-:Y:S01]  /*3370*/  STL.64 [R1+0x390], R128 ;  /* 0x0003908001007387 */ /* 0x000fe20000100a00 */
[----:B------:R-:W-:Y:S02]  /*3380*/  WARPGROUP.DEPBAR.LE gsb0, 0x0 ;  /* 0x00008000000079c5 */ /* 0x000fe40000010000 */
[----:B------:R-:W-:Y:S01]  /*3390*/  WARPGROUP.ARRIVE ;  /* 0x00000000000079c5 */ /* 0x000fe20000000000 */
[----:B------:R-:W-:Y:S04]  /*33a0*/  STL.64 [R1+0x3c8], R102 ;  /* 0x0003c86601007387 */ /* 0x000fe80000100a00 */
[----:B------:R-:W-:Y:S01]  /*33b0*/  STL.64 [R1+0x3c0], R100 ;  /* 0x0003c06401007387 */ /* 0x000fe20000100a00 */
[----:B------:R-:W-:Y:S01]  /*33c0*/  HGMMA.64x16x16.F32 R64, gdesc[UR48], RZ, !UPT, gsb0 ;  /* 0x00200000304079f0 */ /* 0x000fe2000c0008ff */
[----:B------:R-:W-:Y:S01]  /*33d0*/  UMOV UR48, UR40 ;  /* 0x0000002800307c82 */ /* 0x000fe20008000000 */
[----:B------:R-:W-:Y:S01]  /*33e0*/  UMOV UR49, UR41 ;  /* 0x0000002900317c82 */ /* 0x000fe20008000000 */
[----:B------:R-:W-:Y:S04]  /*33f0*/  STL.64 [R1+0x3b8], R98 ;  /* 0x0003b86201007387 */ /* 0x000fe80000100a00 */
[----:B------:R-:W-:Y:S01]  /*3400*/  STL.64 [R1+0x3b0], R96 ;  /* 0x0003b06001007387 */ /* 0x000fe20000100a00 */
[----:B------:R-:W-:-:S02]  /*3410*/  WARPGROUP.DEPBAR.LE gsb0, 0x0 ;  /* 0x00008000000079c5 */ /* 0x000fc40000010000 */
[----:B------:R-:W-:Y:S01]  /*3420*/  WARPGROUP.ARRIVE ;  /* 0x00000000000079c5 */ /* 0x000fe20000000000 */
[----:B------:R-:W-:Y:S04]  /*3430*/  STL.64 [R1+0x3e8], R70 ;  /* 0x0003e84601007387 */ /* 0x000fe80000100a00 */
[----:B------:R-:W-:Y:S01]  /*3440*/  STL.64 [R1+0x3e0], R68 ;  /* 0x0003e04401007387 */ /* 0x000fe20000100a00 */
[----:B------:R-:W-:Y:S01]  /*3450*/  HGMMA.64x16x16.F32 R32, gdesc[UR44], RZ, !UPT, gsb0 ;  /* 0x002000002c2079f0 */ /* 0x000fe2000c0008ff */
[----:B------:R-:W-:Y:S01]  /*3460*/  UMOV UR47, UR39 ;  /* 0x00000027002f7c82 */ /* 0x000fe20008000000 */
[----:B------:R-:W-:Y:S01]  /*3470*/  UMOV UR39, UR19 ;  /* 0x0000001300277c82 */ /* 0x000fe20008000000 */
[----:B------:R-:W-:Y:S01]  /*3480*/  STL.64 [R1+0x3d8], R66 ;  /* 0x0003d84201007387 */ /* 0x000fe20000100a00 */
[----:B------:R-:W-:Y:S01]  /*3490*/  UMOV UR27, 0x80000020 ;  /* 0x80000020001b7882 */ /* 0x000fe20000000000 */
[----:B------:R-:W-:Y:S01]  /*34a0*/  UMOV UR35, 0x80000020 ;  /* 0x8000002000237882 */ /* 0x000fe20000000000 */
[----:B------:R-:W-:Y:S01]  /*34b0*/  UMOV UR44, UR8 ;  /* 0x00000008002c7c82 */ /* 0x000fe20008000000 */
[----:B------:R1:W-:Y:S01]  /*34c0*/  STL.64 [R1+0x3d0], R64 ;  /* 0x0003d04001007387 */ /* 0x0003e20000100a00 */
[----:B------:R-:W-:Y:S01]  /*34d0*/  UMOV UR45, UR9 ;  /* 0x00000009002d7c82 */ /* 0x000fe20008000000 */
[----:B------:R-:W-:-:S02]  /*34e0*/  WARPGROUP.DEPBAR.LE gsb0, 0x0 ;  /* 0x00008000000079c5 */ /* 0x000fc40000010000 */
[----:B------:R-:W-:-:S06]  /*34f0*/  WARPGROUP.ARRIVE ;  /* 0x00000000000079c5 */ /* 0x000fcc0000000000 */
[----:B------:R-:W-:Y:S01]  /*3500*/  HGMMA.64x16x16.F32 R24, gdesc[UR40], RZ, !UPT, gsb0 ;  /* 0x00200000281879f0 */ /* 0x000fe2000c0008ff */
[----:B------:R-:W-:Y:S01]  /*3510*/  UMOV UR42, UR50 ;  /* 0x00000032002a7c82 */ /* 0x000fe20008000000 */
[----:B------:R-:W-:Y:S01]  /*3520*/  UMOV UR43, UR51 ;  /* 0x00000033002b7c82 */ /* 0x000fe20008000000 */
[----:B------:R-:W-:Y:S01]  /*3530*/  UMOV UR50, UR10 ;  /* 0x0000000a00327c82 */ /* 0x000fe20008000000 */
[----:B------:R-:W-:Y:S01]  /*3540*/  UMOV UR51, UR11 ;  /* 0x0000000b00337c82 */ /* 0x000fe20008000000 */
[----:B------:R-:W-:Y:S01]  /*3550*/  UMOV UR11, 0x80000020 ;  /* 0x80000020000b7882 */ /* 0x000fe20000000000 */
[----:B------:R-:W-:Y:S02]  /*3560*/  WARPGROUP.DEPBAR.LE gsb0, 0x0 ;  /* 0x00008000000079c5 */ /* 0x000fe40000010000 */
[----:B------:R-:W-:-:S06]  /*3570*/  WARPGROUP.ARRIVE ;  /* 0x00000000000079c5 */ /* 0x000fcc0000000000 */
[----:B------:R-:W-:Y:S01]  /*3580*/  HGMMA.64x16x16.F32 R56, gdesc[UR40], RZ, !UPT, gsb0 ;  /* 0x00200000283879f0 */ /* 0x000fe2000c0008ff */
[----:B------:R-:W-:Y:S01]  /*3590*/  UMOV UR40, UR8 ;  /* 0x0000000800287c82 */ /* 0x000fe20008000000 */
[----:B------:R-:W-:Y:S01]  /*35a0*/  UMOV UR41, UR9 ;  /* 0x0000000900297c82 */ /* 0x000fe20008000000 */
[----:B------:R-:W-:Y:S02]  /*35b0*/  WARPGROUP.DEPBAR.LE gsb0, 0x0 ;  /* 0x00008000000079c5 */ /* 0x000fe40000010000 */
[----:B------:R-:W-:-:S06]  /*35c0*/  WARPGROUP.ARRIVE ;  /* 0x00000000000079c5 */ /* 0x000fcc0000000000 */
[----:B------:R-:W-:Y:S01]  /*35d0*/  HGMMA.64x16x16.F32 R88, gdesc[UR48], RZ, !UPT, gsb0 ;  /* 0x00200000305879f0 */ /* 0x000fe2000c0008ff */
[----:B------:R-:W-:Y:S01]  /*35e0*/  UMOV UR43, 0x80000020 ;  /* 0x80000020002b7882 */ /* 0x000fe20000000000 */
        /* <DEDUP_REMOVED lines=17> */
[----:B------:R-:W-:Y:S02]  /*3700*/  R2UR UR39, R6 ;  /* 0x00000000062772ca */ /* 0x000fe400000e0000 */
[----:B------:R-:W-:Y:S02]  /*3710*/  R2UR UR38, R4 ;  /* 0x00000000042672ca */ /* 0x000fe400000e0000 */
[----:B------:R-:W-:Y:S02]  /*3720*/  R2UR UR37, R3 ;  /* 0x00000000032572ca */ /* 0x000fe400000e0000 */
[----:B------:R-:W-:-:S09]  /*3730*/  R2UR UR36, R0 ;  /* 0x00000000002472ca */ /* 0x000fd200000e0000 */
[----:B------:R-:W-:Y:S02]  /*3740*/  UIADD3 UR10, UR38, 0x2, URZ ;  /* 0x00000002260a7890 */ /* 0x000fe4000fffe03f */
[----:B------:R-:W-:Y:S02]  /*3750*/  UIADD3 UR18, UR38, 0x42, URZ ;  /* 0x0000004226127890 */ /* 0x000fe4000fffe03f */
[----:B------:R-:W-:Y:S01]  /*3760*/  UIADD3 UR34, UR38, 0x82, URZ ;  /* 0x0000008226227890 */ /* 0x000fe2000fffe03f */
[----:B------:R-:W-:Y:S02]  /*3770*/  WARPGROUP.DEPBAR.LE gsb0, 0x0 ;  /* 0x00008000000079c5 */ /* 0x000fe40000010000 */
[----:B------:R-:W-:-:S06]  /*3780*/  WARPGROUP.ARRIVE ;  /* 0x00000000000079c5 */ /* 0x000fcc0000000000 */
[----:B------:R-:W-:Y:S01]  /*3790*/  HGMMA.64x16x16.F32 R216, gdesc[UR20], RZ, !UPT, gsb0 ;  /* 0x0020000014d879f0 */ /* 0x000fe2000c0008ff */
[----:B------:R-:W-:Y:S02]  /*37a0*/  R2UR UR23, R10 ;  /* 0x000000000a1772ca */ /* 0x000fe400000e0000 */
[----:B------:R-:W-:Y:S02]  /*37b0*/  R2UR UR22, R9 ;  /* 0x00000000091672ca */ /* 0x000fe400000e0000 */
[----:B------:R-:W-:Y:S02]  /*37c0*/  R2UR UR21, R8 ;  /* 0x00000000081572ca */ /* 0x000fe400000e0000 */
[----:B------:R-:W-:Y:S01]  /*37d0*/  R2UR UR20, R7 ;  /* 0x00000000071472ca */ /* 0x000fe200000e0000 */
[----:B------:R-:W-:Y:S02]  /*37e0*/  WARPGROUP.DEPBAR.LE gsb0, 0x0 ;  /* 0x00008000000079c5 */ /* 0x000fe40000010000 */
[----:B0-----:R-:W-:-:S10]  /*37f0*/  WARPGROUP.ARRIVE ;  /* 0x00000000000079c5 */ /* 0x001fd40000000000 */
[----:B------:R-:W-:Y:S03]  /*3800*/  HGMMA.64x16x16.F32 R160, gdesc[UR20], RZ, !UPT, gsb0 ;  /* 0x0020000014a079f0 */ /* 0x000fe6000c0008ff */
[----:B------:R-:W-:Y:S02]  /*3810*/  WARPGROUP.DEPBAR.LE gsb0, 0x0 ;  /* 0x00008000000079c5 */ /* 0x000fe40000010000 */
[----:B-1----:R-:W-:Y:S01]  /*3820*/  WARPGROUP.ARRIVE ;  /* 0x00000000000079c5 */ /* 0x002fe20000000000 */
[----:B------:R-:W-:Y:S01]  /*3830*/  IMAD.MOV.U32 R8, RZ, RZ, R162 ;  /* 0x000000ffff087224 */ /* 0x000fe200078e00a2 */
[----:B------:R-:W-:Y:S01]  /*3840*/  MOV R7, R163 ;  /* 0x000000a300077202 */ /* 0x000fe20000000f00 */
[----:B------:R-:W-:Y:S02]  /*3850*/  IMAD.MOV.U32 R6, RZ, RZ, R164 ;  /* 0x000000ffff067224 */ /* 0x000fe400078e00a4 */
[----:B------:R-:W-:Y:S01]  /*3860*/  IMAD.MOV.U32 R4, RZ, RZ, R165 ;  /* 0x000000ffff047224 */ /* 0x000fe200078e00a5 */
[----:B------:R-:W-:Y:S01]  /*3870*/  HGMMA.64x16x16.F32 R64, gdesc[UR4], RZ, !UPT, gsb0 ;  /* 0x00200000044079f0 */ /* 0x000fe2000c0008ff */
[----:B------:R-:W-:-:S02]  /*3880*/  IMAD.MOV.U32 R3, RZ, RZ, R166 ;  /* 0x000000ffff037224 */ /* 0x000fc400078e00a6 */
        /* <DEDUP_REMOVED lines=8> */
[----:B------:R-:W-:Y:S02]  /*3910*/  IMAD.MOV.U32 R9, RZ, RZ, R161 ;  /* 0x000000ffff097224 */ /* 0x000fe400078e00a1 */
[----:B------:R-:W-:Y:S02]  /*3920*/  IMAD.MOV.U32 R130, RZ, RZ, R162 ;  /* 0x000000ffff827224 */ /* 0x000fe400078e00a2 */
[----:B------:R-:W-:Y:S01]  /*3930*/  IMAD.MOV.U32 R131, RZ, RZ, R163 ;  /* 0x000000ffff837224 */ /* 0x000fe200078e00a3 */
[----:B------:R-:W-:Y:S01]  /*3940*/  MOV R163, R234 ;  /* 0x000000ea00a37202 */ /* 0x000fe20000000f00 */
        /* <DEDUP_REMOVED lines=12> */
[----:B------:R-:W-:Y:S02]  /*3a10*/  IMAD.MOV.U32 R192, RZ, RZ, R5 ;  /* 0x000000ffffc07224 */ /* 0x000fe400078e0005 */
[----:B------:R-:W-:Y:S02]  /*3a20*/  IMAD.MOV.U32 R193, RZ, RZ, R2 ;  /* 0x000000ffffc17224 */ /* 0x000fe400078e0002 */
[----:B------:R-:W-:-:S02]  /*3a30*/  IMAD.MOV.U32 R128, RZ, RZ, R160 ;  /* 0x000000ffff807224 */ /* 0x000fc400078e00a0 */
[----:B------:R-:W-:Y:S01]  /*3a40*/  IMAD.MOV.U32 R129, RZ, RZ, R161 ;  /* 0x000000ffff817224 */ /* 0x000fe200078e00a1 */
[----:B------:R-:W-:Y:S02]  /*3a50*/  WARPGROUP.DEPBAR.LE gsb0, 0x0 ;  /* 0x00008000000079c5 */ /* 0x000fe40000010000 */
[----:B------:R-:W-:Y:S01]  /*3a60*/  IMAD.MOV.U32 R23, RZ, RZ, R64 ;  /* 0x000000ffff177224 */ /* 0x000fe200078e0040 */
[----:B------:R-:W-:Y:S01]  /*3a70*/  MOV R12, R71 ;  /* 0x00000047000c7202 */ /* 0x000fe20000000f00 */
[----:B------:R-:W-:Y:S01]  /*3a80*/  IMAD.MOV.U32 R22, RZ, RZ, R65 ;  /* 0x000000ffff167224 */ /* 0x000fe200078e0041 */
[----:B------:R-:W-:Y:S01]  /*3a90*/  MOV R161, R193 ;  /* 0x000000c100a17202 */ /* 0x000fe20000000f00 */
[----:B------:R-:W-:Y:S02]  /*3aa0*/  IMAD.MOV.U32 R21, RZ, RZ, R66 ;  /* 0x000000ffff157224 */ /* 0x000fe400078e0042 */
[----:B------:R-:W-:Y:S02]  /*3ab0*/  IMAD.MOV.U32 R20, RZ, RZ, R67 ;  /* 0x000000ffff147224 */ /* 0x000fe400078e0043 */
[----:B------:R-:W-:-:S02]  /*3ac0*/  IMAD.MOV.U32 R15, RZ, RZ, R68 ;  /* 0x000000ffff0f7224 */ /* 0x000fc400078e0044 */
[----:B------:R-:W-:Y:S02]  /*3ad0*/  IMAD.MOV.U32 R14, RZ, RZ, R69 ;  /* 0x000000ffff0e7224 */ /* 0x000fe400078e0045 */
[----:B------:R-:W-:Y:S02]  /*3ae0*/  IMAD.MOV.U32 R13, RZ, RZ, R70 ;  /* 0x000000ffff0d7224 */ /* 0x000fe400078e0046 */
[----:B------:R-:W-:Y:S01]  /*3af0*/  WARPGROUP.ARRIVE ;  /* 0x00000000000079c5 */ /* 0x000fe20000000000 */
[----:B------:R-:W-:Y:S02]  /*3b00*/  IMAD.MOV.U32 R160, RZ, RZ, R192 ;  /* 0x000000ffffa07224 */ /* 0x000fe400078e00c0 */
[----:B------:R-:W-:Y:S02]  /*3b10*/  IMAD.MOV.U32 R135, RZ, RZ, R167 ;  /* 0x000000ffff877224 */ /* 0x000fe400078e00a7 */
[----:B------:R-:W-:Y:S01]  /*3b20*/  IMAD.MOV.U32 R192, RZ, RZ, R18 ;  /* 0x000000ffffc07224 */ /* 0x000fe200078e0012 */
[----:B------:R-:W-:Y:S01]  /*3b30*/  HGMMA.64x16x16.F32 R64, gdesc[UR28], RZ, !UPT, gsb0 ;  /* 0x002000001c4079f0 */ /* 0x000fe2000c0008ff */
[----:B------:R-:W-:Y:S01]  /*3b40*/  IMAD.MOV.U32 R167, RZ, RZ, R19 ;  /* 0x000000ffffa77224 */ /* 0x000fe200078e0013 */
[----:B------:R-:W-:Y:S01]  /*3b50*/  UMOV UR26, UR18 ;  /* 0x00000012001a7c82 */ /* 0x000fe20008000000 */
[----:B------:R-:W-:Y:S01]  /*3b60*/  IMAD.MOV.U32 R193, RZ, RZ, R11 ;  /* 0x000000ffffc17224 */ /* 0x000fe200078e000b */
[----:B------:R-:W-:Y:S01]  /*3b70*/  UIADD3 UR42, UR38, 0xc2, URZ ;  /* 0x000000c2262a7890 */ /* 0x000fe2000fffe03f */
[----:B------:R-:W-:Y:S01]  /*3b80*/  IMAD.MOV.U32 R101, RZ, RZ, R133 ;  /* 0x000000ffff657224 */ /* 0x000fe200078e0085 */
[----:B------:R-:W-:Y:S01]  /*3b90*/  UIADD3 UR46, UR38, 0x102, URZ ;  /* 0x00000102262e7890 */ /* 0x000fe2000fffe03f */
[----:B------:R-:W-:Y:S01]  /*3ba0*/  IMAD.MOV.U32 R98, RZ, RZ, R130 ;  /* 0x000000ffff627224 */ /* 0x000fe200078e0082 */
[----:B------:R-:W-:Y:S01]  /*3bb0*/  UMOV UR31, UR47 ;  /* 0x0000002f001f7c82 */ /* 0x000fe20008000000 */
[----:B------:R-:W-:-:S02]  /*3bc0*/  IMAD.MOV.U32 R99, RZ, RZ, R131 ;  /* 0x000000ffff637224 */ /* 0x000fc400078e0083 */
[----:B------:R-:W-:Y:S02]  /*3bd0*/  IMAD.MOV.U32 R100, RZ, RZ, R132 ;  /* 0x000000ffff647224 */ /* 0x000fe400078e0084 */
        /* <DEDUP_REMOVED lines=9> */
[----:B------:R-:W-:Y:S02]  /*3c70*/  IMAD.MOV.U32 R165, RZ, RZ, R228 ;  /* 0x000000ffffa57224 */ /* 0x000fe400078e00e4 */
[----:B------:R-:W-:Y:S01]  /*3c80*/  IMAD.MOV.U32 R166, RZ, RZ, R227 ;  /* 0x000000ffffa67224 */ /* 0x000fe200078e00e3 */
        /* <DEDUP_REMOVED lines=18> */
[----:B------:R-:W-:Y:S01]  /*3db0*/  IMAD.MOV.U32 R129, RZ, RZ, R161 ;  /* 0x000000ffff817224 */ /* 0x000fe200078e00a1 */
[----:B------:R-:W-:Y:S01]  /*3dc0*/  MOV R161, R193 ;  /* 0x000000c100a17202 */ /* 0x000fe20000000f00 */
[----:B------:R-:W-:Y:S02]  /*3dd0*/  IMAD.MOV.U32 R160, RZ, RZ, R192 ;  /* 0x000000ffffa07224 */ /* 0x000fe400078e00c0 */
[----:B------:R-:W2:Y:S01]  /*3de0*/  LDL.LU R192, [R1+0xb8] ;  /* 0x0000b80001c07983 */ /* 0x000ea20000300800 */
[----:B------:R-:W-:Y:S02]  /*3df0*/  IMAD.MOV.U32 R227, RZ, RZ, R64 ;  /* 0x000000ffffe37224 */ /* 0x000fe400078e0040 */
[----:B------:R-:W-:Y:S01]  /*3e00*/  IMAD.MOV.U32 R229, RZ, RZ, R66 ;  /* 0x000000ffffe57224 */ /* 0x000fe200078e0042 */
[----:B------:R-:W3:Y:S01]  /*3e10*/  LDL.LU R193, [R1+0xbc] ;  /* 0x0000bc0001c17983 */ /* 0x000ee20000300800 */
[----:B------:R-:W-:Y:S01]  /*3e20*/  IMAD.MOV.U32 R230, RZ, RZ, R67 ;  /* 0x000000ffffe67224 */ /* 0x000fe200078e0043 */
[----:B------:R-:W-:Y:S01]  /*3e30*/  MOV R67, R101 ;  /* 0x0000006500437202 */ /* 0x000fe20000000f00 */
[----:B------:R-:W-:-:S02]  /*3e40*/  IMAD.MOV.U32 R231, RZ, RZ, R68 ;  /* 0x000000ffffe77224 */ /* 0x000fc400078e0044 */
[----:B------:R-:W-:Y:S02]  /*3e50*/  IMAD.MOV.U32 R11, RZ, RZ, R69 ;  /* 0x000000ffff0b7224 */ /* 0x000fe400078e0045 */
[----:B------:R-:W-:Y:S02]  /*3e60*/  IMAD.MOV.U32 R64, RZ, RZ, R98 ;  /* 0x000000ffff407224 */ /* 0x000fe400078e0062 */
[----:B------:R-:W-:Y:S02]  /*3e70*/  IMAD.MOV.U32 R65, RZ, RZ, R99 ;  /* 0x000000ffff417224 */ /* 0x000fe400078e0063 */
[----:B------:R-:W-:Y:S02]  /*3e80*/  IMAD.MOV.U32 R66, RZ, RZ, R100 ;  /* 0x000000ffff427224 */ /* 0x000fe400078e0064 */
[----:B------:R-:W-:Y:S02]  /*3e90*/  IMAD.MOV.U32 R68, RZ, RZ, R102 ;  /* 0x000000ffff447224 */ /* 0x000fe400078e0066 */
[----:B------:R-:W-:Y:S01]  /*3ea0*/  IMAD.MOV.U32 R69, RZ, RZ, R103 ;  /* 0x000000ffff457224 */ /* 0x000fe200078e0067 */
[----:B------:R-:W-:Y:S01]  /*3eb0*/  MOV R103, R135 ;  /* 0x0000008700677202 */ /* 0x000fe20000000f00 */
[----:B------:R-:W-:-:S02]  /*3ec0*/  IMAD.MOV.U32 R98, RZ, RZ, R130 ;  /* 0x000000ffff627224 */ /* 0x000fc400078e0082 */
[----:B------:R-:W-:Y:S02]  /*3ed0*/  IMAD.MOV.U32 R99, RZ, RZ, R131 ;  /* 0x000000ffff637224 */ /* 0x000fe400078e0083 */
[----:B------:R-:W-:Y:S02]  /*3ee0*/  IMAD.MOV.U32 R130, RZ, RZ, R162 ;  /* 0x000000ffff827224 */ /* 0x000fe400078e00a2 */
[----:B------:R-:W-:Y:S02]  /*3ef0*/  IMAD.MOV.U32 R100, RZ, RZ, R132 ;  /* 0x000000ffff647224 */ /* 0x000fe400078e0084 */
[----:B------:R-:W-:Y:S02]  /*3f00*/  IMAD.MOV.U32 R131, RZ, RZ, R163 ;  /* 0x000000ffff837224 */ /* 0x000fe400078e00a3 */
[----:B------:R-:W-:Y:S01]  /*3f10*/  IMAD.MOV.U32 R162, RZ, RZ, R194 ;  /* 0x000000ffffa27224 */ /* 0x000fe200078e00c2 */
[----:B------:R-:W-:Y:S01]  /*3f20*/  WARPGROUP.ARRIVE ;  /* 0x00000000000079c5 */ /* 0x000fe20000000000 */
[----:B------:R-:W-:Y:S01]  /*3f30*/  IMAD.MOV.U32 R101, RZ, RZ, R133 ;  /* 0x000000ffff657224 */ /* 0x000fe200078e0085 */
[----:B------:R-:W4:Y:S01]  /*3f40*/  LDL.LU R194, [R1+0x20] ;  /* 0x0000200001c27983 */ /* 0x000f220000300800 */
[----:B------:R-:W-:-:S02]  /*3f50*/  IMAD.MOV.U32 R132, RZ, RZ, R164 ;  /* 0x000000ffff847224 */ /* 0x000fc400078e00a4 */
[----:B------:R-:W-:Y:S01]  /*3f60*/  IMAD.MOV.U32 R163, RZ, RZ, R195 ;  /* 0x000000ffffa37224 */ /* 0x000fe200078e00c3 */
[----:B------:R-:W-:Y:S01]  /*3f70*/  HGMMA.64x16x16.F32 R64, gdesc[UR8], R64, gsb0 ;  /* 0x00200000084079f0 */ /* 0x000fe20008000840 */
[----:B------:R-:W-:Y:S01]  /*3f80*/  IMAD.MOV.U32 R102, RZ, RZ, R134 ;  /* 0x000000ffff667224 */ /* 0x000fe200078e0086 */
[----:B------:R-:W4:Y:S01]  /*3f90*/  LDL.LU R195, [R1+0x24] ;  /* 0x0000240001c37983 */ /* 0x000f220000300800 */
[----:B------:R-:W-:Y:S02]  /*3fa0*/  IMAD.MOV.U32 R133, RZ, RZ, R165 ;  /* 0x000000ffff857224 */ /* 0x000fe400078e00a5 */
[----:B------:R-:W-:Y:S02]  /*3fb0*/  IMAD.MOV.U32 R164, RZ, RZ, R196 ;  /* 0x000000ffffa47224 */ /* 0x000fe400078e00c4 */
[----:B------:R-:W-:Y:S01]  /*3fc0*/  IMAD.MOV.U32 R134, RZ, RZ, R166 ;  /* 0x000000ffff867224 */ /* 0x000fe200078e00a6 */
[----:B------:R-:W4:Y:S01]  /*3fd0*/  LDL.LU R196, [R1+0x28] ;  /* 0x0000280001c47983 */ /* 0x000f220000300800 */
[----:B------:R-:W-:-:S02]  /*3fe0*/  IMAD.MOV.U32 R165, RZ, RZ, R197 ;  /* 0x000000ffffa57224 */ /* 0x000fc400078e00c5 */
[----:B------:R-:W-:Y:S01]  /*3ff0*/  IMAD.MOV.U32 R135, RZ, RZ, R167 ;  /* 0x000000ffff877224 */ /* 0x000fe200078e00a7 */
[----:B------:R-:W4:Y:S01]  /*4000*/  LDL.LU R197, [R1+0x2c] ;  /* 0x00002c0001c57983 */ /* 0x000f220000300800 */
[----:B------:R-:W-:Y:S02]  /*4010*/  IMAD.MOV.U32 R166, RZ, RZ, R198 ;  /* 0x000000ffffa67224 */ /* 0x000fe400078e00c6 */
[----:B------:R-:W-:Y:S01]  /*4020*/  IMAD.MOV.U32 R167, RZ, RZ, R199 ;  /* 0x000000ffffa77224 */ /* 0x000fe200078e00c7 */
[----:B------:R-:W4:Y:S04]  /*4030*/  LDL.LU R198, [R1+0x30] ;  /* 0x0000300001c67983 */ /* 0x000f280000300800 */
[----:B------:R-:W4:Y:S01]  /*4040*/  LDL.LU R199, [R1+0x34] ;  /* 0x0000340001c77983 */ /* 0x000f220000300800 */
[----:B------:R-:W-:-:S03]  /*4050*/  WARPGROUP.DEPBAR.LE gsb0, 0x0 ;  /* 0x00008000000079c5 */ /* 0x000fc60000010000 */
[----:B------:R-:W-:Y:S04]  /*4060*/  STL.64 [R1+0x220], R64 ;  /* 0x0002204001007387 */ /* 0x000fe80000100a00 */
[----:B------:R-:W-:Y:S04]  /*4070*/  STL.64 [R1+0x228], R66 ;  /* 0x0002284201007387 */ /* 0x000fe80000100a00 */
[----:B------:R-:W-:Y:S04]  /*4080*/  STL.64 [R1+0x230], R68 ;  /* 0x0002304401007387 */ /* 0x000fe80000100a00 */
[----:B------:R0:W-:Y:S02]  /*4090*/  STL.64 [R1+0x238], R70 ;  /* 0x0002384601007387 */ /* 0x0001e40000100a00 */
[----:B0-----:R-:W-:-:S02]  /*40a0*/  IMAD.MOV.U32 R70, RZ, RZ, R128 ;  /* 0x000000ffff467224 */ /* 0x001fc400078e0080 */
[----:B------:R-:W-:Y:S02]  /*40b0*/  IMAD.MOV.U32 R71, RZ, RZ, R129 ;  /* 0x000000ffff477224 */ /* 0x000fe400078e0081 */
[----:B------:R-:W-:Y:S02]  /*40c0*/  IMAD.MOV.U32 R128, RZ, RZ, R160 ;  /* 0x000000ffff807224 */ /* 0x000fe400078e00a0 */
[----:B------:R-:W-:Y:S01]  /*40d0*/  IMAD.MOV.U32 R129, RZ, RZ, R161 ;  /* 0x000000ffff817224 */ /* 0x000fe200078e00a1 */
[----:B--2---:R-:W-:Y:S02]  /*40e0*/  MOV R160, R192 ;  /* 0x000000c000a07202 */ /* 0x004fe40000000f00 */
[----:B------:R-:W2:Y:S01]  /*40f0*/  LDL.LU R192, [R1+0x38] ;  /* 0x0000380001c07983 */ /* 0x000ea20000300800 */
[----:B---3--:R-:W-:-:S03]  /*4100*/  IMAD.MOV.U32 R161, RZ, RZ, R193 ;  /* 0x000000ffffa17224 */ /* 0x008fc600078e00c1 */
[----:B------:R-:W3:Y:S01]  /*4110*/  LDL.LU R193, [R1+0x3c] ;  /* 0x00003c0001c17983 */ /* 0x000ee20000300800 */
[----:B------:R-:W-:Y:S01]  /*4120*/  IMAD.MOV.U32 R64, RZ, RZ, R98 ;  /* 0x000000ffff407224 */ /* 0x000fe200078e0062 */
[----:B------:R-:W-:Y:S01]  /*4130*/  MOV R67, R101 ;  /* 0x0000006500437202 */ /* 0x000fe20000000f00 */
[----:B------:R-:W-:Y:S02]  /*4140*/  IMAD.MOV.U32 R65, RZ, RZ, R99 ;  /* 0x000000ffff417224 */ /* 0x000fe400078e0063 */
[----:B------:R-:W-:Y:S02]  /*4150*/  IMAD.MOV.U32 R66, RZ, RZ, R100 ;  /* 0x000000ffff427224 */ /* 0x000fe400078e0064 */
[----:B------:R-:W-:Y:S02]  /*4160*/  IMAD.MOV.U32 R68, RZ, RZ, R102 ;  /* 0x000000ffff447224 */ /* 0x000fe400078e0066 */
[----:B------:R-:W-:-:S06]  /*4170*/  IMAD.MOV.U32 R69, RZ, RZ, R103 ;  /* 0x000000ffff457224 */ /* 0x000fcc00078e0067 */
[----:B------:R-:W-:-:S06]  /*4180*/  WARPGROUP.ARRIVE ;  /* 0x00000000000079c5 */ /* 0x000fcc0000000000 */
[----:B------:R-:W-:Y:S01]  /*4190*/  HGMMA.64x16x16.F32 R64, gdesc[UR24], R64, gsb0 ;  /* 0x00200000184079f0 */ /* 0x000fe20008000840 */
[----:B------:R-:W-:Y:S02]  /*41a0*/  IMAD.MOV.U32 R98, RZ, RZ, R130 ;  /* 0x000000ffff627224 */ /* 0x000fe400078e0082 */
[----:B------:R-:W-:Y:S02]  /*41b0*/  IMAD.MOV.U32 R99, RZ, RZ, R131 ;  /* 0x000000ffff637224 */ /* 0x000fe400078e0083 */
[----:B------:R-:W-:Y:S02]  /*41c0*/  IMAD.MOV.U32 R130, RZ, RZ, R162 ;  /* 0x000000ffff827224 */ /* 0x000fe400078e00a2 */
[----:B------:R-:W-:Y:S02]  /*41d0*/  IMAD.MOV.U32 R100, RZ, RZ, R132 ;  /* 0x000000ffff647224 */ /* 0x000fe400078e0084 */
[----:B------:R-:W-:Y:S02]  /*41e0*/  IMAD.MOV.U32 R131, RZ, RZ, R163 ;  /* 0x000000ffff837224 */ /* 0x000fe400078e00a3 */
[----:B----4-:R-:W-:-:S02]  /*41f0*/  IMAD.MOV.U32 R162, RZ, RZ, R194 ;  /* 0x000000ffffa27224 */ /* 0x010fc400078e00c2 */
[----:B------:R-:W-:Y:S02]  /*4200*/  IMAD.MOV.U32 R101, RZ, RZ, R133 ;  /* 0x000000ffff657224 */ /* 0x000fe400078e0085 */
[----:B------:R-:W-:Y:S02]  /*4210*/  IMAD.MOV.U32 R132, RZ, RZ, R164 ;  /* 0x000000ffff847224 */ /* 0x000fe400078e00a4 */
[----:B------:R-:W-:Y:S01]  /*4220*/  IMAD.MOV.U32 R163, RZ, RZ, R195 ;  /* 0x000000ffffa37224 */ /* 0x000fe200078e00c3 */
[----:B------:R-:W-:Y:S01]  /*4230*/  MOV R195, R113 ;  /* 0x0000007100c37202 */ /* 0x000fe20000000f00 */
[----:B------:R-:W-:Y:S01]  /*4240*/  IMAD.MOV.U32 R194, RZ, RZ, R112 ;  /* 0x000000ffffc27224 */ /* 0x000fe200078e0070 */
[----:B------:R-:W-:Y:S01]  /*4250*/  MOV R103, R135 ;  /* 0x0000008700677202 */ /* 0x000fe20000000f00 */
[----:B------:R-:W-:Y:S01]  /*4260*/  IMAD.MOV.U32 R102, RZ, RZ, R134 ;  /* 0x000000ffff667224 */ /* 0x000fe200078e0086 */
[----:B------:R-:W4:Y:S01]  /*4270*/  LDL.LU R112, [R1+0x4ec] ;  /* 0x0004ec0001707983 */ /* 0x000f220000300800 */
[----:B------:R-:W-:-:S02]  /*4280*/  IMAD.MOV.U32 R133, RZ, RZ, R165 ;  /* 0x000000ffff857224 */ /* 0x000fc400078e00a5 */
[----:B------:R-:W-:Y:S01]  /*4290*/  IMAD.MOV.U32 R164, RZ, RZ, R196 ;  /* 0x000000ffffa47224 */ /* 0x000fe200078e00c4 */
[----:B------:R-:W4:Y:S01]  /*42a0*/  LDL.LU R113, [R1+0x4e8] ;  /* 0x0004e80001717983 */ /* 0x000f220000300800 */
[----:B------:R-:W-:Y:S02]  /*42b0*/  IMAD.MOV.U32 R134, RZ, RZ, R166 ;  /* 0x000000ffff867224 */ /* 0x000fe400078e00a6 */
[----:B------:R-:W-:Y:S02]  /*42c0*/  IMAD.MOV.U32 R165, RZ, RZ, R197 ;  /* 0x000000ffffa57224 */ /* 0x000fe400078e00c5 */
[----:B------:R-:W-:Y:S02]  /*42d0*/  IMAD.MOV.U32 R196, RZ, RZ, R114 ;  /* 0x000000ffffc47224 */ /* 0x000fe400078e0072 */
[----:B------:R-:W-:Y:S01]  /*42e0*/  IMAD.MOV.U32 R135, RZ, RZ, R167 ;  /* 0x000000ffff877224 */ /* 0x000fe200078e00a7 */
[----:B------:R-:W4:Y:S01]  /*42f0*/  LDL.LU R114, [R1+0x4e4] ;  /* 0x0004e40001727983 */ /* 0x000f220000300800 */
[----:B------:R-:W-:-:S02]  /*4300*/  IMAD.MOV.U32 R166, RZ, RZ, R198 ;  /* 0x000000ffffa67224 */ /* 0x000fc400078e00c6 */
[----:B------:R-:W-:Y:S02]  /*4310*/  IMAD.MOV.U32 R197, RZ, RZ, R115 ;  /* 0x000000ffffc57224 */ /* 0x000fe400078e0073 */
[----:B------:R-:W-:Y:S01]  /*4320*/  IMAD.MOV.U32 R167, RZ, RZ, R199 ;  /* 0x000000ffffa77224 */ /* 0x000fe200078e00c7 */
[----:B------:R-:W4:Y:S01]  /*4330*/  LDL.LU R115, [R1+0x4e0] ;  /* 0x0004e00001737983 */ /* 0x000f220000300800 */
[----:B------:R-:W-:Y:S02]  /*4340*/  IMAD.MOV.U32 R198, RZ, RZ, R116 ;  /* 0x000000ffffc67224 */ /* 0x000fe400078e0074 */
[----:B------:R-:W-:Y:S01]  /*4350*/  IMAD.MOV.U32 R199, RZ, RZ, R117 ;  /* 0x000000ffffc77224 */ /* 0x000fe200078e0075 */
[----:B------:R-:W4:Y:S04]  /*4360*/  LDL.LU R116, [R1+0x4dc] ;  /* 0x0004dc0001747983 */ /* 0x000f280000300800 */
[----:B------:R-:W4:Y:S01]  /*4370*/  LDL.LU R117, [R1+0x4d8] ;  /* 0x0004d80001757983 */ /* 0x000f220000300800 */
[----:B------:R-:W-:-:S03]  /*4380*/  WARPGROUP.DEPBAR.LE gsb0, 0x0 ;  /* 0x00008000000079c5 */ /* 0x000fc60000010000 */
[----:B------:R0:W-:Y:S04]  /*4390*/  STL.64 [R1+0x1a0], R64 ;  /* 0x0001a04001007387 */ /* 0x0001e80000100a00 */
[----:B------:R1:W-:Y:S04]  /*43a0*/  STL.64 [R1+0x1a8], R66 ;  /* 0x0001a84201007387 */ /* 0x0003e80000100a00 */
[----:B------:R1:W-:Y:S04]  /*43b0*/  STL.64 [R1+0x1b0], R68 ;  /* 0x0001b04401007387 */ /* 0x0003e80000100a00 */
[----:B------:R1:W-:Y:S01]  /*43c0*/  STL.64 [R1+0x1b8], R70 ;  /* 0x0001b84601007387 */ /* 0x0003e20000100a00 */
[----:B0-----:R-:W-:-:S02]  /*43d0*/  IMAD.MOV.U32 R64, RZ, RZ, R98 ;  /* 0x000000ffff407224 */ /* 0x001fc400078e0062 */
[----:B------:R-:W-:Y:S02]  /*43e0*/  IMAD.MOV.U32 R65, RZ, RZ, R99 ;  /* 0x000000ffff417224 */ /* 0x000fe400078e0063 */
[----:B-1----:R-:W-:Y:S02]  /*43f0*/  IMAD.MOV.U32 R66, RZ, RZ, R100 ;  /* 0x000000ffff427224 */ /* 0x002fe400078e0064 */
[----:B------:R-:W-:Y:S01]  /*4400*/  IMAD.MOV.U32 R67, RZ, RZ, R101 ;  /* 0x000000ffff437224 */ /* 0x000fe200078e0065 */
[----:B------:R-:W-:Y:S01]  /*4410*/  MOV R68, R102 ;  /* 0x0000006600447202 */ /* 0x000fe20000000f00 */
        /* <DEDUP_REMOVED lines=32> */
[----:B------:R-:W-:Y:S01]  /*4620*/  UMOV UR47, 0x80000020 ;  /* 0x80000020002f7882 */ /* 0x000fe20000000000 */
[----:B--2---:R-:W-:Y:S01]  /*4630*/  MOV R160, R192 ;  /* 0x000000c000a07202 */ /* 0x004fe20000000f00 */
[----:B------:R-:W-:Y:S02]  /*4640*/  IMAD.MOV.U32 R192, RZ, RZ, R118 ;  /* 0x000000ffffc07224 */ /* 0x000fe400078e0076 */
[----:B------:R-:W4:Y:S01]  /*4650*/  LDL.LU R118, [R1+0x4d4] ;  /* 0x0004d40001767983 */ /* 0x000f220000300800 */
[----:B---3--:R-:W-:Y:S01]  /*4660*/  IMAD.MOV.U32 R161, RZ, RZ, R193 ;  /* 0x000000ffffa17224 */ /* 0x008fe200078e00c1 */
[----:B------:R-:W-:Y:S02]  /*4670*/  MOV R193, R119 ;  /* 0x0000007700c17202 */ /* 0x000fe40000000f00 */
[----:B------:R-:W4:Y:S04]  /*4680*/  LDL.LU R119, [R1+0x4d0] ;  /* 0x0004d00001777983 */ /* 0x000f280000300800 */
[----:B------:R-:W2:Y:S04]  /*4690*/  LDL.LU R144, [R1+0x4cc] ;  /* 0x0004cc0001907983 */ /* 0x000ea80000300800 */
[----:B------:R-:W2:Y:S04]  /*46a0*/  LDL.LU R145, [R1+0x4c8] ;  /* 0x0004c80001917983 */ /* 0x000ea80000300800 */
[----:B------:R-:W2:Y:S04]  /*46b0*/  LDL.LU R146, [R1+0x4c4] ;  /* 0x0004c40001927983 */ /* 0x000ea80000300800 */
[----:B------:R-:W2:Y:S04]  /*46c0*/  LDL.LU R147, [R1+0x4c0] ;  /* 0x0004c00001937983 */ /* 0x000ea80000300800 */
[----:B------:R-:W2:Y:S04]  /*46d0*/  LDL.LU R148, [R1+0x4bc] ;  /* 0x0004bc0001947983 */ /* 0x000ea80000300800 */
[----:B------:R-:W2:Y:S04]  /*46e0*/  LDL.LU R149, [R1+0x4b8] ;  /* 0x0004b80001957983 */ /* 0x000ea80000300800 */
[----:B------:R0:W-:Y:S04]  /*46f0*/  STL.64 [R1+0x120], R64 ;  /* 0x0001204001007387 */ /* 0x0001e80000100a00 */
[----:B------:R1:W-:Y:S04]  /*4700*/  STL.64 [R1+0x128], R66 ;  /* 0x0001284201007387 */ /* 0x0003e80000100a00 */
[----:B------:R3:W-:Y:S04]  /*4710*/  STL.64 [R1+0x130], R68 ;  /* 0x0001304401007387 */ /* 0x0007e80000100a00 */
[----:B------:R3:W-:Y:S01]  /*4720*/  STL.64 [R1+0x138], R70 ;  /* 0x0001384601007387 */ /* 0x0007e20000100a00 */
[----:B0-----:R-:W-:-:S02]  /*4730*/  IMAD.MOV.U32 R64, RZ, RZ, R98 ;  /* 0x000000ffff407224 */ /* 0x001fc400078e0062 */
[----:B------:R-:W-:Y:S01]  /*4740*/  IMAD.MOV.U32 R65, RZ, RZ, R99 ;  /* 0x000000ffff417224 */ /* 0x000fe200078e0063 */
[----:B-1----:R-:W-:Y:S01]  /*4750*/  MOV R66, R100 ;  /* 0x0000006400427202 */ /* 0x002fe20000000f00 */
[----:B------:R-:W-:Y:S02]  /*4760*/  IMAD.MOV.U32 R67, RZ, RZ, R101 ;  /* 0x000000ffff437224 */ /* 0x000fe400078e0065 */
[----:B---3--:R-:W-:Y:S02]  /*4770*/  IMAD.MOV.U32 R68, RZ, RZ, R102 ;  /* 0x000000ffff447224 */ /* 0x008fe400078e0066 */
        /* <DEDUP_REMOVED lines=11> */
[----:B------:R-:W-:Y:S01]  /*4830*/  IMAD.MOV.U32 R99, RZ, RZ, R131 ;  /* 0x000000ffff637224 */ /* 0x000fe200078e0083 */
[----:B------:R-:W2:Y:S01]  /*4840*/  LDL.LU R150, [R1+0x4b4] ;  /* 0x0004b40001967983 */ /* 0x000ea20000300800 */
[----:B------:R-:W-:Y:S02]  /*4850*/  IMAD.MOV.U32 R130, RZ, RZ, R194 ;  /* 0x000000ffff827224 */ /* 0x000fe400078e00c2 */
[----:B------:R-:W-:Y:S01]  /*4860*/  IMAD.MOV.U32 R193, RZ, RZ, R151 ;  /* 0x000000ffffc17224 */ /* 0x000fe200078e0097 */
[----:B------:R-:W-:Y:S01]  /*4870*/  MOV R101, R133 ;  /* 0x0000008500657202 */ /* 0x000fe20000000f00 */
[----:B------:R-:W-:Y:S01]  /*4880*/  IMAD.MOV.U32 R100, RZ, RZ, R132 ;  /* 0x000000ffff647224 */ /* 0x000fe200078e0084 */
[----:B------:R-:W2:Y:S01]  /*4890*/  LDL.LU R151, [R1+0x4b0] ;  /* 0x0004b00001977983 */ /* 0x000ea20000300800 */
[----:B------:R-:W-:Y:S01]  /*48a0*/  IMAD.MOV.U32 R131, RZ, RZ, R195 ;  /* 0x000000ffff837224 */ /* 0x000fe200078e00c3 */
[----:B------:R-:W-:Y:S01]  /*48b0*/  MOV R132, R196 ;  /* 0x000000c400847202 */ /* 0x000fe20000000f00 */
[----:B------:R-:W-:-:S02]  /*48c0*/  IMAD.MOV.U32 R194, RZ, RZ, R176 ;  /* 0x000000ffffc27224 */ /* 0x000fc400078e00b0 */
[----:B------:R-:W3:Y:S01]  /*48d0*/  LDL.LU R176, [R1+0x4ac] ;  /* 0x0004ac0001b07983 */ /* 0x000ee20000300800 */
[----:B------:R-:W-:Y:S02]  /*48e0*/  IMAD.MOV.U32 R195, RZ, RZ, R177 ;  /* 0x000000ffffc37224 */ /* 0x000fe400078e00b1 */
[----:B------:R-:W-:Y:S01]  /*48f0*/  IMAD.MOV.U32 R102, RZ, RZ, R134 ;  /* 0x000000ffff667224 */ /* 0x000fe200078e0086 */
[----:B------:R-:W3:Y:S01]  /*4900*/  LDL.LU R177, [R1+0x4a8] ;  /* 0x0004a80001b17983 */ /* 0x000ee20000300800 */
[----:B------:R-:W-:Y:S01]  /*4910*/  IMAD.MOV.U32 R133, RZ, RZ, R197 ;  /* 0x000000ffff857224 */ /* 0x000fe200078e00c5 */
[----:B------:R-:W-:Y:S01]  /*4920*/  MOV R197, R179 ;  /* 0x000000b300c57202 */ /* 0x000fe20000000f00 */
[----:B------:R-:W-:Y:S02]  /*4930*/  IMAD.MOV.U32 R196, RZ, RZ, R178 ;  /* 0x000000ffffc47224 */ /* 0x000fe400078e00b2 */
[----:B------:R-:W-:Y:S01]  /*4940*/  IMAD.MOV.U32 R103, RZ, RZ, R135 ;  /* 0x000000ffff677224 */ /* 0x000fe200078e0087 */
[----:B------:R-:W3:Y:S01]  /*4950*/  LDL.LU R178, [R1+0x4a4] ;  /* 0x0004a40001b27983 */ /* 0x000ee20000300800 */
[----:B------:R-:W-:-:S02]  /*4960*/  IMAD.MOV.U32 R134, RZ, RZ, R198 ;  /* 0x000000ffff867224 */ /* 0x000fc400078e00c6 */
[----:B------:R-:W-:Y:S01]  /*4970*/  IMAD.MOV.U32 R135, RZ, RZ, R199 ;  /* 0x000000ffff877224 */ /* 0x000fe200078e00c7 */
[----:B------:R-:W3:Y:S01]  /*4980*/  LDL.LU R179, [R1+0x4a0] ;  /* 0x0004a00001b37983 */ /* 0x000ee20000300800 */
[----:B------:R-:W-:Y:S02]  /*4990*/  IMAD.MOV.U32 R198, RZ, RZ, R180 ;  /* 0x000000ffffc67224 */ /* 0x000fe400078e00b4 */
[----:B------:R-:W-:Y:S01]  /*49a0*/  IMAD.MOV.U32 R199, RZ, RZ, R181 ;  /* 0x000000ffffc77224 */ /* 0x000fe200078e00b5 */
[----:B------:R-:W3:Y:S04]  /*49b0*/  LDL.LU R180, [R1+0x49c] ;  /* 0x00049c0001b47983 */ /* 0x000ee80000300800 */
[----:B------:R-:W3:Y:S01]  /*49c0*/  LDL.LU R181, [R1+0x498] ;  /* 0x0004980001b57983 */ /* 0x000ee20000300800 */
        /* <DEDUP_REMOVED lines=8> */
[----:B------:R-:W-:Y:S02]  /*4a50*/  IMAD.MOV.U32 R67, RZ, RZ, R101 ;  /* 0x000000ffff437224 */ /* 0x000fe400078e0065 */
[----:B------:R-:W-:Y:S02]  /*4a60*/  IMAD.MOV.U32 R68, RZ, RZ, R102 ;  /* 0x000000ffff447224 */ /* 0x000fe400078e0066 */
[----:B------:R-:W-:Y:S01]  /*4a70*/  IMAD.MOV.U32 R69, RZ, RZ, R103 ;  /* 0x000000ffff457224 */ /* 0x000fe200078e0067 */
[----:B------:R-:W-:Y:S01]  /*4a80*/  MOV R70, R128 ;  /* 0x0000008000467202 */ /* 0x000fe20000000f00 */
[----:B------:R-:W-:Y:S01]  /*4a90*/  IMAD.MOV.U32 R71, RZ, RZ, R129 ;  /* 0x000000ffff477224 */ /* 0x000fe200078e0081 */
[----:B------:R-:W-:Y:S01]  /*4aa0*/  MOV R129, R193 ;  /* 0x000000c100817202 */ /* 0x000fe20000000f00 */
[----:B------:R-:W-:-:S02]  /*4ab0*/  IMAD.MOV.U32 R128, RZ, RZ, R192 ;  /* 0x000000ffff807224 */ /* 0x000fc400078e00c0 */
[----:B------:R-:W-:Y:S02]  /*4ac0*/  IMAD.MOV.U32 R98, RZ, RZ, R130 ;  /* 0x000000ffff627224 */ /* 0x000fe400078e0082 */
[----:B------:R-:W-:Y:S02]  /*4ad0*/  IMAD.MOV.U32 R192, RZ, RZ, R208 ;  /* 0x000000ffffc07224 */ /* 0x000fe400078e00d0 */
[----:B------:R-:W-:Y:S01]  /*4ae0*/  IMAD.MOV.U32 R99, RZ, RZ, R131 ;  /* 0x000000ffff637224 */ /* 0x000fe200078e0083 */
[----:B------:R-:W4:Y:S01]  /*4af0*/  LDL.LU R208, [R1+0x494] ;  /* 0x0004940001d07983 */ /* 0x000f220000300800 */
[----:B------:R-:W-:Y:S01]  /*4b00*/  IMAD.MOV.U32 R130, RZ, RZ, R194 ;  /* 0x000000ffff827224 */ /* 0x000fe200078e00c2 */
[----:B------:R-:W-:Y:S01]  /*4b10*/  MOV R194, R210 ;  /* 0x000000d200c27202 */ /* 0x000fe20000000f00 */
[----:B------:R-:W-:Y:S02]  /*4b20*/  IMAD.MOV.U32 R193, RZ, RZ, R209 ;  /* 0x000000ffffc17224 */ /* 0x000fe400078e00d1 */
[----:B------:R-:W-:Y:S01]  /*4b30*/  IMAD.MOV.U32 R100, RZ, RZ, R132 ;  /* 0x000000ffff647224 */ /* 0x000fe200078e0084 */
[----:B------:R-:W4:Y:S01]  /*4b40*/  LDL.LU R209, [R1+0x490] ;  /* 0x0004900001d17983 */ /* 0x000f220000300800 */
        /* <DEDUP_REMOVED lines=38> */
[----:B------:R-:W-:Y:S01]  /*4db0*/  STL.64 [R1+0x20], R64 ;  /* 0x0000204001007387 */ /* 0x000fe20000100a00 */
[----:B------:R-:W-:Y:S02]  /*4dc0*/  IMAD.MOV.U32 R196, RZ, RZ, R197 ;  /* 0x000000ffffc47224 */ /* 0x000fe400078e00c5 */
[----:B------:R-:W-:Y:S01]  /*4dd0*/  IMAD.MOV.U32 R130, RZ, RZ, R132 ;  /* 0x000000ffff827224 */ /* 0x000fe200078e0084 */
[----:B------:R-:W-:Y:S01]  /*4de0*/  STL.64 [R1+0x28], R66 ;  /* 0x0000284201007387 */ /* 0x000fe20000100a00 */
[----:B------:R-:W-:Y:S01]  /*4df0*/  IMAD.MOV.U32 R197, RZ, RZ, R198 ;  /* 0x000000ffffc57224 */ /* 0x000fe200078e00c6 */
[----:B------:R-:W-:Y:S01]  /*4e00*/  MOV R132, R134 ;  /* 0x0000008600847202 */ /* 0x000fe20000000f00 */
[----:B------:R-:W-:Y:S01]  /*4e10*/  IMAD.MOV.U32 R134, RZ, RZ, R192 ;  /* 0x000000ffff867224 */ /* 0x000fe200078e00c0 */
[----:B------:R-:W-:Y:S01]  /*4e20*/  STL.64 [R1+0x30], R68 ;  /* 0x0000304401007387 */ /* 0x000fe20000100a00 */
[----:B------:R-:W-:Y:S01]  /*4e30*/  MOV R198, R199 ;  /* 0x000000c700c67202 */ /* 0x000fe20000000f00 */
[----:B------:R-:W-:-:S02]  /*4e40*/  IMAD.MOV.U32 R199, RZ, RZ, R182 ;  /* 0x000000ffffc77224 */ /* 0x000fc400078e00b6 */
[----:B------:R-:W-:Y:S01]  /*4e50*/  STL.64 [R1+0x38], R70 ;  /* 0x0000384601007387 */ /* 0x000fe20000100a00 */
[----:B------:R-:W-:-:S03]  /*4e60*/  IMAD.MOV.U32 R192, RZ, RZ, R183 ;  /* 0x000000ffffc07224 */ /* 0x000fc600078e00b7 */
[----:B------:R-:W3:Y:S04]  /*4e70*/  LDL.LU R182, [R1+0x474] ;  /* 0x0004740001b67983 */ /* 0x000ee80000300800 */
[----:B------:R-:W3:Y:S01]  /*4e80*/  LDL.LU R183, [R1+0x470] ;  /* 0x0004700001b77983 */ /* 0x000ee20000300800 */
[----:B------:R-:W-:Y:S02]  /*4e90*/  UIADD3 UR50, UR38, 0x142, URZ ;  /* 0x0000014226327890 */ /* 0x000fe4000fffe03f */
[----:B------:R-:W-:Y:S02]  /*4ea0*/  UIADD3 UR54, UR38, 0x182, URZ ;  /* 0x0000018226367890 */ /* 0x000fe4000fffe03f */
[----:B------:R-:W-:Y:S01]  /*4eb0*/  UIADD3 UR58, UR38, 0x1c2, URZ ;  /* 0x000001c2263a7890 */ /* 0x000fe2000fffe03f */
[----:B------:R-:W-:Y:S01]  /*4ec0*/  UMOV UR59, 0x80000020 ;  /* 0x80000020003b7882 */ /* 0x000fe20000000000 */
[----:B------:R-:W-:Y:S01]  /*4ed0*/  UIADD3 UR18, UR38, 0x202, URZ ;  /* 0x0000020226127890 */ /* 0x000fe2000fffe03f */
[----:B------:R-:W-:Y:S01]  /*4ee0*/  UMOV UR19, 0x80000020 ;  /* 0x8000002000137882 */ /* 0x000fe20000000000 */
[----:B----4-:R-:W-:-:S06]  /*4ef0*/  WARPGROUP.ARRIVE ;  /* 0x00000000000079c5 */ /* 0x010fcc0000000000 */
[----:B------:R-:W-:Y:S03]  /*4f00*/  HGMMA.64x16x16.F32 R208, gdesc[UR48], R208, gsb0 ;  /* 0x0020000030d079f0 */ /* 0x000fe600080008d0 */
[----:B------:R-:W-:Y:S02]  /*4f10*/  WARPGROUP.DEPBAR.LE gsb0, 0x0 ;  /* 0x00008000000079c5 */ /* 0x000fe40000010000 */
[----:B---3--:R-:W-:-:S06]  /*4f20*/  WARPGROUP.ARRIVE ;  /* 0x00000000000079c5 */ /* 0x008fcc0000000000 */
[----:B------:R-:W-:Y:S03]  /*4f30*/  HGMMA.64x16x16.F32 R176, gdesc[UR52], R176, gsb0 ;  /* 0x0020000034b079f0 */ /* 0x000fe600080008b0 */
[----:B------:R-:W-:Y:S02]  /*4f40*/  WARPGROUP.DEPBAR.LE gsb0, 0x0 ;  /* 0x00008000000079c5 */ /* 0x000fe40000010000 */
[----:B--2---:R-:W-:-:S06]  /*4f50*/  WARPGROUP.ARRIVE ;  /* 0x00000000000079c5 */ /* 0x004fcc0000000000 */
[----:B------:R-:W-:Y:S01]  /*4f60*/  HGMMA.64x16x16.F32 R144, gdesc[UR56], R144, gsb0 ;  /* 0x00200000389079f0 */ /* 0x000fe20008000890 */
[----:B------:R-:W-:Y:S02]  /*4f70*/  STL.64 [R1+0x2b8], R214 ;  /* 0x0002b8d601007387 */ /* 0x000fe40000100a00 */
[----:B------:R-:W-:Y:S02]  /*4f80*/  WARPGROUP.DEPBAR.LE gsb0, 0x0 ;  /* 0x00008000000079c5 */ /* 0x000fe40000010000 */
[----:B------:R-:W-:-:S06]  /*4f90*/  WARPGROUP.ARRIVE ;  /* 0x00000000000079c5 */ /* 0x000fcc0000000000 */
[----:B------:R-:W-:Y:S01]  /*4fa0*/  HGMMA.64x16x16.F32 R112, gdesc[UR16], R112, gsb0 ;  /* 0x00200000107079f0 */ /* 0x000fe20008000870 */
[----:B------:R-:W-:Y:S04]  /*4fb0*/  STL.64 [R1+0x2b0], R212 ;  /* 0x0002b0d401007387 */ /* 0x000fe80000100a00 */
        /* <DEDUP_REMOVED lines=9> */
[----:B------:R-:W-:Y:S01]  /*5050*/  STL.64 [R1+0x2e0], R144 ;  /* 0x0002e09001007387 */ /* 0x000fe20000100a00 */
[----:B------:R-:W-:-:S03]  /*5060*/  WARPGROUP.DEPBAR.LE gsb0, 0x0 ;  /* 0x00008000000079c5 */ /* 0x000fc60000010000 */
[----:B------:R0:W-:Y:S04]  /*5070*/  STL.64 [R1+0x318], R118 ;  /* 0x0003187601007387 */ /* 0x0001e80000100a00 */
[----:B------:R1:W-:Y:S04]  /*5080*/  STL.64 [R1+0x310], R116 ;  /* 0x0003107401007387 */ /* 0x0003e80000100a00 */
[----:B------:R2:W-:Y:S04]  /*5090*/  STL.64 [R1+0x308], R114 ;  /* 0x0003087201007387 */ /* 0x0005e80000100a00 */
[----:B------:R3:W-:Y:S01]  /*50a0*/  STL.64 [R1+0x300], R112 ;  /* 0x0003007001007387 */ /* 0x0007e20000100a00 */
[----:B0-----:R-:W-:-:S02]  /*50b0*/  IMAD.MOV.U32 R118, RZ, RZ, R78 ;  /* 0x000000ffff767224 */ /* 0x001fc400078e004e */
[----:B-1----:R-:W-:Y:S02]  /*50c0*/  IMAD.MOV.U32 R116, RZ, RZ, R76 ;  /* 0x000000ffff747224 */ /* 0x002fe400078e004c */
[----:B--2---:R-:W-:Y:S01]  /*50d0*/  IMAD.MOV.U32 R114, RZ, RZ, R74 ;  /* 0x000000ffff727224 */ /* 0x004fe200078e004a */
[----:B---3--:R-:W-:Y:S01]  /*50e0*/  MOV R112, R72 ;  /* 0x0000004800707202 */ /* 0x008fe20000000f00 */
[----:B------:R-:W-:Y:S01]  /*50f0*/  IMAD.MOV.U32 R113, RZ, RZ, R73 ;  /* 0x000000ffff717224 */ /* 0x000fe200078e0049 */
[----:B------:R-:W2:Y:S01]  /*5100*/  LDL.LU R72, [R1+0x46c] ;  /* 0x00046c0001487983 */ /* 0x000ea20000300800 */
[----:B------:R-:W-:-:S03]  /*5110*/  IMAD.MOV.U32 R115, RZ, RZ, R75 ;  /* 0x000000ffff737224 */ /* 0x000fc600078e004b */
        /* <DEDUP_REMOVED lines=9> */
[----:B------:R-:W-:Y:S01]  /*51b0*/  IMAD.MOV.U32 R160, RZ, RZ, R41 ;  /* 0x000000ffffa07224 */ /* 0x000fe200078e0029 */
[----:B------:R-:W-:Y:S02]  /*51c0*/  MOV R161, R42 ;  /* 0x0000002a00a17202 */ /* 0x000fe40000000f00 */
[----:B------:R-:W2:Y:S01]  /*51d0*/  LDL.LU R78, [R1+0x454] ;  /* 0x00045400014e7983 */ /* 0x000ea20000300800 */
[----:B------:R-:W-:-:S03]  /*51e0*/  IMAD.MOV.U32 R146, RZ, RZ, R162 ;  /* 0x000000ffff927224 */ /* 0x000fc600078e00a2 */
[----:B------:R-:W3:Y:S01]  /*51f0*/  LDL.LU R40, [R1+0x450] ;  /* 0x0004500001287983 */ /* 0x000ee20000300800 */
[----:B------:R-:W-:Y:S02]  /*5200*/  IMAD.MOV.U32 R147, RZ, RZ, R163 ;  /* 0x000000ffff937224 */ /* 0x000fe400078e00a3 */
[----:B------:R-:W-:Y:S01]  /*5210*/  IMAD.MOV.U32 R162, RZ, RZ, R43 ;  /* 0x000000ffffa27224 */ /* 0x000fe200078e002b */
[----:B------:R-:W3:Y:S01]  /*5220*/  LDL.LU R41, [R1+0x44c] ;  /* 0x00044c0001297983 */ /* 0x000ee20000300800 */
[----:B------:R-:W-:Y:S02]  /*5230*/  IMAD.MOV.U32 R148, RZ, RZ, R164 ;  /* 0x000000ffff947224 */ /* 0x000fe400078e00a4 */
[----:B------:R-:W-:Y:S01]  /*5240*/  IMAD.MOV.U32 R163, RZ, RZ, R44 ;  /* 0x000000ffffa37224 */ /* 0x000fe200078e002c */
[----:B------:R-:W3:Y:S01]  /*5250*/  LDL.LU R42, [R1+0x448] ;  /* 0x00044800012a7983 */ /* 0x000ee20000300800 */
        /* <DEDUP_REMOVED lines=14> */
[----:B------:R-:W4:Y:S01]  /*5340*/  LDL.LU R48, [R1+0x434] ;  /* 0x0004340001307983 */ /* 0x000f220000300800 */
[----:B------:R-:W-:Y:S01]  /*5350*/  IMAD.MOV.U32 R178, RZ, RZ, R130 ;  /* 0x000000ffffb27224 */ /* 0x000fe200078e0082 */
[----:B------:R-:W-:Y:S01]  /*5360*/  MOV R130, R52 ;  /* 0x0000003400827202 */ /* 0x000fe20000000f00 */
[----:B------:R-:W-:Y:S01]  /*5370*/  IMAD.MOV.U32 R129, RZ, RZ, R51 ;  /* 0x000000ffff817224 */ /* 0x000fe200078e0033 */
[----:B------:R-:W4:Y:S01]  /*5380*/  LDL.LU R49, [R1+0x430] ;  /* 0x0004300001317983 */ /* 0x000f220000300800 */
[----:B------:R-:W-:-:S03]  /*5390*/  IMAD.MOV.U32 R179, RZ, RZ, R131 ;  /* 0x000000ffffb37224 */ /* 0x000fc600078e0083 */
[----:B------:R-:W4:Y:S01]  /*53a0*/  LDL.LU R50, [R1+0x42c] ;  /* 0x00042c0001327983 */ /* 0x000f220000300800 */
[----:B------:R-:W-:Y:S02]  /*53b0*/  IMAD.MOV.U32 R180, RZ, RZ, R132 ;  /* 0x000000ffffb47224 */ /* 0x000fe400078e0084 */
[----:B------:R-:W-:Y:S01]  /*53c0*/  IMAD.MOV.U32 R131, RZ, RZ, R53 ;  /* 0x000000ffff837224 */ /* 0x000fe200078e0035 */
[----:B------:R-:W4:Y:S01]  /*53d0*/  LDL.LU R51, [R1+0x428] ;  /* 0x0004280001337983 */ /* 0x000f220000300800 */
[----:B------:R-:W-:Y:S02]  /*53e0*/  IMAD.MOV.U32 R181, RZ, RZ, R133 ;  /* 0x000000ffffb57224 */ /* 0x000fe400078e0085 */
[----:B------:R-:W-:Y:S01]  /*53f0*/  IMAD.MOV.U32 R132, RZ, RZ, R80 ;  /* 0x000000ffff847224 */ /* 0x000fe200078e0050 */
[----:B------:R-:W4:Y:S01]  /*5400*/  LDL.LU R52, [R1+0x424] ;  /* 0x0004240001347983 */ /* 0x000f220000300800 */
[----:B------:R-:W-:Y:S01]  /*5410*/  IMAD.MOV.U32 R182, RZ, RZ, R134 ;  /* 0x000000ffffb67224 */ /* 0x000fe200078e0086 */
[----:B------:R-:W-:Y:S01]  /*5420*/  MOV R183, R135 ;  /* 0x0000008700b77202 */ /* 0x000fe20000000f00 */
[----:B------:R-:W-:Y:S01]  /*5430*/  IMAD.MOV.U32 R133, RZ, RZ, R81 ;  /* 0x000000ffff857224 */ /* 0x000fe200078e0051 */
[----:B------:R-:W4:Y:S01]  /*5440*/  LDL.LU R53, [R1+0x420] ;  /* 0x0004200001357983 */ /* 0x000f220000300800 */
[----:B------:R-:W-:-:S03]  /*5450*/  IMAD.MOV.U32 R134, RZ, RZ, R82 ;  /* 0x000000ffff867224 */ /* 0x000fc600078e0052 */
[----:B------:R-:W2:Y:S01]  /*5460*/  LDL.LU R80, [R1+0x41c] ;  /* 0x00041c0001507983 */ /* 0x000ea20000300800 */
[----:B------:R-:W-:-:S03]  /*5470*/  IMAD.MOV.U32 R135, RZ, RZ, R83 ;  /* 0x000000ffff877224 */ /* 0x000fc600078e0053 */
[----:B------:R-:W2:Y:S04]  /*5480*/  LDL.LU R81, [R1+0x418] ;  /* 0x0004180001517983 */ /* 0x000ea80000300800 */
[----:B------:R-:W2:Y:S04]  /*5490*/  LDL.LU R82, [R1+0x414] ;  /* 0x0004140001527983 */ /* 0x000ea80000300800 */
[----:B------:R-:W2:Y:S04]  /*54a0*/  LDL.LU R83, [R1+0x410] ;  /* 0x0004100001537983 */ /* 0x000ea80000300800 */
[----:B------:R-:W3:Y:S04]  /*54b0*/  LDL.LU R64, [R1] ;  /* 0x0000000001407983 */ /* 0x000ee80000300800 */
[----:B------:R-:W3:Y:S04]  /*54c0*/  LDL.LU R65, [R1+0x4] ;  /* 0x0000040001417983 */ /* 0x000ee80000300800 */
[----:B------:R-:W3:Y:S01]  /*54d0*/  LDL.LU R66, [R1+0x8] ;  /* 0x0000080001427983 */ /* 0x000ee20000300800 */
[----:B------:R-:W-:-:S03]  /*54e0*/  IMAD.MOV.U32 R208, RZ, RZ, R96 ;  /* 0x000000ffffd07224 */ /* 0x000fc600078e0060 */
        /* <DEDUP_REMOVED lines=9> */
[----:B------:R-:W-:Y:S01]  /*5580*/  IMAD.MOV.U32 R211, RZ, RZ, R99 ;  /* 0x000000ffffd37224 */ /* 0x000fe200078e0063 */
[----:B------:R-:W-:Y:S01]  /*5590*/  MOV R99, R87 ;  /* 0x0000005700637202 */ /* 0x000fe20000000f00 */
[----:B------:R-:W-:Y:S01]  /*55a0*/  IMAD.MOV.U32 R98, RZ, RZ, R86 ;  /* 0x000000ffff627224 */ /* 0x000fe200078e0056 */
[----:B------:R-:W2:Y:S04]  /*55b0*/  LDL.LU R84, [R1+0x40c] ;  /* 0x00040c0001547983 */ /* 0x000ea80000300800 */
[----:B------:R-:W2:Y:S04]  /*55c0*/  LDL.LU R85, [R1+0x408] ;  /* 0x0004080001557983 */ /* 0x000ea80000300800 */
[----:B------:R-:W2:Y:S04]  /*55d0*/  LDL.LU R86, [R1+0x404] ;  /* 0x0004040001567983 */ /* 0x000ea80000300800 */
[----:B------:R-:W2:Y:S01]  /*55e0*/  LDL.LU R87, [R1+0x400] ;  /* 0x0004000001577983 */ /* 0x000ea20000300800 */
[----:B------:R-:W-:-:S02]  /*55f0*/  IMAD.MOV.U32 R212, RZ, RZ, R100 ;  /* 0x000000ffffd47224 */ /* 0x000fc400078e0064 */
[----:B------:R-:W-:Y:S02]  /*5600*/  IMAD.MOV.U32 R213, RZ, RZ, R101 ;  /* 0x000000ffffd57224 */ /* 0x000fe400078e0065 */
[----:B------:R-:W-:Y:S02]  /*5610*/  IMAD.MOV.U32 R100, RZ, RZ, R54 ;  /* 0x000000ffff647224 */ /* 0x000fe400078e0036 */
[----:B------:R-:W4:Y:S01]  /*5620*/  LDL.LU R54, [R1+0x3fc] ;  /* 0x0003fc0001367983 */ /* 0x000f220000300800 */
[----:B------:R-:W-:-:S03]  /*5630*/  IMAD.MOV.U32 R101, RZ, RZ, R55 ;  /* 0x000000ffff657224 */ /* 0x000fc600078e0037 */
[----:B------:R-:W4:Y:S01]  /*5640*/  LDL.LU R55, [R1+0x3f8] ;  /* 0x0003f80001377983 */ /* 0x000f220000300800 */
[----:B------:R-:W-:Y:S01]  /*5650*/  MOV R214, R102 ;  /* 0x0000006600d67202 */ /* 0x000fe20000000f00 */
[----:B------:R-:W-:Y:S02]  /*5660*/  IMAD.MOV.U32 R102, RZ, RZ, R47 ;  /* 0x000000ffff667224 */ /* 0x000fe400078e002f */
[----:B------:R-:W3:Y:S01]  /*5670*/  LDL.LU R47, [R1+0x3f4] ;  /* 0x0003f400012f7983 */ /* 0x000ee20000300800 */
[----:B------:R-:W-:Y:S02]  /*5680*/  IMAD.MOV.U32 R215, RZ, RZ, R103 ;  /* 0x000000ffffd77224 */ /* 0x000fe400078e0067 */
[----:B------:R-:W-:Y:S02]  /*5690*/  IMAD.MOV.U32 R103, RZ, RZ, R79 ;  /* 0x000000ffff677224 */ /* 0x000fe400078e004f */
[----:B------:R-:W3:Y:S01]  /*56a0*/  LDL.LU R79, [R1+0x3f0] ;  /* 0x0003f000014f7983 */ /* 0x000ee20000300800 */
[----:B------:R-:W-:Y:S01]  /*56b0*/  UIADD3 UR6, UR38, 0x242, URZ ;  /* 0x0000024226067890 */ /* 0x000fe2000fffe03f */
[----:B------:R-:W-:Y:S01]  /*56c0*/  UMOV UR4, UR8 ;  /* 0x0000000800047c82 */ /* 0x000fe20008000000 */
[----:B------:R-:W-:Y:S01]  /*56d0*/  UMOV UR5, UR9 ;  /* 0x0000000900057c82 */ /* 0x000fe20008000000 */
[----:B------:R-:W-:Y:S01]  /*56e0*/  UMOV UR7, 0x80000020 ;  /* 0x8000002000077882 */ /* 0x000fe20000000000 */
[----:B------:R-:W-:Y:S01]  /*56f0*/  UIADD3 UR14, UR38, 0x282, URZ ;  /* 0x00000282260e7890 */ /* 0x000fe2000fffe03f */
[----:B------:R-:W-:Y:S01]  /*5700*/  UMOV UR12, UR8 ;  /* 0x00000008000c7c82 */ /* 0x000fe20008000000 */
[----:B------:R-:W-:Y:S01]  /*5710*/  UMOV UR13, UR9 ;  /* 0x00000009000d7c82 */ /* 0x000fe20008000000 */
[----:B------:R-:W-:Y:S01]  /*5720*/  UMOV UR15, 0x80000020 ;  /* 0x80000020000f7882 */ /* 0x000fe20000000000 */
[----:B------:R-:W-:Y:S01]  /*5730*/  UIADD3 UR16, UR31, 0x202, URZ ;  /* 0x000002021f107890 */ /* 0x000fe2000fffe03f */
[----:B--2---:R-:W-:-:S06]  /*5740*/  WARPGROUP.ARRIVE ;  /* 0x00000000000079c5 */ /* 0x004fcc0000000000 */
[----:B------:R-:W-:Y:S03]  /*5750*/  HGMMA.64x16x16.F32 R80, gdesc[UR4], R80, gsb0 ;  /* 0x00200000045079f0 */ /* 0x000fe60008000850 */
[----:B------:R-:W-:Y:S02]  /*5760*/  WARPGROUP.DEPBAR.LE gsb0, 0x0 ;  /* 0x00008000000079c5 */ /* 0x000fe40000010000 */
[----:B----4-:R-:W-:-:S06]  /*5770*/  WARPGROUP.ARRIVE ;  /* 0x00000000000079c5 */ /* 0x010fcc0000000000 */
[----:B------:R-:W-:Y:S01]  /*5780*/  HGMMA.64x16x16.F32 R48, gdesc[UR12], R48, gsb0 ;  /* 0x002000000c3079f0 */ /* 0x000fe20008000830 */
[----:B------:R-:W-:Y:S01]  /*5790*/  UMOV UR12, UR16 ;  /* 0x00000010000c7c82 */ /* 0x000fe20008000000 */
[----:B------:R-:W-:Y:S01]  /*57a0*/  UMOV UR13, 0x80000020 ;  /* 0x80000020000d7882 */ /* 0x000fe20000000000 */
[----:B------:R-:W-:Y:S02]  /*57b0*/  WARPGROUP.DEPBAR.LE gsb0, 0x0 ;  /* 0x00008000000079c5 */ /* 0x000fe40000010000 */
[----:B---3--:R-:W-:-:S06]  /*57c0*/  WARPGROUP.ARRIVE ;  /* 0x00000000000079c5 */ /* 0x008fcc0000000000 */
[----:B------:R-:W-:Y:S01]  /*57d0*/  HGMMA.64x16x16.F32 R40, gdesc[UR12], R40, gsb0 ;  /* 0x002000000c2879f0 */ /* 0x000fe20008000828 */
[----:B------:R-:W-:Y:S01]  /*57e0*/  UMOV UR4, UR12 ;  /* 0x0000000c00047c82 */ /* 0x000fe20008000000 */
[----:B------:R-:W-:Y:S01]  /*57f0*/  UMOV UR5, UR13 ;  /* 0x0000000d00057c82 */ /* 0x000fe20008000000 */
[----:B------:R-:W-:Y:S02]  /*5800*/  WARPGROUP.DEPBAR.LE gsb0, 0x0 ;  /* 0x00008000000079c5 */ /* 0x000fe40000010000 */
[----:B------:R-:W-:-:S06]  /*5810*/  WARPGROUP.ARRIVE ;  /* 0x00000000000079c5 */ /* 0x000fcc0000000000 */
        /* <DEDUP_REMOVED lines=60> */
[----:B------:R-:W-:Y:S01]  /*5be0*/  UIADD3 UR4, UR31, 0x402, URZ ;  /* 0x000004021f047890 */ /* 0x000fe2000fffe03f */
[----:B------:R-:W-:-:S06]  /*5bf0*/  UMOV UR9, 0x80000020 ;  /* 0x8000002000097882 */ /* 0x000fcc0000000000 */
        /* <DEDUP_REMOVED lines=22> */
[----:B------:R-:W-:Y:S04]  /*5d60*/  STL.64 [R1], R64 ;  /* 0x0000004001007387 */ /* 0x000fe80000100a00 */
[----:B------:R-:W-:Y:S04]  /*5d70*/  STL.64 [R1+0x8], R66 ;  /* 0x0000084201007387 */ /* 0x000fe80000100a00 */
[----:B------:R-:W-:Y:S04]  /*5d80*/  STL.64 [R1+0x10], R68 ;  /* 0x0000104401007387 */ /* 0x000fe80000100a00 */
[----:B------:R0:W-:Y:S04]  /*5d90*/  STL.64 [R1+0x18], R70 ;  /* 0x0000184601007387 */ /* 0x0001e80000100a00 */
[----:B0-----:R-:W2:Y:S04]  /*5da0*/  LDL.LU.64 R70, [R1+0x3e8] ;  /* 0x0003e80001467983 */ /* 0x001ea80000300a00 */
[----:B------:R-:W2:Y:S04]  /*5db0*/  LDL.LU.64 R68, [R1+0x3e0] ;  /* 0x0003e00001447983 */ /* 0x000ea80000300a00 */
[----:B------:R-:W2:Y:S04]  /*5dc0*/  LDL.LU.64 R66, [R1+0x3d8] ;  /* 0x0003d80001427983 */ /* 0x000ea80000300a00 */
[----:B------:R-:W2:Y:S01]  /*5dd0*/  LDL.LU.64 R64, [R1+0x3d0] ;  /* 0x0003d00001407983 */ /* 0x000ea20000300a00 */
[----:B------:R-:W-:-:S02]  /*5de0*/  WARPGROUP.DEPBAR.LE gsb0, 0x0 ;  /* 0x00008000000079c5 */ /* 0x000fc40000010000 */
[----:B------:R-:W-:-:S06]  /*5df0*/  WARPGROUP.ARRIVE ;  /* 0x00000000000079c5 */ /* 0x000fcc0000000000 */
[----:B------:R-:W-:Y:S01]  /*5e00*/  HGMMA.64x16x16.F32 R208, gdesc[UR20], R208, gsb0 ;  /* 0x0020000014d079f0 */ /* 0x000fe200080008d0 */
[----:B------:R-:W-:Y:S04]  /*5e10*/  STL.64 [R1+0x80], R96 ;  /* 0x0000806001007387 */ /* 0x000fe80000100a00 */
[----:B------:R-:W-:Y:S04]  /*5e20*/  STL.64 [R1+0x88], R98 ;  /* 0x0000886201007387 */ /* 0x000fe80000100a00 */
[----:B------:R-:W-:Y:S04]  /*5e30*/  STL.64 [R1+0x90], R100 ;  /* 0x0000906401007387 */ /* 0x000fe80000100a00 */
[----:B------:R0:W-:Y:S04]  /*5e40*/  STL.64 [R1+0x98], R102 ;  /* 0x0000986601007387 */ /* 0x0001e80000100a00 */
[----:B0-----:R-:W3:Y:S04]  /*5e50*/  LDL.LU.64 R102, [R1+0x3c8] ;  /* 0x0003c80001667983 */ /* 0x001ee80000300a00 */
[----:B------:R-:W3:Y:S04]  /*5e60*/  LDL.LU.64 R100, [R1+0x3c0] ;  /* 0x0003c00001647983 */ /* 0x000ee80000300a00 */
[----:B------:R-:W3:Y:S04]  /*5e70*/  LDL.LU.64 R98, [R1+0x3b8] ;  /* 0x0003b80001627983 */ /* 0x000ee80000300a00 */
[----:B------:R-:W3:Y:S04]  /*5e80*/  LDL.LU.64 R96, [R1+0x3b0] ;  /* 0x0003b00001607983 */ /* 0x000ee80000300a00 */
[----:B------:R-:W-:Y:S04]  /*5e90*/  STL.64 [R1+0x100], R128 ;  /* 0x0001008001007387 */ /* 0x000fe80000100a00 */
[----:B------:R-:W-:Y:S04]  /*5ea0*/  STL.64 [R1+0x108], R130 ;  /* 0x0001088201007387 */ /* 0x000fe80000100a00 */
[----:B------:R-:W-:Y:S04]  /*5eb0*/  STL.64 [R1+0x110], R132 ;  /* 0x0001108401007387 */ /* 0x000fe80000100a00 */
[----:B------:R0:W-:Y:S04]  /*5ec0*/  STL.64 [R1+0x118], R134 ;  /* 0x0001188601007387 */ /* 0x0001e80000100a00 */
[----:B0-----:R-:W4:Y:S04]  /*5ed0*/  LDL.LU.64 R134, [R1+0x3a8] ;  /* 0x0003a80001867983 */ /* 0x001f280000300a00 */
[----:B------:R-:W4:Y:S04]  /*5ee0*/  LDL.LU.64 R132, [R1+0x3a0] ;  /* 0x0003a00001847983 */ /* 0x000f280000300a00 */
[----:B------:R-:W4:Y:S04]  /*5ef0*/  LDL.LU.64 R130, [R1+0x398] ;  /* 0x0003980001827983 */ /* 0x000f280000300a00 */
[----:B------:R-:W4:Y:S04]  /*5f00*/  LDL.LU.64 R128, [R1+0x390] ;  /* 0x0003900001807983 */ /* 0x000f280000300a00 */
[----:B------:R-:W-:Y:S04]  /*5f10*/  STL.64 [R1+0x180], R160 ;  /* 0x000180a001007387 */ /* 0x000fe80000100a00 */
[----:B------:R-:W-:Y:S04]  /*5f20*/  STL.64 [R1+0x188], R162 ;  /* 0x000188a201007387 */ /* 0x000fe80000100a00 */
[----:B------:R-:W-:Y:S04]  /*5f30*/  STL.64 [R1+0x190], R164 ;  /* 0x000190a401007387 */ /* 0x000fe80000100a00 */
[----:B------:R0:W-:Y:S04]  /*5f40*/  STL.64 [R1+0x198], R166 ;  /* 0x000198a601007387 */ /* 0x0001e80000100a00 */
[----:B0-----:R-:W2:Y:S04]  /*5f50*/  LDL.LU.64 R166, [R1+0x388] ;  /* 0x0003880001a67983 */ /* 0x001ea80000300a00 */
[----:B------:R-:W2:Y:S04]  /*5f60*/  LDL.LU.64 R164, [R1+0x380] ;  /* 0x0003800001a47983 */ /* 0x000ea80000300a00 */
[----:B------:R-:W2:Y:S04]  /*5f70*/  LDL.LU.64 R162, [R1+0x378] ;  /* 0x0003780001a27983 */ /* 0x000ea80000300a00 */
[----:B------:R-:W2:Y:S04]  /*5f80*/  LDL.LU.64 R160, [R1+0x370] ;  /* 0x0003700001a07983 */ /* 0x000ea80000300a00 */
        /* <DEDUP_REMOVED lines=18> */
[----:B------:R-:W-:Y:S04]  /*60b0*/  STL.64 [R1+0xe8], R178 ;  /* 0x0000e8b201007387 */ /* 0x000fe80000100a00 */
[----:B------:R-:W-:Y:S04]  /*60c0*/  STL.64 [R1+0xf0], R180 ;  /* 0x0000f0b401007387 */ /* 0x000fe80000100a00 */
[----:B------:R-:W-:Y:S04]  /*60d0*/  STL.64 [R1+0xf8], R182 ;  /* 0x0000f8b601007387 */ /* 0x000fe80000100a00 */
[----:B------:R0:W-:Y:S04]  /*60e0*/  STL.64 [R1+0x60], R208 ;  /* 0x000060d001007387 */ /* 0x0001e80000100a00 */
[----:B------:R1:W-:Y:S04]  /*60f0*/  STL.64 [R1+0x68], R210 ;  /* 0x000068d201007387 */ /* 0x0003e80000100a00 */
[----:B------:R1:W-:Y:S04]  /*6100*/  STL.64 [R1+0x70], R212 ;  /* 0x000070d401007387 */ /* 0x0003e80000100a00 */
[----:B------:R4:W-:Y:S01]  /*6110*/  STL.64 [R1+0x78], R214 ;  /* 0x000078d601007387 */ /* 0x0009e20000100a00 */
[----:B0-----:R-:W-:-:S02]  /*6120*/  IMAD.MOV.U32 R208, RZ, RZ, R227 ;  /* 0x000000ffffd07224 */ /* 0x001fc400078e00e3 */
[----:B------:R-:W-:Y:S01]  /*6130*/  IMAD.MOV.U32 R209, RZ, RZ, R228 ;  /* 0x000000ffffd17224 */ /* 0x000fe200078e00e4 */
[----:B------:R-:W4:Y:S01]  /*6140*/  LDL.LU R227, [R1+0x34c] ;  /* 0x00034c0001e37983 */ /* 0x000f220000300800 */
[----:B-1----:R-:W-:Y:S02]  /*6150*/  IMAD.MOV.U32 R210, RZ, RZ, R229 ;  /* 0x000000ffffd27224 */ /* 0x002fe400078e00e5 */
[----:B------:R-:W-:Y:S01]  /*6160*/  IMAD.MOV.U32 R211, RZ, RZ, R230 ;  /* 0x000000ffffd37224 */ /* 0x000fe200078e00e6 */
[----:B------:R-:W4:Y:S01]  /*6170*/  LDL.LU R228, [R1+0x348] ;  /* 0x0003480001e47983 */ /* 0x000f220000300800 */
[----:B------:R-:W-:-:S03]  /*6180*/  MOV R212, R231 ;  /* 0x000000e700d47202 */ /* 0x000fc60000000f00 */
[----:B------:R-:W4:Y:S04]  /*6190*/  LDL.LU R229, [R1+0x344] ;  /* 0x0003440001e57983 */ /* 0x000f280000300800 */
[----:B------:R-:W4:Y:S04]  /*61a0*/  LDL.LU R230, [R1+0x340] ;  /* 0x0003400001e67983 */ /* 0x000f280000300800 */
[----:B------:R-:W4:Y:S01]  /*61b0*/  LDL.LU R231, [R1+0x33c] ;  /* 0x00033c0001e77983 */ /* 0x000f220000300800 */
[----:B------:R-:W-:Y:S01]  /*61c0*/  UMOV UR20, UR8 ;  /* 0x0000000800147c82 */ /* 0x000fe20008000000 */
[----:B------:R-:W-:Y:S01]  /*61d0*/  UMOV UR21, UR9 ;  /* 0x0000000900157c82 */ /* 0x000fe20008000000 */
[----:B------:R-:W-:Y:S01]  /*61e0*/  UMOV UR22, UR46 ;  /* 0x0000002e00167c82 */ /* 0x000fe20008000000 */
[----:B------:R-:W-:Y:S01]  /*61f0*/  UMOV UR23, UR47 ;  /* 0x0000002f00177c82 */ /* 0x000fe20008000000 */
[----:B------:R-:W-:Y:S01]  /*6200*/  UMOV UR16, UR8 ;  /* 0x0000000800107c82 */ /* 0x000fe20008000000 */
[----:B------:R-:W-:Y:S01]  /*6210*/  UMOV UR17, UR9 ;  /* 0x0000000900117c82 */ /* 0x000fe20008000000 */
[----:B----4-:R-:W-:-:S06]  /*6220*/  WARPGROUP.ARRIVE ;  /* 0x00000000000079c5 */ /* 0x010fcc0000000000 */
[----:B------:R-:W-:Y:S01]  /*6230*/  HGMMA.64x16x16.F32 R224, gdesc[UR20], R224, gsb0 ;  /* 0x0020000014e079f0 */ /* 0x000fe200080008e0 */
[----:B------:R-:W-:Y:S01]  /*6240*/  UMOV UR20, UR8 ;  /* 0x0000000800147c82 */ /* 0x000fe20008000000 */
[----:B------:R-:W-:Y:S01]  /*6250*/  UMOV UR21, UR9 ;  /* 0x0000000900157c82 */ /* 0x000fe20008000000 */
[----:B------:R-:W-:Y:S01]  /*6260*/  UMOV UR22, UR50 ;  /* 0x0000003200167c82 */ /* 0x000fe20008000000 */
[----:B------:R-:W-:Y:S01]  /*6270*/  UMOV UR23, UR51 ;  /* 0x0000003300177c82 */ /* 0x000fe20008000000 */
[----:B------:R-:W-:Y:S02]  /*6280*/  WARPGROUP.DEPBAR.LE gsb0, 0x0 ;  /* 0x00008000000079c5 */ /* 0x000fe40000010000 */
[----:B---3--:R-:W-:-:S06]  /*6290*/  WARPGROUP.ARRIVE ;  /* 0x00000000000079c5 */ /* 0x008fcc0000000000 */
[----:B------:R-:W-:Y:S01]  /*62a0*/  HGMMA.64x16x16.F32 R192, gdesc[UR20], R192, gsb0 ;  /* 0x0020000014c079f0 */ /* 0x000fe200080008c0 */
[----:B------:R-:W-:Y:S01]  /*62b0*/  UMOV UR20, UR8 ;  /* 0x0000000800147c82 */ /* 0x000fe20008000000 */
[----:B------:R-:W-:Y:S01]  /*62c0*/  UMOV UR21, UR9 ;  /* 0x0000000900157c82 */ /* 0x000fe20008000000 */
[----:B------:R-:W-:Y:S01]  /*62d0*/  UMOV UR22, UR54 ;  /* 0x0000003600167c82 */ /* 0x000fe20008000000 */
[----:B------:R-:W-:Y:S01]  /*62e0*/  UMOV UR23, UR55 ;  /* 0x0000003700177c82 */ /* 0x000fe20008000000 */
[----:B------:R-:W-:Y:S02]  /*62f0*/  WARPGROUP.DEPBAR.LE gsb0, 0x0 ;  /* 0x00008000000079c5 */ /* 0x000fe40000010000 */
[----:B--2---:R-:W-:-:S06]  /*6300*/  WARPGROUP.ARRIVE ;  /* 0x00000000000079c5 */ /* 0x004fcc0000000000 */
[----:B------:R-:W-:Y:S01]  /*6310*/  HGMMA.64x16x16.F32 R160, gdesc[UR20], R160, gsb0 ;  /* 0x0020000014a079f0 */ /* 0x000fe200080008a0 */
[----:B------:R-:W-:Y:S01]  /*6320*/  UMOV UR20, UR8 ;  /* 0x0000000800147c82 */ /* 0x000fe20008000000 */
[----:B------:R-:W-:Y:S01]  /*6330*/  UMOV UR21, UR9 ;  /* 0x0000000900157c82 */ /* 0x000fe20008000000 */
[----:B------:R-:W-:Y:S01]  /*6340*/  UMOV UR22, UR58 ;  /* 0x0000003a00167c82 */ /* 0x000fe20008000000 */
[----:B------:R-:W-:Y:S01]  /*6350*/  UMOV UR23, UR59 ;  /* 0x0000003b00177c82 */ /* 0x000fe20008000000 */
[----:B------:R-:W-:Y:S02]  /*6360*/  WARPGROUP.DEPBAR.LE gsb0, 0x0 ;  /* 0x00008000000079c5 */ /* 0x000fe40000010000 */
[----:B------:R-:W-:-:S06]  /*6370*/  WARPGROUP.ARRIVE ;  /* 0x00000000000079c5 */ /* 0x000fcc0000000000 */
[----:B------:R-:W-:Y:S03]  /*6380*/  HGMMA.64x16x16.F32 R128, gdesc[UR20], R128, gsb0 ;  /* 0x00200000148079f0 */ /* 0x000fe60008000880 */
        /* <DEDUP_REMOVED lines=49> */
[----:B------:R-:W-:Y:S01]  /*66a0*/  IMAD.MOV.U32 R112, RZ, RZ, R10 ;  /* 0x000000ffff707224 */ /* 0x000fe200078e000a */
[----:B------:R-:W-:Y:S01]  /*66b0*/  MOV R119, R0 ;  /* 0x0000000000777202 */ /* 0x000fe20000000f00 */
[----:B------:R-:W-:Y:S02]  /*66c0*/  IMAD.MOV.U32 R113, RZ, RZ, R9 ;  /* 0x000000ffff717224 */ /* 0x000fe400078e0009 */
[----:B------:R-:W-:Y:S02]  /*66d0*/  IMAD.MOV.U32 R114, RZ, RZ, R8 ;  /* 0x000000ffff727224 */ /* 0x000fe400078e0008 */
[----:B------:R-:W-:Y:S02]  /*66e0*/  IMAD.MOV.U32 R115, RZ, RZ, R7 ;  /* 0x000000ffff737224 */ /* 0x000fe400078e0007 */
[----:B------:R-:W-:Y:S02]  /*66f0*/  IMAD.MOV.U32 R116, RZ, RZ, R6 ;  /* 0x000000ffff747224 */ /* 0x000fe400078e0006 */
[----:B------:R-:W-:-:S02]  /*6700*/  IMAD.MOV.U32 R117, RZ, RZ, R4 ;  /* 0x000000ffff757224 */ /* 0x000fc400078e0004 */
[----:B------:R-:W-:Y:S01]  /*6710*/  IMAD.MOV.U32 R118, RZ, RZ, R3 ;  /* 0x000000ffff767224 */ /* 0x000fe200078e0003 */
[----:B------:R-:W-:Y:S01]  /*6720*/  UMOV UR40, UR12 ;  /* 0x0000000c00287c82 */ /* 0x000fe20008000000 */
[----:B------:R-:W-:Y:S01]  /*6730*/  UMOV UR41, UR13 ;  /* 0x0000000d00297c82 */ /* 0x000fe20008000000 */
[----:B------:R-:W-:-:S03]  /*6740*/  WARPGROUP.DEPBAR.LE gsb0, 0x0 ;  /* 0x00008000000079c5 */ /* 0x000fc60000010000 */
        /* <DEDUP_REMOVED lines=28> */
[----:B------:R-:W-:Y:S02]  /*6910*/  IMAD.MOV.U32 R213, RZ, RZ, R11 ;  /* 0x000000ffffd57224 */ /* 0x000fe400078e000b */
[----:B------:R-:W-:Y:S02]  /*6920*/  IMAD.MOV.U32 R214, RZ, RZ, R19 ;  /* 0x000000ffffd67224 */ /* 0x000fe400078e0013 */
[----:B------:R-:W-:Y:S01]  /*6930*/  IMAD.MOV.U32 R215, RZ, RZ, R18 ;  /* 0x000000ffffd77224 */ /* 0x000fe200078e0012 */
[----:B------:R-:W-:Y:S01]  /*6940*/  UMOV UR8, UR12 ;  /* 0x0000000c00087c82 */ /* 0x000fe20008000000 */
[----:B------:R-:W-:Y:S01]  /*6950*/  UMOV UR9, UR13 ;  /* 0x0000000d00097c82 */ /* 0x000fe20008000000 */
[----:B------:R0:W5:Y:S04]  /*6960*/  LDL.LU R11, [R1+0x338] ;  /* 0x00033800010b7983 */ /* 0x0001680000300800 */
[----:B------:R0:W5:Y:S04]  /*6970*/  LDL.LU R19, [R1+0x334] ;  /* 0x0003340001137983 */ /* 0x0001680000300800 */
[----:B------:R0:W5:Y:S04]  /*6980*/  LDL.LU R18, [R1+0x330] ;  /* 0x0003300001127983 */ /* 0x0001680000300800 */
[----:B------:R0:W5:Y:S04]  /*6990*/  LDL.LU R17, [R1+0x32c] ;  /* 0x00032c0001117983 */ /* 0x0001680000300800 */
[----:B------:R0:W5:Y:S04]  /*69a0*/  LDL.LU R16, [R1+0x328] ;  /* 0x0003280001107983 */ /* 0x0001680000300800 */
[----:B------:R0:W5:Y:S04]  /*69b0*/  LDL.LU R5, [R1+0x324] ;  /* 0x0003240001057983 */ /* 0x0001680000300800 */
[----:B------:R0:W5:Y:S01]  /*69c0*/  LDL.LU R2, [R1+0x320] ;  /* 0x0003200001027983 */ /* 0x0001620000300800 */
[----:B------:R-:W-:-:S02]  /*69d0*/  WARPGROUP.DEPBAR.LE gsb0, 0x0 ;  /* 0x00008000000079c5 */ /* 0x000fc40000010000 */
[----:B------:R-:W-:-:S06]  /*69e0*/  WARPGROUP.ARRIVE ;  /* 0x00000000000079c5 */ /* 0x000fcc0000000000 */
[----:B------:R-:W-:Y:S01]  /*69f0*/  HGMMA.64x16x16.F32 R208, gdesc[UR8], R208, gsb0 ;  /* 0x0020000008d079f0 */ /* 0x000fe200080008d0 */
[----:B------:R-:W-:Y:S04]  /*6a00*/  STL.64 [R1+0x40], R112 ;  /* 0x0000407001007387 */ /* 0x000fe80000100a00 */
[----:B------:R-:W-:Y:S04]  /*6a10*/  STL.64 [R1+0x48], R114 ;  /* 0x0000487201007387 */ /* 0x000fe80000100a00 */
[----:B------:R-:W-:Y:S04]  /*6a20*/  STL.64 [R1+0x50], R116 ;  /* 0x0000507401007387 */ /* 0x000fe80000100a00 */
[----:B------:R1:W-:Y:S04]  /*6a30*/  STL.64 [R1+0x58], R118 ;  /* 0x0000587601007387 */ /* 0x0003e80000100a00 */
[----:B-1----:R0:W5:Y:S04]  /*6a40*/  LDL.LU.64 R118, [R1+0x318] ;  /* 0x0003180001767983 */ /* 0x0021680000300a00 */
[----:B------:R0:W5:Y:S04]  /*6a50*/  LDL.LU.64 R116, [R1+0x310] ;  /* 0x0003100001747983 */ /* 0x0001680000300a00 */
[----:B------:R0:W5:Y:S04]  /*6a60*/  LDL.LU.64 R114, [R1+0x308] ;  /* 0x0003080001727983 */ /* 0x0001680000300a00 */
[----:B------:R0:W5:Y:S04]  /*6a70*/  LDL.LU.64 R112, [R1+0x300] ;  /* 0x0003000001707983 */ /* 0x0001680000300a00 */
        /* <DEDUP_REMOVED lines=11> */
[----:B------:R1:W-:Y:S01]  /*6b30*/  STL.64 [R1+0x158], R182 ;  /* 0x000158b601007387 */ /* 0x0003e20000100a00 */
[----:B------:R-:W-:-:S03]  /*6b40*/  WARPGROUP.DEPBAR.LE gsb0, 0x0 ;  /* 0x00008000000079c5 */ /* 0x000fc60000010000 */
        /* <DEDUP_REMOVED lines=11> */
[----:B------:R0:W5:Y:S01]  /*6c00*/  LDL.LU.64 R208, [R1+0x2a0] ;  /* 0x0002a00001d07983 */ /* 0x0001620000300a00 */
[----:B------:R-:W-:Y:S05]  /*6c10*/  @!P1 BRA `(.L_x_22) ;  /* 0x0000004c00009947 */ /* 0x000fea0003800000 */
[----:B------:R-:W2:Y:S01]  /*6c20*/  LDL R0, [R1+0x294] ;  /* 0x0002940001007983 */ /* 0x000ea20000100800 */
[----:B-----5:R-:W-:-:S13]  /*6c30*/  R2UR UR6, R11 ;  /* 0x000000000b0672ca */ /* 0x020fda00000e0000 */
[----:B------:R-:W-:-:S04]  /*6c40*/  UIADD3 UR4, UR6, 0x1, URZ ;  /* 0x0000000106047890 */ /* 0x000fc8000fffe03f */
[----:B------:R-:W-:-:S04]  /*6c50*/  UISETP.NE.AND UP0, UPT, UR4, 0x5, UPT ;  /* 0x000000050400788c */ /* 0x000fc8000bf05270 */
[----:B------:R-:W-:Y:S02]  /*6c60*/  USEL UR5, URZ, 0x1, UP0 ;  /* 0x000000013f057887 */ /* 0x000fe40008000000 */
[----:B------:R-:W-:Y:S01]  /*6c70*/  USEL UR4, UR4, URZ, UP0 ;  /* 0x0000003f04047287 */ /* 0x000fe20008000000 */
[----:B--2---:R-:W-:Y:S01]  /*6c80*/  R2UR UR7, R0 ;  /* 0x00000000000772ca */ /* 0x004fe200000e0000 */
[----:B------:R-:W-:-:S12]  /*6c90*/  IMAD.MOV.U32 R0, RZ, RZ, R5 ;  /* 0x000000ffff007224 */ /* 0x000fd800078e0005 */
[----:B------:R-:W-:-:S03]  /*6ca0*/  ULOP3.LUT UR5, UR7, UR5, URZ, 0x3c, !UPT ;  /* 0x0000000507057292 */ /* 0x000fc6000f8e3c3f */
[----:B------:R-:W-:-:S03]  /*6cb0*/  UMOV UR7, UR6 ;  /* 0x0000000600077c82 */ /* 0x000fc60008000000 */
[----:B------:R-:W-:-:S07]  /*6cc0*/  IMAD.U32 R3, RZ, RZ, UR5 ;  /* 0x00000005ff037e24 */ /* 0x000fce000f8e00ff */
.L_x_29:
[----:B------:R-:W-:Y:S05]  /*6cd0*/  @!P0 BRA `(.L_x_23) ;  /* 0x0000000000048947 */ /* 0x000fea0003800000 */
[----:B------:R-:W-:Y:S01]  /*6ce0*/  BPT.TRAP 0x1 ;  /* 0x000000040000795c */ /* 0x000fe20000300000 */
.L_x_23:
[----:B------:R-:W-:Y:S01]  /*6cf0*/  ULEA UR5, UR4, UR39, 0x3 ;  /* 0x0000002704057291 */ /* 0x000fe2000f8e183f */
[----:B------:R-:W-:-:S08]  /*6d00*/  SHF.L.U32 R4, R3, 0x1f, RZ ;  /* 0x0000001f03047819 */ /* 0x000fd000000006ff */
[----:B------:R1:W2:Y:S01]  /*6d10*/  SYNCS.PHASECHK.TRANS64.TRYWAIT P1, [UR5], R4 ;  /* 0x00000004ff0075a7 */ /* 0x0002a20008020145 */
[----:B------:R-:W-:Y:S05]  /*6d20*/  @!P0 BRA `(.L_x_24) ;  /* 0x0000000000048947 */ /* 0x000fea0003800000 */
[----:B------:R-:W-:Y:S01]  /*6d30*/  BPT.TRAP 0x1 ;  /* 0x000000040000795c */ /* 0x000fe20000300000 */
.L_x_24:
[----:B--2---:R-:W-:Y:S05]  /*6d40*/  @P1 BRA `(.L_x_25) ;  /* 0x0000000000081947 */ /* 0x004fea0003800000 */
[----:B------:R-:W2:Y:S02]  /*6d50*/  SYNCS.PHASECHK.TRANS64.TRYWAIT P1, [UR5], R4 ;  /* 0x00000004ff0075a7 */ /* 0x000ea40008020145 */
[----:B--2---:R-:W-:Y:S05]  /*6d60*/  @!P1 BRA `(.L_x_26) ;  /* 0x0000026000dc9947 */ /* 0x004fea0003800000 */
.L_x_25:
[----:B------:R-:W-:Y:S04]  /*6d70*/  STL.64 [R1+0x590], R126 ;  /* 0x0005907e01007387 */ /* 0x000fe80000100a00 */
[----:B------:R-:W-:Y:S04]  /*6d80*/  STL.64 [R1+0x588], R124 ;  /* 0x0005887c01007387 */ /* 0x000fe80000100a00 */
[----:B------:R-:W-:Y:S04]  /*6d90*/  STL.64 [R1+0x580], R122 ;  /* 0x0005807a01007387 */ /* 0x000fe80000100a00 */
[----:B------:R3:W-:Y:S04]  /*6da0*/  STL.64 [R1+0x578], R120 ;  /* 0x0005787801007387 */ /* 0x0007e80000100a00 */
[----:B---3--:R-:W3:Y:S04]  /*6db0*/  LDL.LU.64 R120, [R1+0x220] ;  /* 0x0002200001787983 */ /* 0x008ee80000300a00 */
[----:B------:R-:W3:Y:S04]  /*6dc0*/  LDL.LU.64 R122, [R1+0x228] ;  /* 0x00022800017a7983 */ /* 0x000ee80000300a00 */
[----:B------:R-:W3:Y:S04]  /*6dd0*/  LDL.LU.64 R124, [R1+0x230] ;  /* 0x00023000017c7983 */ /* 0x000ee80000300a00 */
[----:B------:R-:W3:Y:S04]  /*6de0*/  LDL.LU.64 R126, [R1+0x238] ;  /* 0x00023800017e7983 */ /* 0x000ee80000300a00 */
[----:B------:R-:W-:Y:S04]  /*6df0*/  STL.64 [R1+0x570], R158 ;  /* 0x0005709e01007387 */ /* 0x000fe80000100a00 */
[----:B------:R-:W-:Y:S04]  /*6e00*/  STL.64 [R1+0x568], R156 ;  /* 0x0005689c01007387 */ /* 0x000fe80000100a00 */
[----:B------:R-:W-:Y:S04]  /*6e10*/  STL.64 [R1+0x560], R154 ;  /* 0x0005609a01007387 */ /* 0x000fe80000100a00 */
[----:B------:R4:W-:Y:S04]  /*6e20*/  STL.64 [R1+0x558], R152 ;  /* 0x0005589801007387 */ /* 0x0009e80000100a00 */
[----:B----4-:R-:W4:Y:S04]  /*6e30*/  LDL.LU.64 R152, [R1+0x1a0] ;  /* 0x0001a00001987983 */ /* 0x010f280000300a00 */
[----:B------:R-:W4:Y:S04]  /*6e40*/  LDL.LU.64 R154, [R1+0x1a8] ;  /* 0x0001a800019a7983 */ /* 0x000f280000300a00 */
[----:B------:R-:W4:Y:S04]  /*6e50*/  LDL.LU.64 R156, [R1+0x1b0] ;  /* 0x0001b000019c7983 */ /* 0x000f280000300a00 */
[----:B------:R-:W4:Y:S04]  /*6e60*/  LDL.LU.64 R158, [R1+0x1b8] ;  /* 0x0001b800019e7983 */ /* 0x000f280000300a00 */
[----:B------:R-:W-:Y:S04]  /*6e70*/  STL.64 [R1+0x550], R190 ;  /* 0x000550be01007387 */ /* 0x000fe80000100a00 */
[----:B------:R-:W-:Y:S04]  /*6e80*/  STL.64 [R1+0x548], R188 ;  /* 0x000548bc01007387 */ /* 0x000fe80000100a00 */
[----:B------:R-:W-:Y:S04]  /*6e90*/  STL.64 [R1+0x540], R186 ;  /* 0x000540ba01007387 */ /* 0x000fe80000100a00 */
[----:B------:R0:W-:Y:S04]  /*6ea0*/  STL.64 [R1+0x538], R184 ;  /* 0x000538b801007387 */ /* 0x0001e80000100a00 */
[----:B0-----:R-:W4:Y:S04]  /*6eb0*/  LDL.LU.64 R184, [R1+0x120] ;  /* 0x0001200001b87983 */ /* 0x001f280000300a00 */
[----:B------:R-:W4:Y:S04]  /*6ec0*/  LDL.LU.64 R186, [R1+0x128] ;  /* 0x0001280001ba7983 */ /* 0x000f280000300a00 */
[----:B------:R-:W4:Y:S04]  /*6ed0*/  LDL.LU.64 R188, [R1+0x130] ;  /* 0x0001300001bc7983 */ /* 0x000f280000300a00 */
[----:B------:R-:W4:Y:S01]  /*6ee0*/  LDL.LU.64 R190, [R1+0x138] ;  /* 0x0001380001be7983 */ /* 0x000f220000300a00 */
[----:B------:R-:W-:-:S02]  /*6ef0*/  ULEA UR6, UR4, UR60, 0xb ;  /* 0x0000003c04067291 */ /* 0x000fc4000f8e583f */
[----:B------:R-:W-:Y:S01]  /*6f00*/  UIMAD UR5, UR4, 0x2c0, UR61 ;  /* 0x000002c0040578a4 */ /* 0x000fe2000f8e023d */
[----:B------:R-:W-:Y:S01]  /*6f10*/  STL.64 [R1+0x530], R222 ;  /* 0x000530de01007387 */ /* 0x000fe20000100a00 */
[----:B------:R-:W-:Y:S01]  /*6f20*/  UMOV UR9, 0x80000020 ;  /* 0x8000002000097882 */ /* 0x000fe20000000000 */
[----:B------:R-:W-:Y:S02]  /*6f30*/  UMOV UR11, 0x80000020 ;  /* 0x80000020000b7882 */ /* 0x000fe40000000000 */
[----:B------:R-:W-:Y:S01]  /*6f40*/  STL.64 [R1+0x528], R220 ;  /* 0x000528dc01007387 */ /* 0x000fe20000100a00 */
[----:B------:R-:W-:Y:S01]  /*6f50*/  UMOV UR8, UR6 ;  /* 0x0000000600087c82 */ /* 0x000fe20008000000 */
[----:B------:R-:W-:Y:S02]  /*6f60*/  UMOV UR10, UR5 ;  /* 0x00000005000a7c82 */ /* 0x000fe40008000000 */
[----:B------:R-:W-:Y:S04]  /*6f70*/  STL.64 [R1+0x520], R218 ;  /* 0x000520da01007387 */ /* 0x000fe80000100a00 */
[----:B------:R0:W-:Y:S04]  /*6f80*/  STL.64 [R1+0x518], R216 ;  /* 0x000518d801007387 */ /* 0x0001e80000100a00 */
[----:B0-----:R-:W4:Y:S04]  /*6f90*/  LDL.LU.64 R216, [R1+0xa0] ;  /* 0x0000a00001d87983 */ /* 0x001f280000300a00 */
[----:B------:R-:W4:Y:S04]  /*6fa0*/  LDL.LU.64 R218, [R1+0xa8] ;  /* 0x0000a80001da7983 */ /* 0x000f280000300a00 */
[----:B------:R-:W4:Y:S04]  /*6fb0*/  LDL.LU.64 R220, [R1+0xb0] ;  /* 0x0000b00001dc7983 */ /* 0x000f280000300a00 */
[----:B------:R-:W4:Y:S01]  /*6fc0*/  LDL.LU.64 R222, [R1+0xb8] ;  /* 0x0000b80001de7983 */ /* 0x000f220000300a00 */
[----:B------:R-:W-:Y:S01]  /*6fd0*/  UIADD3 UR14, UR5, 0x40, URZ ;  /* 0x00000040050e7890 */ /* 0x000fe2000fffe03f */
[----:B------:R-:W-:-:S02]  /*6fe0*/  UMOV UR15, 0x80000020 ;  /* 0x80000020000f7882 */ /* 0x000fc40000000000 */
[----:B------:R-:W-:Y:S01]  /*6ff0*/  STL [R1+0x33c], R19 ;  /* 0x00033c1301007387 */ /* 0x000fe20000100800 */
[----:B------:R-:W-:-:S03]  /*7000*/  UIADD3 UR18, UR5, 0x80, URZ ;  /* 0x0000008005127890 */ /* 0x000fc6000fffe03f */
[----:B------:R-:W-:Y:S04]  /*7010*/  STL [R1+0x338], R18 ;  /* 0x0003381201007387 */ /* 0x000fe80000100800 */
[----:B------:R-:W-:Y:S04]  /*7020*/  STL [R1+0x334], R17 ;  /* 0x0003341101007387 */ /* 0x000fe80000100800 */
[----:B------:R-:W-:Y:S04]  /*7030*/  STL [R1+0x330], R16 ;  /* 0x0003301001007387 */ /* 0x000fe80000100800 */
[----:B------:R-:W-:Y:S04]  /*7040*/  STL [R1+0x32c], R5 ;  /* 0x00032c0501007387 */ /* 0x000fe80000100800 */
[----:B------:R-:W-:Y:S04]  /*7050*/  STL [R1+0x328], R3 ;  /* 0x0003280301007387 */ /* 0x000fe80000100800 */
[----:B------:R-:W-:Y:S04]  /*7060*/  STL [R1+0x324], R2 ;  /* 0x0003240201007387 */ /* 0x000fe80000100800 */
[----:B------:R-:W-:Y:S01]  /*7070*/  STL [R1+0x320], R0 ;  /* 0x0003200001007387 */ /* 0x000fe20000100800 */
[----:B---3--:R-:W-:-:S06]  /*7080*/  WARPGROUP.ARRIVE ;  /* 0x00000000000079c5 */ /* 0x008fcc0000000000 */
[----:B------:R-:W-:Y:S03]  /*7090*/  HGMMA.64x16x16.F32 R120, gdesc[UR8], R120, gsb0 ;  /* 0x00200000087879f0 */ /* 0x000fe60008000878 */
[----:B------:R-:W-:Y:S02]  /*70a0*/  WARPGROUP.DEPBAR.LE gsb0, 0x0 ;  /* 0x00008000000079c5 */ /* 0x000fe40000010000 */
        /* <DEDUP_REMOVED lines=8> */
[----:B-12---:R-:W2:Y:S04]  /*7130*/  LDL.LU.64 R4, [R1+0x20] ;  /* 0x0000200001047983 */ /* 0x006ea80000300a00 */
[----:B------:R-:W2:Y:S04]  /*7140*/  LDL.LU.64 R6, [R1+0x28] ;  /* 0x0000280001067983 */ /* 0x000ea80000300a00 */
[----:B------:R-:W2:Y:S04]  /*7150*/  LDL.LU.64 R8, [R1+0x30] ;  /* 0x0000300001087983 */ /* 0x000ea80000300a00 */
[----:B------:R-:W2:Y:S01]  /*7160*/  LDL.LU.64 R10, [R1+0x38] ;  /* 0x00003800010a7983 */ /* 0x000ea20000300a00 */
[----:B----4-:R-:W-:Y:S01]  /*7170*/  WARPGROUP.ARRIVE ;  /* 0x00000000000079c5 */ /* 0x010fe20000000000 */
[----:B------:R-:W-:Y:S01]  /*7180*/  UMOV UR12, UR8 ;  /* 0x00000008000c7c82 */ /* 0x000fe20008000000 */
[----:B------:R-:W-:Y:S01]  /*7190*/  UMOV UR13, UR9 ;  /* 0x00000009000d7c82 */ /* 0x000fe20008000000 */
[----:B------:R-:W-:Y:S01]  /*71a0*/  UMOV UR19, 0x80000020 ;  /* 0x8000002000137882 */ /* 0x000fe20000000000 */
[----:B------:R-:W-:-:S02]  /*71b0*/  UIADD3 UR22, UR5, 0xc0, URZ ;  /* 0x000000c005167890 */ /* 0x000fc4000fffe03f */
[----:B------:R-:W-:Y:S01]  /*71c0*/  HGMMA.64x16x16.F32 R152, gdesc[UR12], R152, gsb0 ;  /* 0x002000000c9879f0 */ /* 0x000fe20008000898 */
[----:B------:R-:W-:Y:S01]  /*71d0*/  UMOV UR16, UR8 ;  /* 0x0000000800107c82 */ /* 0x000fe20008000000 */
[----:B------:R-:W-:Y:S01]  /*71e0*/  UMOV UR17, UR9 ;  /* 0x0000000900117c82 */ /* 0x000fe20008000000 */
[----:B------:R-:W-:Y:S02]  /*71f0*/  WARPGROUP.DEPBAR.LE gsb0, 0x0 ;  /* 0x00008000000079c5 */ /* 0x000fe40000010000 */
[----:B------:R-:W-:Y:S01]  /*7200*/  WARPGROUP.ARRIVE ;  /* 0x00000000000079c5 */ /* 0x000fe20000000000 */
[----:B------:R-:W-:Y:S01]  /*7210*/  UMOV UR20, UR8 ;  /* 0x0000000800147c82 */ /* 0x000fe20008000000 */
[----:B------:R-:W-:Y:S01]  /*7220*/  UMOV UR21, UR9 ;  /* 0x0000000900157c82 */ /* 0x000fe20008000000 */
[----:B------:R-:W-:Y:S01]  /*7230*/  UMOV UR23, 0x80000020 ;  /* 0x8000002000177882 */ /* 0x000fe20000000000 */
[----:B------:R-:W-:Y:S01]  /*7240*/  UIADD3 UR26, UR5, 0x100, URZ ;  /* 0x00000100051a7890 */ /* 0x000fe2000fffe03f */
[----:B------:R-:W-:Y:S01]  /*7250*/  STL.64 [R1+0x1a0], R152 ;  /* 0x0001a09801007387 */ /* 0x000fe20000100a00 */
[----:B------:R-:W-:Y:S01]  /*7260*/  HGMMA.64x16x16.F32 R184, gdesc[UR16], R184, gsb0 ;  /* 0x0020000010b879f0 */ /* 0x000fe200080008b8 */
[----:B------:R-:W-:Y:S01]  /*7270*/  UMOV UR24, UR8 ;  /* 0x0000000800187c82 */ /* 0x000fe20008000000 */
[----:B------:R-:W-:Y:S01]  /*7280*/  UMOV UR25, UR9 ;  /* 0x0000000900197c82 */ /* 0x000fe20008000000 */
[----:B------:R-:W-:Y:S01]  /*7290*/  UMOV UR27, 0x80000020 ;  /* 0x80000020001b7882 */ /* 0x000fe20000000000 */
[----:B------:R-:W-:Y:S01]  /*72a0*/  UIADD3 UR30, UR5, 0x140, URZ ;  /* 0x00000140051e7890 */ /* 0x000fe2000fffe03f */
[----:B------:R-:W-:Y:S01]  /*72b0*/  STL.64 [R1+0x1a8], R154 ;  /* 0x0001a89a01007387 */ /* 0x000fe20000100a00 */
        /* <DEDUP_REMOVED lines=9> */
[----:B------:R0:W-:Y:S01]  /*7350*/  STL.64 [R1+0x1b8], R158 ;  /* 0x0001b89e01007387 */ /* 0x0001e20000100a00 */
        /* <DEDUP_REMOVED lines=12> */
[----:B0-----:R-:W4:Y:S01]  /*7420*/  LDL.LU.64 R158, [R1+0x570] ;  /* 0x00057000019e7983 */ /* 0x001f220000300a00 */
[----:B------:R-:W-:Y:S01]  /*7430*/  UMOV UR52, UR8 ;  /* 0x0000000800347c82 */ /* 0x000fe20008000000 */
[----:B------:R-:W-:Y:S01]  /*7440*/  UMOV UR53, UR9 ;  /* 0x0000000900357c82 */ /* 0x000fe20008000000 */
[----:B------:R-:W-:Y:S01]  /*7450*/  UMOV UR55, 0x80000020 ;  /* 0x8000002000377882 */ /* 0x000fe20000000000 */
[----:B------:R-:W-:Y:S01]  /*7460*/  UIADD3 UR12, UR6, 0x200, URZ ;  /* 0x00000200060c7890 */ /* 0x000fe2000fffe03f */
[----:B------:R-:W4:Y:S04]  /*7470*/  LDL.LU.64 R156, [R1+0x568] ;  /* 0x00056800019c7983 */ /* 0x000f280000300a00 */
[----:B------:R-:W4:Y:S04]  /*7480*/  LDL.LU.64 R154, [R1+0x560] ;  /* 0x00056000019a7983 */ /* 0x000f280000300a00 */
[----:B------:R-:W4:Y:S01]  /*7490*/  LDL.LU.64 R152, [R1+0x558] ;  /* 0x0005580001987983 */ /* 0x000f220000300a00 */
[----:B------:R-:W-:-:S02]  /*74a0*/  WARPGROUP.DEPBAR.LE gsb0, 0x0 ;  /* 0x00008000000079c5 */ /* 0x000fc40000010000 */
[----:B------:R-:W-:Y:S01]  /*74b0*/  WARPGROUP.ARRIVE ;  /* 0x00000000000079c5 */ /* 0x000fe20000000000 */
[----:B------:R-:W-:Y:S04]  /*74c0*/  STL.64 [R1+0x120], R184 ;  /* 0x000120b801007387 */ /* 0x000fe80000100a00 */
[----:B------:R-:W-:Y:S01]  /*74d0*/  STL.64 [R1+0x128], R186 ;  /* 0x000128ba01007387 */ /* 0x000fe20000100a00 */
[----:B------:R-:W-:Y:S03]  /*74e0*/  HGMMA.64x16x16.F32 R216, gdesc[UR20], R216, gsb0 ;  /* 0x0020000014d879f0 */ /* 0x000fe600080008d8 */
[----:B------:R-:W-:Y:S04]  /*74f0*/  STL.64 [R1+0x130], R188 ;  /* 0x000130bc01007387 */ /* 0x000fe80000100a00 */
[----:B------:R0:W-:Y:S04]  /*7500*/  STL.64 [R1+0x138], R190 ;  /* 0x000138be01007387 */ /* 0x0001e80000100a00 */
[----:B0-----:R-:W4:Y:S04]  /*7510*/  LDL.LU.64 R190, [R1+0x550] ;  /* 0x0005500001be7983 */ /* 0x001f280000300a00 */
[----:B------:R-:W4:Y:S04]  /*7520*/  LDL.LU.64 R188, [R1+0x548] ;  /* 0x0005480001bc7983 */ /* 0x000f280000300a00 */
[----:B------:R-:W4:Y:S04]  /*7530*/  LDL.LU.64 R186, [R1+0x540] ;  /* 0x0005400001ba7983 */ /* 0x000f280000300a00 */
[----:B------:R-:W4:Y:S01]  /*7540*/  LDL.LU.64 R184, [R1+0x538] ;  /* 0x0005380001b87983 */ /* 0x000f220000300a00 */
[----:B------:R-:W-:-:S03]  /*7550*/  WARPGROUP.DEPBAR.LE gsb0, 0x0 ;  /* 0x00008000000079c5 */ /* 0x000fc60000010000 */
        /* <DEDUP_REMOVED lines=8> */
[----:B--2---:R-:W-:-:S06]  /*75e0*/  WARPGROUP.ARRIVE ;  /* 0x00000000000079c5 */ /* 0x004fcc0000000000 */
[----:B------:R-:W-:Y:S03]  /*75f0*/  HGMMA.64x16x16.F32 R4, gdesc[UR24], R4, gsb0 ;  /* 0x00200000180479f0 */ /* 0x000fe60008000804 */
[----:B------:R-:W-:Y:S02]  /*7600*/  WARPGROUP.DEPBAR.LE gsb0, 0x0 ;  /* 0x00008000000079c5 */ /* 0x000fe40000010000 */
[----:B------:R-:W-:Y:S01]  /*7610*/  WARPGROUP.ARRIVE ;  /* 0x00000000000079c5 */ /* 0x000fe20000000000 */
[----:B------:R0:W-:Y:S01]  /*7620*/  STL.64 [R1+0x20], R4 ;  /* 0x0000200401007387 */ /* 0x0001e20000100a00 */
[----:B------:R-:W-:Y:S02]  /*7630*/  IMAD.MOV.U32 R19, RZ, RZ, R9 ;  /* 0x000000ffff137224 */ /* 0x000fe400078e0009 */
[----:B------:R-:W-:Y:S01]  /*7640*/  IMAD.MOV.U32 R18, RZ, RZ, R10 ;  /* 0x000000ffff127224 */ /* 0x000fe200078e000a */
[----:B------:R1:W-:Y:S01]  /*7650*/  STL.64 [R1+0x28], R6 ;  /* 0x0000280601007387 */ /* 0x0003e20000100a00 */
[----:B------:R-:W-:Y:S01]  /*7660*/  HGMMA.64x16x16.F32 R208, gdesc[UR28], R208, gsb0 ;  /* 0x002000001cd079f0 */ /* 0x000fe200080008d0 */
[----:B------:R-:W-:-:S02]  /*7670*/  IMAD.MOV.U32 R17, RZ, RZ, R11 ;  /* 0x000000ffff117224 */ /* 0x000fc400078e000b */
[----:B------:R2:W-:Y:S04]  /*7680*/  STL [R1+0x30], R8 ;  /* 0x0000300801007387 */ /* 0x0005e80000100800 */
[----:B0-----:R-:W3:Y:S04]  /*7690*/  LDL.LU.64 R4, [R1+0x100] ;  /* 0x0001000001047983 */ /* 0x001ee80000300a00 */
[----:B-1----:R-:W3:Y:S04]  /*76a0*/  LDL.LU.64 R6, [R1+0x108] ;  /* 0x0001080001067983 */ /* 0x002ee80000300a00 */
[----:B--2---:R-:W3:Y:S04]  /*76b0*/  LDL.LU.64 R8, [R1+0x110] ;  /* 0x0001100001087983 */ /* 0x004ee80000300a00 */
[----:B------:R-:W3:Y:S01]  /*76c0*/  LDL.LU.64 R10, [R1+0x118] ;  /* 0x00011800010a7983 */ /* 0x000ee20000300a00 */
[----:B------:R-:W-:-:S02]  /*76d0*/  WARPGROUP.DEPBAR.LE gsb0, 0x0 ;  /* 0x00008000000079c5 */ /* 0x000fc40000010000 */
[----:B------:R-:W-:Y:S01]  /*76e0*/  WARPGROUP.ARRIVE ;  /* 0x00000000000079c5 */ /* 0x000fe20000000000 */
[----:B------:R-:W-:Y:S04]  /*76f0*/  STL.64 [R1+0x510], R214 ;  /* 0x000510d601007387 */ /* 0x000fe80000100a00 */
[----:B------:R-:W-:Y:S01]  /*7700*/  STL.64 [R1+0x508], R212 ;  /* 0x000508d401007387 */ /* 0x000fe20000100a00 */
[----:B------:R-:W-:Y:S03]  /*7710*/  HGMMA.64x16x16.F32 R176, gdesc[UR32], R176, gsb0 ;  /* 0x0020000020b079f0 */ /* 0x000fe600080008b0 */
[----:B------:R-:W-:Y:S04]  /*7720*/  STL.64 [R1+0x500], R210 ;  /* 0x000500d201007387 */ /* 0x000fe80000100a00 */
[----:B------:R0:W-:Y:S04]  /*7730*/  STL.64 [R1+0x4f8], R208 ;  /* 0x0004f8d001007387 */ /* 0x0001e80000100a00 */
[----:B0-----:R-:W2:Y:S04]  /*7740*/  LDL.LU.64 R208, [R1+0x80] ;  /* 0x0000800001d07983 */ /* 0x001ea80000300a00 */
[----:B------:R-:W2:Y:S04]  /*7750*/  LDL.LU.64 R210, [R1+0x88] ;  /* 0x0000880001d27983 */ /* 0x000ea80000300a00 */
[----:B------:R-:W2:Y:S04]  /*7760*/  LDL.LU.64 R212, [R1+0x90] ;  /* 0x0000900001d47983 */ /* 0x000ea80000300a00 */
[----:B------:R-:W2:Y:S01]  /*7770*/  LDL.LU.64 R214, [R1+0x98] ;  /* 0x0000980001d67983 */ /* 0x000ea20000300a00 */
[----:B------:R-:W-:-:S02]  /*7780*/  WARPGROUP.DEPBAR.LE gsb0, 0x0 ;  /* 0x00008000000079c5 */ /* 0x000fc40000010000 */
[----:B------:R-:W-:Y:S01]  /*7790*/  WARPGROUP.ARRIVE ;  /* 0x00000000000079c5 */ /* 0x000fe20000000000 */
[----:B------:R-:W-:Y:S04]  /*77a0*/  STL [R1+0x4f4], R180 ;  /* 0x0004f4b401007387 */ /* 0x000fe80000100800 */
[----:B------:R-:W-:Y:S01]  /*77b0*/  STL [R1+0x4f0], R181 ;  /* 0x0004f0b501007387 */ /* 0x000fe20000100800 */
[----:B------:R-:W-:Y:S03]  /*77c0*/  HGMMA.64x16x16.F32 R144, gdesc[UR40], R144, gsb0 ;  /* 0x00200000289079f0 */ /* 0x000fe60008000890 */
[----:B------:R-:W-:Y:S04]  /*77d0*/  STL [R1+0x4ec], R182 ;  /* 0x0004ecb601007387 */ /* 0x000fe80000100800 */
[----:B------:R-:W-:Y:S01]  /*77e0*/  STL [R1+0x4e8], R183 ;  /* 0x0004e8b701007387 */ /* 0x000fe20000100800 */
[----:B------:R-:W-:-:S02]  /*77f0*/  WARPGROUP.DEPBAR.LE gsb0, 0x0 ;  /* 0x00008000000079c5 */ /* 0x000fc40000010000 */
[----:B------:R-:W-:Y:S01]  /*7800*/  WARPGROUP.ARRIVE ;  /* 0x00000000000079c5 */ /* 0x000fe20000000000 */
[----:B------:R-:W-:Y:S04]  /*7810*/  STL [R1+0x4e4], R144 ;  /* 0x0004e49001007387 */ /* 0x000fe80000100800 */
[----:B------:R0:W-:Y:S01]  /*7820*/  STL [R1+0x4e0], R145 ;  /* 0x0004e09101007387 */ /* 0x0001e20000100800 */
[----:B------:R-:W-:Y:S03]  /*7830*/  HGMMA.64x16x16.F32 R112, gdesc[UR44], R112, gsb0 ;  /* 0x002000002c7079f0 */ /* 0x000fe60008000870 */
[----:B------:R-:W-:Y:S04]  /*7840*/  STL [R1+0x4dc], R146 ;  /* 0x0004dc9201007387 */ /* 0x000fe80000100800 */
[----:B------:R1:W-:Y:S04]  /*7850*/  STL [R1+0x4d8], R147 ;  /* 0x0004d89301007387 */ /* 0x0003e80000100800 */
[----:B------:R-:W-:Y:S04]  /*7860*/  STL [R1+0x4d4], R148 ;  /* 0x0004d49401007387 */ /* 0x000fe80000100800 */
[----:B------:R1:W-:Y:S04]  /*7870*/  STL [R1+0x4d0], R149 ;  /* 0x0004d09501007387 */ /* 0x0003e80000100800 */
[----:B------:R-:W-:Y:S04]  /*7880*/  STL [R1+0x4cc], R150 ;  /* 0x0004cc9601007387 */ /* 0x000fe80000100800 */
[----:B------:R1:W-:Y:S04]  /*7890*/  STL [R1+0x4c8], R151 ;  /* 0x0004c89701007387 */ /* 0x0003e80000100800 */
[----:B0-----:R-:W4:Y:S04]  /*78a0*/  LDL.LU.64 R144, [R1] ;  /* 0x0000000001907983 */ /* 0x001f280000300a00 */
[----:B-1----:R-:W4:Y:S04]  /*78b0*/  LDL.LU.64 R146, [R1+0x8] ;  /* 0x0000080001927983 */ /* 0x002f280000300a00 */
[----:B------:R-:W4:Y:S04]  /*78c0*/  LDL.LU.64 R148, [R1+0x10] ;  /* 0x0000100001947983 */ /* 0x000f280000300a00 */
[----:B------:R-:W4:Y:S01]  /*78d0*/  LDL.LU.64 R150, [R1+0x18] ;  /* 0x0000180001967983 */ /* 0x000f220000300a00 */
        /* <DEDUP_REMOVED lines=10> */
[----:B------:R2:W-:Y:S01]  /*7980*/  STL [R1+0x4a8], R119 ;  /* 0x0004a87701007387 */ /* 0x0005e20000100800 */
[----:B------:R-:W-:-:S02]  /*7990*/  WARPGROUP.DEPBAR.LE gsb0, 0x0 ;  /* 0x00008000000079c5 */ /* 0x000fc40000010000 */
[----:B------:R-:W-:Y:S01]  /*79a0*/  WARPGROUP.ARRIVE ;  /* 0x00000000000079c5 */ /* 0x000fe20000000000 */
[----:B------:R-:W-:Y:S04]  /*79b0*/  STL [R1+0x424], R80 ;  /* 0x0004245001007387 */ /* 0x000fe80000100800 */
[----:B------:R-:W-:Y:S01]  /*79c0*/  STL [R1+0x420], R81 ;  /* 0x0004205101007387 */ /* 0x000fe20000100800 */
[----:B------:R-:W-:Y:S01]  /*79d0*/  HGMMA.64x16x16.F32 R48, gdesc[UR52], R48, gsb0 ;  /* 0x00200000343079f0 */ /* 0x000fe20008000830 */
        /* <DEDUP_REMOVED lines=24> */
[----:B------:R-:W-:Y:S03]  /*7b60*/  HGMMA.64x16x16.F32 R40, gdesc[UR52], R40, gsb0 ;  /* 0x00200000342879f0 */ /* 0x000fe60008000828 */
        /* <DEDUP_REMOVED lines=43> */
[----:B------:R-:W-:Y:S03]  /*7e20*/  HGMMA.64x16x16.F32 R168, gdesc[UR32], R168, gsb0 ;  /* 0x0020000020a879f0 */ /* 0x000fe600080008a8 */
[----:B------:R-:W-:Y:S04]  /*7e30*/  STL [R1+0x49c], R142 ;  /* 0x00049c8e01007387 */ /* 0x000fe80000100800 */
[----:B------:R-:W-:Y:S04]  /*7e40*/  STL [R1+0x498], R143 ;  /* 0x0004988f01007387 */ /* 0x000fe80000100800 */
[----:B0-----:R-:W3:Y:S04]  /*7e50*/  LDL.LU.64 R112, [R1+0x180] ;  /* 0x0001800001707983 */ /* 0x001ee80000300a00 */
[----:B-1----:R-:W3:Y:S04]  /*7e60*/  LDL.LU.64 R114, [R1+0x188] ;  /* 0x0001880001727983 */ /* 0x002ee80000300a00 */
[----:B------:R-:W3:Y:S01]  /*7e70*/  LDL.LU.64 R116, [R1+0x190] ;  /* 0x0001900001747983 */ /* 0x000ee20000300a00 */
[----:B------:R-:W-:-:S02]  /*7e80*/  WARPGROUP.DEPBAR.LE gsb0, 0x0 ;  /* 0x00008000000079c5 */ /* 0x000fc40000010000 */
[----:B------:R-:W-:-:S06]  /*7e90*/  WARPGROUP.ARRIVE ;  /* 0x00000000000079c5 */ /* 0x000fcc0000000000 */
[----:B------:R-:W-:Y:S03]  /*7ea0*/  HGMMA.64x16x16.F32 R200, gdesc[UR28], R200, gsb0 ;  /* 0x002000001cc879f0 */ /* 0x000fe600080008c8 */
[----:B------:R-:W-:Y:S02]  /*7eb0*/  WARPGROUP.DEPBAR.LE gsb0, 0x0 ;  /* 0x00008000000079c5 */ /* 0x000fe40000010000 */
[----:B----4-:R-:W-:-:S06]  /*7ec0*/  WARPGROUP.ARRIVE ;  /* 0x00000000000079c5 */ /* 0x010fcc0000000000 */
[----:B------:R-:W-:Y:S01]  /*7ed0*/  HGMMA.64x16x16.F32 R144, gdesc[UR24], R144, gsb0 ;  /* 0x00200000189079f0 */ /* 0x000fe20008000890 */
[----:B------:R-:W-:Y:S01]  /*7ee0*/  UMOV UR20, UR52 ;  /* 0x0000003400147c82 */ /* 0x000fe20008000000 */
[----:B------:R-:W-:Y:S01]  /*7ef0*/  UMOV UR21, UR53 ;  /* 0x0000003500157c82 */ /* 0x000fe20008000000 */
[----:B------:R-:W-:Y:S02]  /*7f00*/  WARPGROUP.DEPBAR.LE gsb0, 0x0 ;  /* 0x00008000000079c5 */ /* 0x000fe40000010000 */
[----:B------:R0:W-:Y:S01]  /*7f10*/  STL.64 [R1], R144 ;  /* 0x0000009001007387 */ /* 0x0001e20000100a00 */
[----:B--2---:R-:W-:-:S03]  /*7f20*/  WARPGROUP.ARRIVE ;  /* 0x00000000000079c5 */ /* 0x004fc60000000000 */
[----:B------:R1:W-:Y:S03]  /*7f30*/  STL.64 [R1+0x8], R146 ;  /* 0x0000089201007387 */ /* 0x0003e60000100a00 */
[----:B------:R-:W-:Y:S01]  /*7f40*/  HGMMA.64x16x16.F32 R208, gdesc[UR20], R208, gsb0 ;  /* 0x0020000014d079f0 */ /* 0x000fe200080008d0 */
[----:B------:R2:W-:Y:S04]  /*7f50*/  STL.64 [R1+0x10], R148 ;  /* 0x0000109401007387 */ /* 0x0005e80000100a00 */
[----:B------:R4:W-:Y:S04]  /*7f60*/  STL.64 [R1+0x18], R150 ;  /* 0x0000189601007387 */ /* 0x0009e80000100a00 */
[----:B------:R-:W4:Y:S04]  /*7f70*/  LDL.LU.64 R118, [R1+0x198] ;  /* 0x0001980001767983 */ /* 0x000f280000300a00 */
[----:B---3--:R-:W3:Y:S01]  /*7f80*/  LDL.LU.64 R104, [R1+0x200] ;  /* 0x0002000001687983 */ /* 0x008ee20000300a00 */
[----:B------:R-:W-:-:S03]  /*7f90*/  UMOV UR16, UR52 ;  /* 0x0000003400107c82 */ /* 0x000fc60008000000 */
[----:B------:R-:W3:Y:S01]  /*7fa0*/  LDL.LU.64 R106, [R1+0x208] ;  /* 0x00020800016a7983 */ /* 0x000ee20000300a00 */
[----:B------:R-:W-:-:S03]  /*7fb0*/  UMOV UR17, UR53 ;  /* 0x0000003500117c82 */ /* 0x000fc60008000000 */
[----:B------:R-:W3:Y:S04]  /*7fc0*/  LDL.LU.64 R108, [R1+0x210] ;  /* 0x00021000016c7983 */ /* 0x000ee80000300a00 */
[----:B------:R-:W3:Y:S01]  /*7fd0*/  LDL.LU.64 R110, [R1+0x218] ;  /* 0x00021800016e7983 */ /* 0x000ee20000300a00 */
[----:B------:R-:W-:Y:S02]  /*7fe0*/  WARPGROUP.DEPBAR.LE gsb0, 0x0 ;  /* 0x00008000000079c5 */ /* 0x000fe40000010000 */
[----:B------:R-:W-:-:S06]  /*7ff0*/  WARPGROUP.ARRIVE ;  /* 0x00000000000079c5 */ /* 0x000fcc0000000000 */
[----:B------:R-:W-:Y:S03]  /*8000*/  HGMMA.64x16x16.F32 R4, gdesc[UR16], R4, gsb0 ;  /* 0x00200000100479f0 */ /* 0x000fe60008000804 */
[----:B------:R-:W-:Y:S02]  /*8010*/  WARPGROUP.DEPBAR.LE gsb0, 0x0 ;  /* 0x00008000000079c5 */ /* 0x000fe40000010000 */
[----:B------:R-:W-:Y:S02]  /*8020*/  IMAD.MOV.U32 R50, RZ, RZ, R4 ;  /* 0x000000ffff327224 */ /* 0x000fe400078e0004 */
[----:B------:R-:W-:Y:S01]  /*8030*/  IMAD.MOV.U32 R51, RZ, RZ, R5 ;  /* 0x000000ffff337224 */ /* 0x000fe200078e0005 */
[----:B------:R-:W-:Y:S01]  /*8040*/  MOV R80, R8 ;  /* 0x0000000800507202 */ /* 0x000fe20000000f00 */
[----:B------:R-:W-:Y:S01]  /*8050*/  IMAD.MOV.U32 R52, RZ, RZ, R6 ;  /* 0x000000ffff347224 */ /* 0x000fe200078e0006 */
[----:B------:R-:W3:Y:S01]  /*8060*/  LDL.LU.64 R4, [R1+0x1e0] ;  /* 0x0001e00001047983 */ /* 0x000ee20000300a00 */
[----:B------:R-:W-:-:S02]  /*8070*/  IMAD.MOV.U32 R53, RZ, RZ, R7 ;  /* 0x000000ffff357224 */ /* 0x000fc400078e0007 */
[----:B------:R-:W-:Y:S01]  /*8080*/  IMAD.MOV.U32 R81, RZ, RZ, R9 ;  /* 0x000000ffff517224 */ /* 0x000fe200078e0009 */
[----:B------:R-:W3:Y:S01]  /*8090*/  LDL.LU.64 R6, [R1+0x1e8] ;  /* 0x0001e80001067983 */ /* 0x000ee20000300a00 */
[----:B------:R-:W-:Y:S02]  /*80a0*/  IMAD.MOV.U32 R82, RZ, RZ, R10 ;  /* 0x000000ffff527224 */ /* 0x000fe400078e000a */
[----:B------:R-:W-:Y:S01]  /*80b0*/  IMAD.MOV.U32 R83, RZ, RZ, R11 ;  /* 0x000000ffff537224 */ /* 0x000fe200078e000b */
[----:B------:R-:W3:Y:S04]  /*80c0*/  LDL.LU.64 R8, [R1+0x1f0] ;  /* 0x0001f00001087983 */ /* 0x000ee80000300a00 */
[----:B------:R-:W3:Y:S01]  /*80d0*/  LDL.LU.64 R10, [R1+0x1f8] ;  /* 0x0001f800010a7983 */ /* 0x000ee20000300a00 */
[----:B------:R-:W-:Y:S01]  /*80e0*/  UMOV UR12, UR52 ;  /* 0x00000034000c7c82 */ /* 0x000fe20008000000 */
[----:B------:R-:W-:-:S02]  /*80f0*/  UMOV UR13, UR53 ;  /* 0x00000035000d7c82 */ /* 0x000fc40008000000 */
[----:B0-----:R-:W3:Y:S01]  /*8100*/  LDL.LU.64 R144, [R1+0x160] ;  /* 0x0001600001907983 */ /* 0x001ee20000300a00 */
[----:B------:R-:W-:-:S03]  /*8110*/  UMOV UR8, UR52 ;  /* 0x0000003400087c82 */ /* 0x000fc60008000000 */
[----:B-1----:R-:W3:Y:S01]  /*8120*/  LDL.LU.64 R146, [R1+0x168] ;  /* 0x0001680001927983 */ /* 0x002ee20000300a00 */
[----:B------:R-:W-:-:S03]  /*8130*/  UMOV UR9, UR53 ;  /* 0x0000003500097c82 */ /* 0x000fc60008000000 */
[----:B--2---:R-:W2:Y:S04]  /*8140*/  LDL.LU.64 R148, [R1+0x170] ;  /* 0x0001700001947983 */ /* 0x004ea80000300a00 */
[----:B----4-:R-:W2:Y:S01]  /*8150*/  LDL.LU.64 R150, [R1+0x178] ;  /* 0x0001780001967983 */ /* 0x010ea20000300a00 */
[----:B------:R-:W-:Y:S01]  /*8160*/  UIADD3 UR16, UR6, 0x400, URZ ;  /* 0x0000040006107890 */ /* 0x000fe2000fffe03f */
[----:B------:R-:W-:Y:S01]  /*8170*/  IMAD.MOV.U32 R84, RZ, RZ, R208 ;  /* 0x000000ffff547224 */ /* 0x000fe200078e00d0 */
[----:B------:R-:W-:Y:S01]  /*8180*/  MOV R87, R211 ;  /* 0x000000d300577202 */ /* 0x000fe20000000f00 */
[----:B------:R-:W-:Y:S02]  /*8190*/  IMAD.MOV.U32 R85, RZ, RZ, R209 ;  /* 0x000000ffff557224 */ /* 0x000fe400078e00d1 */
[----:B------:R-:W-:Y:S01]  /*81a0*/  IMAD.MOV.U32 R86, RZ, RZ, R210 ;  /* 0x000000ffff567224 */ /* 0x000fe200078e00d2 */
[----:B------:R-:W4:Y:S01]  /*81b0*/  LDL.LU.64 R208, [R1+0xe0] ;  /* 0x0000e00001d07983 */ /* 0x000f220000300a00 */
[----:B------:R-:W-:-:S02]  /*81c0*/  IMAD.MOV.U32 R54, RZ, RZ, R212 ;  /* 0x000000ffff367224 */ /* 0x000fc400078e00d4 */
[----:B------:R-:W-:Y:S01]  /*81d0*/  IMAD.MOV.U32 R55, RZ, RZ, R213 ;  /* 0x000000ffff377224 */ /* 0x000fe200078e00d5 */
[----:B------:R-:W4:Y:S01]  /*81e0*/  LDL.LU.64 R210, [R1+0xe8] ;  /* 0x0000e80001d27983 */ /* 0x000f220000300a00 */
[----:B------:R-:W-:Y:S02]  /*81f0*/  IMAD.MOV.U32 R47, RZ, RZ, R214 ;  /* 0x000000ffff2f7224 */ /* 0x000fe400078e00d6 */
[----:B------:R-:W-:Y:S01]  /*8200*/  IMAD.MOV.U32 R79, RZ, RZ, R215 ;  /* 0x000000ffff4f7224 */ /* 0x000fe200078e00d7 */
[----:B------:R-:W4:Y:S04]  /*8210*/  LDL.LU.64 R212, [R1+0xf0] ;  /* 0x0000f00001d47983 */ /* 0x000f280000300a00 */
[----:B------:R-:W4:Y:S01]  /*8220*/  LDL.LU.64 R214, [R1+0xf8] ;  /* 0x0000f80001d67983 */ /* 0x000f220000300a00 */
[----:B------:R-:W-:-:S06]  /*8230*/  WARPGROUP.ARRIVE ;  /* 0x00000000000079c5 */ /* 0x000fcc0000000000 */
[----:B------:R-:W-:Y:S03]  /*8240*/  HGMMA.64x16x16.F32 R112, gdesc[UR12], R112, gsb0 ;  /* 0x002000000c7079f0 */ /* 0x000fe60008000870 */
[----:B------:R-:W-:Y:S02]  /*8250*/  WARPGROUP.DEPBAR.LE gsb0, 0x0 ;  /* 0x00008000000079c5 */ /* 0x000fe40000010000 */
[----:B---3--:R-:W-:-:S06]  /*8260*/  WARPGROUP.ARRIVE ;  /* 0x00000000000079c5 */ /* 0x008fcc0000000000 */
[----:B------:R-:W-:Y:S01]  /*8270*/  HGMMA.64x16x16.F32 R104, gdesc[UR8], R104, gsb0 ;  /* 0x00200000086879f0 */ /* 0x000fe20008000868 */
[----:B------:R-:W-:Y:S01]  /*8280*/  UMOV UR8, UR16 ;  /* 0x0000001000087c82 */ /* 0x000fe20008000000 */
[----:B------:R-:W-:Y:S01]  /*8290*/  UMOV UR9, 0x80000020 ;  /* 0x8000002000097882 */ /* 0x000fe20000000000 */
[----:B------:R-:W-:Y:S02]  /*82a0*/  WARPGROUP.DEPBAR.LE gsb0, 0x0 ;  /* 0x00008000000079c5 */ /* 0x000fe40000010000 */
[----:B------:R-:W-:-:S06]  /*82b0*/  WARPGROUP.ARRIVE ;  /* 0x00000000000079c5 */ /* 0x000fcc0000000000 */
[----:B------:R-:W-:Y:S01]  /*82c0*/  HGMMA.64x16x16.F32 R4, gdesc[UR8], R4, gsb0 ;  /* 0x00200000080479f0 */ /* 0x000fe20008000804 */
[----:B------:R-:W-:Y:S02]  /*82d0*/  IMAD.MOV.U32 R72, RZ, RZ, R104 ;  /* 0x000000ffff487224 */ /* 0x000fe400078e0068 */
[----:B------:R-:W-:Y:S02]  /*82e0*/  IMAD.MOV.U32 R73, RZ, RZ, R105 ;  /* 0x000000ffff497224 */ /* 0x000fe400078e0069 */
[----:B------:R-:W-:Y:S02]  /*82f0*/  IMAD.MOV.U32 R74, RZ, RZ, R106 ;  /* 0x000000ffff4a7224 */ /* 0x000fe400078e006a */
[----:B------:R-:W-:Y:S01]  /*8300*/  IMAD.MOV.U32 R75, RZ, RZ, R107 ;  /* 0x000000ffff4b7224 */ /* 0x000fe200078e006b */
[----:B------:R-:W-:Y:S01]  /*8310*/  MOV R78, R110 ;  /* 0x0000006e004e7202 */ /* 0x000fe20000000f00 */
[----:B------:R-:W-:Y:S02]  /*8320*/  IMAD.MOV.U32 R76, RZ, RZ, R108 ;  /* 0x000000ffff4c7224 */ /* 0x000fe400078e006c */
[----:B------:R-:W-:-:S02]  /*8330*/  IMAD.MOV.U32 R77, RZ, RZ, R109 ;  /* 0x000000ffff4d7224 */ /* 0x000fc400078e006d */
[----:B------:R-:W-:Y:S01]  /*8340*/  IMAD.MOV.U32 R40, RZ, RZ, R111 ;  /* 0x000000ffff287224 */ /* 0x000fe200078e006f */
[----:B------:R-:W-:Y:S02]  /*8350*/  WARPGROUP.DEPBAR.LE gsb0, 0x0 ;  /* 0x00008000000079c5 */ /* 0x000fe40000010000 */
[----:B------:R-:W-:Y:S02]  /*8360*/  IMAD.MOV.U32 R104, RZ, RZ, R4 ;  /* 0x000000ffff687224 */ /* 0x000fe400078e0004 */
[----:B------:R-:W-:Y:S02]  /*8370*/  IMAD.MOV.U32 R105, RZ, RZ, R5 ;  /* 0x000000ffff697224 */ /* 0x000fe400078e0005 */
[----:B------:R-:W-:Y:S01]  /*8380*/  IMAD.MOV.U32 R106, RZ, RZ, R6 ;  /* 0x000000ffff6a7224 */ /* 0x000fe200078e0006 */
[----:B------:R-:W3:Y:S01]  /*8390*/  LDL.LU.64 R4, [R1+0x60] ;  /* 0x0000600001047983 */ /* 0x000ee20000300a00 */
[----:B------:R-:W-:Y:S01]  /*83a0*/  IMAD.MOV.U32 R107, RZ, RZ, R7 ;  /* 0x000000ffff6b7224 */ /* 0x000fe200078e0007 */
[----:B------:R-:W-:Y:S01]  /*83b0*/  MOV R111, R11 ;  /* 0x0000000b006f7202 */ /* 0x000fe20000000f00 */
[----:B------:R-:W-:Y:S01]  /*83c0*/  IMAD.MOV.U32 R108, RZ, RZ, R8 ;  /* 0x000000ffff6c7224 */ /* 0x000fe200078e0008 */
[----:B------:R-:W3:Y:S01]  /*83d0*/  LDL.LU.64 R6, [R1+0x68] ;  /* 0x0000680001067983 */ /* 0x000ee20000300a00 */
[----:B------:R-:W-:-:S02]  /*83e0*/  IMAD.MOV.U32 R109, RZ, RZ, R9 ;  /* 0x000000ffff6d7224 */ /* 0x000fc400078e0009 */
[----:B------:R-:W-:Y:S01]  /*83f0*/  IMAD.MOV.U32 R110, RZ, RZ, R10 ;  /* 0x000000ffff6e7224 */ /* 0x000fe200078e000a */
[----:B------:R-:W3:Y:S04]  /*8400*/  LDL.LU.64 R8, [R1+0x70] ;  /* 0x0000700001087983 */ /* 0x000ee80000300a00 */
[----:B------:R-:W3:Y:S01]  /*8410*/  LDL.LU.64 R10, [R1+0x78] ;  /* 0x00007800010a7983 */ /* 0x000ee20000300a00 */
[----:B--2---:R-:W-:Y:S01]  /*8420*/  WARPGROUP.ARRIVE ;  /* 0x00000000000079c5 */ /* 0x004fe20000000000 */
[----:B------:R-:W-:Y:S01]  /*8430*/  UMOV UR12, UR8 ;  /* 0x00000008000c7c82 */ /* 0x000fe20008000000 */
[----:B------:R-:W-:-:S04]  /*8440*/  UMOV UR13, UR9 ;  /* 0x00000009000d7c82 */ /* 0x000fc80008000000 */
[----:B------:R-:W-:Y:S01]  /*8450*/  HGMMA.64x16x16.F32 R144, gdesc[UR12], R144, gsb0 ;  /* 0x002000000c9079f0 */ /* 0x000fe20008000890 */
[----:B------:R-:W-:Y:S01]  /*8460*/  UMOV UR16, UR8 ;  /* 0x0000000800107c82 */ /* 0x000fe20008000000 */
[----:B------:R-:W-:Y:S01]  /*8470*/  UMOV UR17, UR9 ;  /* 0x0000000900117c82 */ /* 0x000fe20008000000 */
[----:B------:R-:W-:Y:S02]  /*8480*/  WARPGROUP.DEPBAR.LE gsb0, 0x0 ;  /* 0x00008000000079c5 */ /* 0x000fe40000010000 */
[----:B----4-:R-:W-:-:S06]  /*8490*/  WARPGROUP.ARRIVE ;  /* 0x00000000000079c5 */ /* 0x010fcc0000000000 */
[----:B------:R-:W-:Y:S01]  /*84a0*/  HGMMA.64x16x16.F32 R208, gdesc[UR16], R208, gsb0 ;  /* 0x0020000010d079f0 */ /* 0x000fe200080008d0 */
[----:B------:R-:W-:Y:S01]  /*84b0*/  UMOV UR20, UR8 ;  /* 0x0000000800147c82 */ /* 0x000fe20008000000 */
[----:B------:R-:W-:Y:S01]  /*84c0*/  UMOV UR21, UR9 ;  /* 0x0000000900157c82 */ /* 0x000fe20008000000 */
[----:B------:R-:W-:Y:S02]  /*84d0*/  WARPGROUP.DEPBAR.LE gsb0, 0x0 ;  /* 0x00008000000079c5 */ /* 0x000fe40000010000 */
[----:B------:R-:W-:Y:S01]  /*84e0*/  UMOV UR24, UR8 ;  /* 0x0000000800187c82 */ /* 0x000fe20008000000 */
[----:B------:R-:W-:Y:S01]  /*84f0*/  UMOV UR25, UR9 ;  /* 0x0000000900197c82 */ /* 0x000fe20008000000 */
[----:B------:R-:W-:Y:S01]  /*8500*/  UMOV UR28, UR8 ;  /* 0x00000008001c7c82 */ /* 0x000fe20008000000 */
[----:B------:R-:W-:Y:S01]  /*8510*/  UMOV UR29, UR9 ;  /* 0x00000009001d7c82 */ /* 0x000fe20008000000 */
[----:B---3--:R-:W-:-:S06]  /*8520*/  WARPGROUP.ARRIVE ;  /* 0x00000000000079c5 */ /* 0x008fcc0000000000 */
[----:B------:R-:W-:Y:S03]  /*8530*/  HGMMA.64x16x16.F32 R4, gdesc[UR20], R4, gsb0 ;  /* 0x00200000140479f0 */ /* 0x000fe60008000804 */
        /* <DEDUP_REMOVED lines=39> */
[----:B------:R-:W-:Y:S01]  /*87b0*/  IMAD.MOV.U32 R140, RZ, RZ, R148 ;  /* 0x000000ffff8c7224 */ /* 0x000fe200078e0094 */
[----:B------:R-:W-:Y:S01]  /*87c0*/  MOV R148, R208 ;  /* 0x000000d000947202 */ /* 0x000fe20000000f00 */
[----:B------:R-:W-:Y:S02]  /*87d0*/  IMAD.MOV.U32 R141, RZ, RZ, R149 ;  /* 0x000000ffff8d7224 */ /* 0x000fe400078e0095 */
[----:B------:R-:W-:Y:S02]  /*87e0*/  IMAD.MOV.U32 R142, RZ, RZ, R150 ;  /* 0x000000ffff8e7224 */ /* 0x000fe400078e0096 */
[----:B------:R-:W-:Y:S01]  /*87f0*/  IMAD.MOV.U32 R143, RZ, RZ, R151 ;  /* 0x000000ffff8f7224 */ /* 0x000fe200078e0097 */
[----:B------:R-:W-:-:S02]  /*8800*/  WARPGROUP.DEPBAR.LE gsb0, 0x0 ;  /* 0x00008000000079c5 */ /* 0x000fc40000010000 */
[----:B------:R-:W-:-:S06]  /*8810*/  WARPGROUP.ARRIVE ;  /* 0x00000000000079c5 */ /* 0x000fcc0000000000 */
[----:B------:R-:W-:Y:S01]  /*8820*/  HGMMA.64x16x16.F32 R56, gdesc[UR48], R56, gsb0 ;  /* 0x00200000303879f0 */ /* 0x000fe20008000838 */
[----:B------:R-:W-:Y:S02]  /*8830*/  IMAD.MOV.U32 R149, RZ, RZ, R209 ;  /* 0x000000ffff957224 */ /* 0x000fe400078e00d1 */
[----:B------:R-:W-:Y:S01]  /*8840*/  IMAD.MOV.U32 R41, RZ, RZ, R112 ;  /* 0x000000ffff297224 */ /* 0x000fe200078e0070 */
[----:B------:R-:W2:Y:S01]  /*8850*/  LDL.LU.64 R208, [R1+0x140] ;  /* 0x0001400001d07983 */ /* 0x000ea20000300a00 */
[----:B------:R-:W-:Y:S02]  /*8860*/  IMAD.MOV.U32 R42, RZ, RZ, R113 ;  /* 0x000000ffff2a7224 */ /* 0x000fe400078e0071 */
[----:B------:R-:W-:Y:S02]  /*8870*/  IMAD.MOV.U32 R150, RZ, RZ, R210 ;  /* 0x000000ffff967224 */ /* 0x000fe400078e00d2 */
[----:B------:R-:W-:Y:S02]  /*8880*/  IMAD.MOV.U32 R151, RZ, RZ, R211 ;  /* 0x000000ffff977224 */ /* 0x000fe400078e00d3 */
[----:B------:R-:W-:Y:S01]  /*8890*/  IMAD.MOV.U32 R43, RZ, RZ, R114 ;  /* 0x000000ffff2b7224 */ /* 0x000fe200078e0072 */
[----:B------:R-:W2:Y:S01]  /*88a0*/  LDL.LU.64 R210, [R1+0x148] ;  /* 0x0001480001d27983 */ /* 0x000ea20000300a00 */
[----:B------:R-:W-:-:S02]  /*88b0*/  IMAD.MOV.U32 R44, RZ, RZ, R115 ;  /* 0x000000ffff2c7224 */ /* 0x000fc400078e0073 */
[----:B------:R-:W-:Y:S02]  /*88c0*/  IMAD.MOV.U32 R112, RZ, RZ, R212 ;  /* 0x000000ffff707224 */ /* 0x000fe400078e00d4 */
[----:B------:R-:W-:Y:S02]  /*88d0*/  IMAD.MOV.U32 R113, RZ, RZ, R213 ;  /* 0x000000ffff717224 */ /* 0x000fe400078e00d5 */
[----:B------:R-:W-:Y:S01]  /*88e0*/  IMAD.MOV.U32 R114, RZ, RZ, R214 ;  /* 0x000000ffff727224 */ /* 0x000fe200078e00d6 */
[----:B------:R-:W2:Y:S01]  /*88f0*/  LDL.LU.64 R212, [R1+0x150] ;  /* 0x0001500001d47983 */ /* 0x000ea20000300a00 */
[----:B------:R-:W-:-:S03]  /*8900*/  IMAD.MOV.U32 R115, RZ, RZ, R215 ;  /* 0x000000ffff737224 */ /* 0x000fc600078e00d7 */
[----:B------:R-:W2:Y:S04]  /*8910*/  LDL.LU.64 R214, [R1+0x158] ;  /* 0x0001580001d67983 */ /* 0x000ea80000300a00 */
[----:B------:R-:W-:Y:S04]  /*8920*/  STL [R1+0x350], R227 ;  /* 0x000350e301007387 */ /* 0x000fe80000100800 */
[----:B------:R-:W-:Y:S04]  /*8930*/  STL [R1+0x34c], R228 ;  /* 0x00034ce401007387 */ /* 0x000fe80000100800 */
[----:B------:R0:W-:Y:S04]  /*8940*/  STL [R1+0x348], R229 ;  /* 0x000348e501007387 */ /* 0x0001e80000100800 */
[----:B------:R-:W-:Y:S04]  /*8950*/  STL [R1+0x344], R230 ;  /* 0x000344e601007387 */ /* 0x000fe80000100800 */
[----:B------:R1:W-:Y:S04]  /*8960*/  STL [R1+0x340], R231 ;  /* 0x000340e701007387 */ /* 0x0003e80000100800 */
[----:B0-----:R-:W3:Y:S04]  /*8970*/  LDL.LU.64 R228, [R1+0x40] ;  /* 0x0000400001e47983 */ /* 0x001ee80000300a00 */
[----:B-1----:R-:W3:Y:S04]  /*8980*/  LDL.LU.64 R230, [R1+0x48] ;  /* 0x0000480001e67983 */ /* 0x002ee80000300a00 */
[----:B------:R-:W3:Y:S04]  /*8990*/  LDL.LU.64 R232, [R1+0x50] ;  /* 0x0000500001e87983 */ /* 0x000ee80000300a00 */
[----:B------:R-:W3:Y:S01]  /*89a0*/  LDL.LU.64 R234, [R1+0x58] ;  /* 0x0000580001ea7983 */ /* 0x000ee20000300a00 */
[----:B------:R-:W-:-:S02]  /*89b0*/  WARPGROUP.DEPBAR.LE gsb0, 0x0 ;  /* 0x00008000000079c5 */ /* 0x000fc40000010000 */
[----:B------:R-:W-:Y:S01]  /*89c0*/  WARPGROUP.ARRIVE ;  /* 0x00000000000079c5 */ /* 0x000fe20000000000 */
[----:B------:R-:W-:Y:S01]  /*89d0*/  UMOV UR44, UR52 ;  /* 0x00000034002c7c82 */ /* 0x000fe20008000000 */
[----:B------:R-:W-:-:S04]  /*89e0*/  UMOV UR45, UR53 ;  /* 0x00000035002d7c82 */ /* 0x000fc80008000000 */
[----:B------:R-:W-:Y:S01]  /*89f0*/  HGMMA.64x16x16.F32 R88, gdesc[UR44], R88, gsb0 ;  /* 0x002000002c5879f0 */ /* 0x000fe20008000858 */
        /* <DEDUP_REMOVED lines=8> */
[----:B------:R-:W-:Y:S01]  /*8a80*/  UMOV UR40, UR52 ;  /* 0x0000003400287c82 */ /* 0x000fe20008000000 */
[----:B------:R-:W-:Y:S01]  /*8a90*/  UMOV UR41, UR53 ;  /* 0x0000003500297c82 */ /* 0x000fe20008000000 */
[----:B------:R-:W-:-:S02]  /*8aa0*/  WARPGROUP.DEPBAR.LE gsb0, 0x0 ;  /* 0x00008000000079c5 */ /* 0x000fc40000010000 */
        /* <DEDUP_REMOVED lines=20> */
[----:B---3--:R-:W-:-:S06]  /*8bf0*/  WARPGROUP.ARRIVE ;  /* 0x00000000000079c5 */ /* 0x008fcc0000000000 */
        /* <DEDUP_REMOVED lines=8> */
[----:B------:R-:W-:Y:S04]  /*8c80*/  STL.64 [R1+0x390], R166 ;  /* 0x000390a601007387 */ /* 0x000fe80000100a00 */
[----:B------:R-:W-:Y:S04]  /*8c90*/  STL.64 [R1+0x388], R164 ;  /* 0x000388a401007387 */ /* 0x000fe80000100a00 */
[----:B------:R-:W-:Y:S01]  /*8ca0*/  STL.64 [R1+0x380], R162 ;  /* 0x000380a201007387 */ /* 0x000fe20000100a00 */
[----:B------:R-:W-:-:S02]  /*8cb0*/  WARPGROUP.DEPBAR.LE gsb0, 0x0 ;  /* 0x00008000000079c5 */ /* 0x000fc40000010000 */
[----:B--2---:R-:W-:-:S06]  /*8cc0*/  WARPGROUP.ARRIVE ;  /* 0x00000000000079c5 */ /* 0x004fcc0000000000 */
[----:B------:R-:W-:Y:S01]  /*8cd0*/  HGMMA.64x16x16.F32 R208, gdesc[UR12], R208, gsb0 ;  /* 0x002000000cd079f0 */ /* 0x000fe200080008d0 */
[----:B------:R0:W-:Y:S04]  /*8ce0*/  STL.64 [R1+0x378], R160 ;  /* 0x000378a001007387 */ /* 0x0001e80000100a00 */
[----:B------:R-:W-:Y:S04]  /*8cf0*/  STL.64 [R1+0x3b0], R134 ;  /* 0x0003b08601007387 */ /* 0x000fe80000100a00 */
[----:B------:R-:W-:Y:S04]  /*8d00*/  STL.64 [R1+0x3a8], R132 ;  /* 0x0003a88401007387 */ /* 0x000fe80000100a00 */
[----:B------:R-:W-:Y:S04]  /*8d10*/  STL.64 [R1+0x3a0], R130 ;  /* 0x0003a08201007387 */ /* 0x000fe80000100a00 */
[----:B------:R-:W-:Y:S04]  /*8d20*/  STL.64 [R1+0x398], R128 ;  /* 0x0003988001007387 */ /* 0x000fe80000100a00 */
[----:B------:R-:W-:Y:S04]  /*8d30*/  STL.64 [R1+0x3d0], R102 ;  /* 0x0003d06601007387 */ /* 0x000fe80000100a00 */
[----:B------:R-:W-:Y:S04]  /*8d40*/  STL.64 [R1+0x3c8], R100 ;  /* 0x0003c86401007387 */ /* 0x000fe80000100a00 */
[----:B------:R-:W-:Y:S04]  /*8d50*/  STL.64 [R1+0x3c0], R98 ;  /* 0x0003c06201007387 */ /* 0x000fe80000100a00 */
[----:B------:R1:W-:Y:S04]  /*8d60*/  STL.64 [R1+0x3b8], R96 ;  /* 0x0003b86001007387 */ /* 0x0003e80000100a00 */
[----:B------:R-:W-:Y:S04]  /*8d70*/  STL.64 [R1+0x3f0], R70 ;  /* 0x0003f04601007387 */ /* 0x000fe80000100a00 */
[----:B------:R-:W-:Y:S04]  /*8d80*/  STL.64 [R1+0x3e8], R68 ;  /* 0x0003e84401007387 */ /* 0x000fe80000100a00 */
[----:B------:R-:W-:Y:S04]  /*8d90*/  STL.64 [R1+0x3e0], R66 ;  /* 0x0003e04201007387 */ /* 0x000fe80000100a00 */
[----:B------:R2:W-:Y:S04]  /*8da0*/  STL.64 [R1+0x3d8], R64 ;  /* 0x0003d84001007387 */ /* 0x0005e80000100a00 */
[----:B0-----:R-:W3:Y:S04]  /*8db0*/  LDL.LU R160, [R1+0xa0] ;  /* 0x0000a00001a07983 */ /* 0x001ee80000300800 */
[----:B------:R-:W3:Y:S04]  /*8dc0*/  LDL.LU R161, [R1+0xa4] ;  /* 0x0000a40001a17983 */ /* 0x000ee80000300800 */
[----:B------:R-:W3:Y:S01]  /*8dd0*/  LDL.LU R162, [R1+0xa8] ;  /* 0x0000a80001a27983 */ /* 0x000ee20000300800 */
[----:B------:R-:W-:-:S03]  /*8de0*/  MOV R181, R5 ;  /* 0x0000000500b57202 */ /* 0x000fc60000000f00 */
[----:B------:R-:W3:Y:S01]  /*8df0*/  LDL.LU R163, [R1+0xac] ;  /* 0x0000ac0001a37983 */ /* 0x000ee20000300800 */
[----:B------:R-:W-:-:S03]  /*8e00*/  IMAD.MOV.U32 R180, RZ, RZ, R4 ;  /* 0x000000ffffb47224 */ /* 0x000fc600078e0004 */
[----:B------:R-:W3:Y:S01]  /*8e10*/  LDL.LU R164, [R1+0xb0] ;  /* 0x0000b00001a47983 */ /* 0x000ee20000300800 */
[----:B------:R-:W-:-:S03]  /*8e20*/  WARPGROUP.DEPBAR.LE gsb0, 0x0 ;  /* 0x00008000000079c5 */ /* 0x000fc60000010000 */
[----:B------:R-:W3:Y:S01]  /*8e30*/  LDL.LU R165, [R1+0xb4] ;  /* 0x0000b40001a57983 */ /* 0x000ee20000300800 */
[----:B------:R-:W-:Y:S02]  /*8e40*/  IMAD.MOV.U32 R16, RZ, RZ, R208 ;  /* 0x000000ffff107224 */ /* 0x000fe400078e00d0 */
[----:B------:R-:W-:Y:S01]  /*8e50*/  IMAD.MOV.U32 R5, RZ, RZ, R209 ;  /* 0x000000ffff057224 */ /* 0x000fe200078e00d1 */
[----:B------:R-:W3:Y:S01]  /*8e60*/  LDL.LU R166, [R1+0xb8] ;  /* 0x0000b80001a67983 */ /* 0x000ee20000300800 */
[----:B------:R-:W-:Y:S01]  /*8e70*/  IMAD.MOV.U32 R182, RZ, RZ, R6 ;  /* 0x000000ffffb67224 */ /* 0x000fe200078e0006 */
[----:B------:R-:W-:Y:S01]  /*8e80*/  MOV R0, R212 ;  /* 0x000000d400007202 */ /* 0x000fe20000000f00 */
[----:B------:R-:W-:Y:S01]  /*8e90*/  IMAD.MOV.U32 R183, RZ, RZ, R7 ;  /* 0x000000ffffb77224 */ /* 0x000fe200078e0007 */
[----:B------:R-:W3:Y:S01]  /*8ea0*/  LDL.LU R167, [R1+0xbc] ;  /* 0x0000bc0001a77983 */ /* 0x000ee20000300800 */
[----:B------:R-:W-:Y:S02]  /*8eb0*/  IMAD.MOV.U32 R4, RZ, RZ, R235 ;  /* 0x000000ffff047224 */ /* 0x000fe400078e00eb */
[----:B------:R-:W-:Y:S01]  /*8ec0*/  IMAD.MOV.U32 R3, RZ, RZ, R210 ;  /* 0x000000ffff037224 */ /* 0x000fe200078e00d2 */
[----:B------:R-:W4:Y:S01]  /*8ed0*/  LDL.LU.64 R208, [R1+0x1c0] ;  /* 0x0001c00001d07983 */ /* 0x000f220000300a00 */
[----:B------:R-:W-:-:S02]  /*8ee0*/  IMAD.MOV.U32 R2, RZ, RZ, R211 ;  /* 0x000000ffff027224 */ /* 0x000fc400078e00d3 */
[----:B------:R-:W-:Y:S01]  /*8ef0*/  IMAD.MOV.U32 R7, RZ, RZ, R233 ;  /* 0x000000ffff077224 */ /* 0x000fe200078e00e9 */
[----:B------:R-:W4:Y:S01]  /*8f00*/  LDL.LU.64 R210, [R1+0x1c8] ;  /* 0x0001c80001d27983 */ /* 0x000f220000300a00 */
[----:B------:R-:W-:Y:S02]  /*8f10*/  IMAD.MOV.U32 R6, RZ, RZ, R234 ;  /* 0x000000ffff067224 */ /* 0x000fe400078e00ea */
[----:B------:R-:W-:Y:S02]  /*8f20*/  IMAD.MOV.U32 R235, RZ, RZ, R213 ;  /* 0x000000ffffeb7224 */ /* 0x000fe400078e00d5 */
[----:B------:R-:W-:Y:S01]  /*8f30*/  IMAD.MOV.U32 R234, RZ, RZ, R214 ;  /* 0x000000ffffea7224 */ /* 0x000fe200078e00d6 */
[----:B------:R-:W4:Y:S01]  /*8f40*/  LDL.LU.64 R212, [R1+0x1d0] ;  /* 0x0001d00001d47983 */ /* 0x000f220000300a00 */
[----:B------:R-:W-:-:S03]  /*8f50*/  IMAD.MOV.U32 R233, RZ, RZ, R215 ;  /* 0x000000ffffe97224 */ /* 0x000fc600078e00d7 */
[----:B------:R-:W4:Y:S04]  /*8f60*/  LDL.LU.64 R214, [R1+0x1d8] ;  /* 0x0001d80001d67983 */ /* 0x000f280000300a00 */
[----:B-1----:R-:W3:Y:S04]  /*8f70*/  LDL.LU R96, [R1+0x1a0] ;  /* 0x0001a00001607983 */ /* 0x002ee80000300800 */
[----:B------:R-:W3:Y:S04]  /*8f80*/  LDL.LU R97, [R1+0x1a4] ;  /* 0x0001a40001617983 */ /* 0x000ee80000300800 */
[----:B------:R-:W3:Y:S04]  /*8f90*/  LDL.LU R98, [R1+0x1a8] ;  /* 0x0001a80001627983 */ /* 0x000ee80000300800 */
[----:B------:R-:W3:Y:S04]  /*8fa0*/  LDL.LU R99, [R1+0x1ac] ;  /* 0x0001ac0001637983 */ /* 0x000ee80000300800 */
[----:B------:R-:W3:Y:S04]  /*8fb0*/  LDL.LU R100, [R1+0x1b0] ;  /* 0x0001b00001647983 */ /* 0x000ee80000300800 */
[----:B------:R-:W3:Y:S04]  /*8fc0*/  LDL.LU R101, [R1+0x1b4] ;  /* 0x0001b40001657983 */ /* 0x000ee80000300800 */
[----:B------:R-:W3:Y:S04]  /*8fd0*/  LDL.LU R102, [R1+0x1b8] ;  /* 0x0001b80001667983 */ /* 0x000ee80000300800 */
[----:B------:R-:W3:Y:S04]  /*8fe0*/  LDL.LU R103, [R1+0x1bc] ;  /* 0x0001bc0001677983 */ /* 0x000ee80000300800 */
[----:B--2---:R-:W2:Y:S04]  /*8ff0*/  LDL.LU R64, [R1+0x220] ;  /* 0x0002200001407983 */ /* 0x004ea80000300800 */
[----:B------:R-:W2:Y:S04]  /*9000*/  LDL.LU R65, [R1+0x224] ;  /* 0x0002240001417983 */ /* 0x000ea80000300800 */
[----:B------:R-:W2:Y:S04]  /*9010*/  LDL.LU R66, [R1+0x228] ;  /* 0x0002280001427983 */ /* 0x000ea80000300800 */
[----:B------:R-:W2:Y:S04]  /*9020*/  LDL.LU R67, [R1+0x22c] ;  /* 0x00022c0001437983 */ /* 0x000ea80000300800 */
[----:B------:R-:W2:Y:S04]  /*9030*/  LDL.LU R68, [R1+0x230] ;  /* 0x0002300001447983 */ /* 0x000ea80000300800 */
[----:B------:R-:W2:Y:S04]  /*9040*/  LDL.LU R69, [R1+0x234] ;  /* 0x0002340001457983 */ /* 0x000ea80000300800 */
[----:B------:R-:W2:Y:S04]  /*9050*/  LDL.LU R70, [R1+0x238] ;  /* 0x0002380001467983 */ /* 0x000ea80000300800 */
[----:B------:R-:W2:Y:S04]  /*9060*/  LDL.LU R71, [R1+0x23c] ;  /* 0x00023c0001477983 */ /* 0x000ea80000300800 */
[----:B------:R-:W3:Y:S04]  /*9070*/  LDL.LU R128, [R1+0x120] ;  /* 0x0001200001807983 */ /* 0x000ee80000300800 */
[----:B------:R-:W3:Y:S04]  /*9080*/  LDL.LU R129, [R1+0x124] ;  /* 0x0001240001817983 */ /* 0x000ee80000300800 */
[----:B------:R-:W3:Y:S04]  /*9090*/  LDL.LU R130, [R1+0x128] ;  /* 0x0001280001827983 */ /* 0x000ee80000300800 */
[----:B------:R-:W3:Y:S04]  /*90a0*/  LDL.LU R131, [R1+0x12c] ;  /* 0x00012c0001837983 */ /* 0x000ee80000300800 */
[----:B------:R-:W3:Y:S04]  /*90b0*/  LDL.LU R132, [R1+0x130] ;  /* 0x0001300001847983 */ /* 0x000ee80000300800 */
[----:B------:R-:W3:Y:S04]  /*90c0*/  LDL.LU R133, [R1+0x134] ;  /* 0x0001340001857983 */ /* 0x000ee80000300800 */
[----:B------:R-:W3:Y:S04]  /*90d0*/  LDL.LU R134, [R1+0x138] ;  /* 0x0001380001867983 */ /* 0x000ee80000300800 */
[----:B------:R-:W3:Y:S01]  /*90e0*/  LDL.LU R135, [R1+0x13c] ;  /* 0x00013c0001877983 */ /* 0x000ee20000300800 */
[----:B------:R-:W-:-:S02]  /*90f0*/  IMAD.MOV.U32 R45, RZ, RZ, R116 ;  /* 0x000000ffff2d7224 */ /* 0x000fc400078e0074 */
[----:B------:R-:W-:Y:S02]  /*9100*/  IMAD.MOV.U32 R116, RZ, RZ, R144 ;  /* 0x000000ffff747224 */ /* 0x000fe400078e0090 */
[----:B------:R-:W-:Y:S02]  /*9110*/  IMAD.MOV.U32 R144, RZ, RZ, R8 ;  /* 0x000000ffff907224 */ /* 0x000fe400078e0008 */
[----:B------:R-:W-:Y:S02]  /*9120*/  IMAD.MOV.U32 R8, RZ, RZ, R232 ;  /* 0x000000ffff087224 */ /* 0x000fe400078e00e8 */
[----:B------:R-:W-:Y:S02]  /*9130*/  IMAD.MOV.U32 R232, RZ, RZ, R192 ;  /* 0x000000ffffe87224 */ /* 0x000fe400078e00c0 */
[----:B------:R-:W-:Y:S01]  /*9140*/  IMAD.MOV.U32 R23, RZ, RZ, R193 ;  /* 0x000000ffff177224 */ /* 0x000fe200078e00c1 */
[----:B------:R-:W3:Y:S01]  /*9150*/  LDL.LU R192, [R1+0x20] ;  /* 0x0000200001c07983 */ /* 0x000ee20000300800 */
[----:B------:R-:W-:Y:S01]  /*9160*/  IMAD.MOV.U32 R22, RZ, RZ, R194 ;  /* 0x000000ffff167224 */ /* 0x000fe200078e00c2 */
[----:B------:R-:W-:-:S02]  /*9170*/  MOV R21, R195 ;  /* 0x000000c300157202 */ /* 0x000fc40000000f00 */
[----:B------:R-:W3:Y:S01]  /*9180*/  LDL.LU R193, [R1+0x24] ;  /* 0x0000240001c17983 */ /* 0x000ee20000300800 */
[----:B------:R-:W-:-:S03]  /*9190*/  IMAD.MOV.U32 R20, RZ, RZ, R196 ;  /* 0x000000ffff147224 */ /* 0x000fc600078e00c4 */
[----:B------:R-:W3:Y:S01]  /*91a0*/  LDL.LU R194, [R1+0x28] ;  /* 0x0000280001c27983 */ /* 0x000ee20000300800 */
[----:B------:R-:W-:Y:S01]  /*91b0*/  UMOV UR54, UR10 ;  /* 0x0000000a00367c82 */ /* 0x000fe20008000000 */
[----:B------:R-:W-:Y:S02]  /*91c0*/  UMOV UR55, UR11 ;  /* 0x0000000b00377c82 */ /* 0x000fe40008000000 */
[----:B------:R-:W3:Y:S04]  /*91d0*/  LDL.LU R195, [R1+0x2c] ;  /* 0x00002c0001c37983 */ /* 0x000ee80000300800 */
[----:B------:R-:W3:Y:S01]  /*91e0*/  LDL.LU R196, [R1+0x30] ;  /* 0x0000300001c47983 */ /* 0x000ee20000300800 */
        /* <DEDUP_REMOVED lines=18> */
[----:B------:R-:W-:Y:S01]  /*9310*/  IMAD.MOV.U32 R12, RZ, RZ, R228 ;  /* 0x000000ffff0c7224 */ /* 0x000fe200078e00e4 */
[----:B------:R-:W-:Y:S02]  /*9320*/  UIADD3 UR8, UR6, 0x2, URZ ;  /* 0x0000000206087890 */ /* 0x000fe4000fffe03f */
[----:B------:R-:W-:Y:S01]  /*9330*/  UIADD3 UR16, UR5, 0x2, URZ ;  /* 0x0000000205107890 */ /* 0x000fe2000fffe03f */
[----:B------:R-:W-:Y:S01]  /*9340*/  UMOV UR9, 0x80000020 ;  /* 0x8000002000097882 */ /* 0x000fe20000000000 */
[----:B------:R-:W-:-:S05]  /*9350*/  UMOV UR11, 0x80000020 ;  /* 0x80000020000b7882 */ /* 0x000fca0000000000 */
[----:B------:R-:W-:Y:S01]  /*9360*/  UMOV UR10, UR16 ;  /* 0x00000010000a7c82 */ /* 0x000fe20008000000 */
[----:B------:R-:W-:Y:S01]  /*9370*/  UIADD3 UR14, UR5, 0x42, URZ ;  /* 0x00000042050e7890 */ /* 0x000fe2000fffe03f */
[----:B----4-:R-:W-:-:S06]  /*9380*/  WARPGROUP.ARRIVE ;  /* 0x00000000000079c5 */ /* 0x010fcc0000000000 */
[----:B------:R-:W-:Y:S03]  /*9390*/  HGMMA.64x16x16.F32 R208, gdesc[UR52], R208, gsb0 ;  /* 0x0020000034d079f0 */ /* 0x000fe600080008d0 */
[----:B------:R-:W-:Y:S02]  /*93a0*/  WARPGROUP.DEPBAR.LE gsb0, 0x0 ;  /* 0x00008000000079c5 */ /* 0x000fe40000010000 */
[----:B------:R-:W-:Y:S02]  /*93b0*/  IMAD.MOV.U32 R18, RZ, RZ, R214 ;  /* 0x000000ffff127224 */ /* 0x000fe400078e00d6 */
[----:B------:R-:W-:Y:S01]  /*93c0*/  IMAD.MOV.U32 R17, RZ, RZ, R215 ;  /* 0x000000ffff117224 */ /* 0x000fe200078e00d7 */
[----:B------:R-:W-:Y:S01]  /*93d0*/  MOV R229, R210 ;  /* 0x000000d200e57202 */ /* 0x000fe20000000f00 */
        /* <DEDUP_REMOVED lines=9> */
[----:B--2---:R-:W-:-:S06]  /*9470*/  WARPGROUP.ARRIVE ;  /* 0x00000000000079c5 */ /* 0x004fcc0000000000 */
[----:B------:R-:W-:Y:S01]  /*9480*/  HGMMA.64x16x16.F32 R64, gdesc[UR8], R64, gsb0 ;  /* 0x00200000084079f0 */ /* 0x000fe20008000840 */
[----:B------:R-:W-:Y:S01]  /*9490*/  UMOV UR12, UR8 ;  /* 0x00000008000c7c82 */ /* 0x000fe20008000000 */
[----:B------:R-:W-:Y:S01]  /*94a0*/  UMOV UR13, UR9 ;  /* 0x00000009000d7c82 */ /* 0x000fe20008000000 */
[----:B------:R-:W-:Y:S01]  /*94b0*/  UMOV UR15, 0x80000020 ;  /* 0x80000020000f7882 */ /* 0x000fe20000000000 */
[----:B------:R-:W-:Y:S02]  /*94c0*/  WARPGROUP.DEPBAR.LE gsb0, 0x0 ;  /* 0x00008000000079c5 */ /* 0x000fe40000010000 */
[----:B---3--:R-:W-:-:S06]  /*94d0*/  WARPGROUP.ARRIVE ;  /* 0x00000000000079c5 */ /* 0x008fcc0000000000 */
[----:B------:R-:W-:Y:S01]  /*94e0*/  HGMMA.64x16x16.F32 R96, gdesc[UR12], R96, gsb0 ;  /* 0x002000000c6079f0 */ /* 0x000fe20008000860 */
[----:B------:R-:W-:Y:S01]  /*94f0*/  UIADD3 UR18, UR5, 0x82, URZ ;  /* 0x0000008205127890 */ /* 0x000fe2000fffe03f */
[----:B------:R-:W-:Y:S01]  /*9500*/  UMOV UR16, UR8 ;  /* 0x0000000800107c82 */ /* 0x000fe20008000000 */
[----:B------:R-:W-:Y:S01]  /*9510*/  UMOV UR17, UR9 ;  /* 0x0000000900117c82 */ /* 0x000fe20008000000 */
[----:B------:R-:W-:Y:S01]  /*9520*/  UMOV UR19, 0x80000020 ;  /* 0x8000002000137882 */ /* 0x000fe20000000000 */
[----:B------:R-:W-:Y:S02]  /*9530*/  WARPGROUP.DEPBAR.LE gsb0, 0x0 ;  /* 0x00008000000079c5 */ /* 0x000fe40000010000 */
[----:B------:R-:W-:-:S06]  /*9540*/  WARPGROUP.ARRIVE ;  /* 0x00000000000079c5 */ /* 0x000fcc0000000000 */
        /* <DEDUP_REMOVED lines=19> */
[----:B------:R-:W-:Y:S04]  /*9680*/  STL.64 [R1+0x220], R64 ;  /* 0x0002204001007387 */ /* 0x000fe80000100a00 */
[----:B------:R-:W-:Y:S01]  /*9690*/  STL.64 [R1+0x228], R66 ;  /* 0x0002284201007387 */ /* 0x000fe20000100a00 */
[----:B------:R-:W-:-:S02]  /*96a0*/  WARPGROUP.DEPBAR.LE gsb0, 0x0 ;  /* 0x00008000000079c5 */ /* 0x000fc40000010000 */
[----:B----4-:R-:W-:-:S06]  /*96b0*/  WARPGROUP.ARRIVE ;  /* 0x00000000000079c5 */ /* 0x010fcc0000000000 */
        /* <DEDUP_REMOVED lines=20> */
[----:B------:R-:W-:Y:S04]  /*9800*/  STL.64 [R1+0x2b8], R214 ;  /* 0x0002b8d601007387 */ /* 0x000fe80000100a00 */
[----:B------:R-:W-:Y:S04]  /*9810*/  STL.64 [R1+0x2b0], R212 ;  /* 0x0002b0d401007387 */ /* 0x000fe80000100a00 */
[----:B------:R0:W-:Y:S04]  /*9820*/  STL.64 [R1+0x2a8], R210 ;  /* 0x0002a8d201007387 */ /* 0x0001e80000100a00 */
[----:B------:R1:W-:Y:S01]  /*9830*/  STL.64 [R1+0x2a0], R208 ;  /* 0x0002a0d001007387 */ /* 0x0003e20000100a00 */
[----:B0-----:R-:W-:Y:S01]  /*9840*/  IMAD.MOV.U32 R210, RZ, RZ, R182 ;  /* 0x000000ffffd27224 */ /* 0x001fe200078e00b6 */
[----:B------:R-:W-:Y:S01]  /*9850*/  MOV R211, R183 ;  /* 0x000000b700d37202 */ /* 0x000fe20000000f00 */
[----:B-1----:R-:W-:-:S02]  /*9860*/  IMAD.MOV.U32 R208, RZ, RZ, R180 ;  /* 0x000000ffffd07224 */ /* 0x002fc400078e00b4 */
[----:B------:R-:W2:Y:S01]  /*9870*/  LDL.LU R180, [R1+0x4f4] ;  /* 0x0004f40001b47983 */ /* 0x000ea20000300800 */
[----:B------:R-:W-:-:S03]  /*9880*/  IMAD.MOV.U32 R209, RZ, RZ, R181 ;  /* 0x000000ffffd17224 */ /* 0x000fc600078e00b5 */
[----:B------:R-:W2:Y:S04]  /*9890*/  LDL.LU R181, [R1+0x4f0] ;  /* 0x0004f00001b57983 */ /* 0x000ea80000300800 */
[----:B------:R-:W2:Y:S04]  /*98a0*/  LDL.LU R182, [R1+0x4ec] ;  /* 0x0004ec0001b67983 */ /* 0x000ea80000300800 */
[----:B------:R-:W2:Y:S01]  /*98b0*/  LDL.LU R183, [R1+0x4e8] ;  /* 0x0004e80001b77983 */ /* 0x000ea20000300800 */
[----:B------:R-:W-:Y:S01]  /*98c0*/  UIADD3 UR34, UR5, 0x182, URZ ;  /* 0x0000018205227890 */ /* 0x000fe2000fffe03f */
[----:B------:R-:W-:Y:S01]  /*98d0*/  UMOV UR32, UR8 ;  /* 0x0000000800207c82 */ /* 0x000fe20008000000 */
[----:B------:R-:W-:Y:S01]  /*98e0*/  UMOV UR33, UR9 ;  /* 0x0000000900217c82 */ /* 0x000fe20008000000 */
[----:B------:R-:W-:Y:S01]  /*98f0*/  UMOV UR35, 0x80000020 ;  /* 0x8000002000237882 */ /* 0x000fe20000000000 */
[----:B------:R-:W-:-:S02]  /*9900*/  IMAD.MOV.U32 R212, RZ, RZ, R144 ;  /* 0x000000ffffd47224 */ /* 0x000fc400078e0090 */
[----:B------:R-:W3:Y:S01]  /*9910*/  LDL.LU R144, [R1+0x4e4] ;  /* 0x0004e40001907983 */ /* 0x000ee20000300800 */
[----:B------:R-:W-:Y:S02]  /*9920*/  IMAD.MOV.U32 R213, RZ, RZ, R145 ;  /* 0x000000ffffd57224 */ /* 0x000fe400078e0091 */
[----:B------:R-:W-:Y:S01]  /*9930*/  IMAD.MOV.U32 R214, RZ, RZ, R146 ;  /* 0x000000ffffd67224 */ /* 0x000fe200078e0092 */
[----:B------:R-:W3:Y:S01]  /*9940*/  LDL.LU R145, [R1+0x4e0] ;  /* 0x0004e00001917983 */ /* 0x000ee20000300800 */
[----:B------:R-:W-:-:S03]  /*9950*/  IMAD.MOV.U32 R215, RZ, RZ, R147 ;  /* 0x000000ffffd77224 */ /* 0x000fc600078e0093 */
[----:B------:R-:W3:Y:S04]  /*9960*/  LDL.LU R146, [R1+0x4dc] ;  /* 0x0004dc0001927983 */ /* 0x000ee80000300800 */
[----:B------:R-:W3:Y:S01]  /*9970*/  LDL.LU R147, [R1+0x4d8] ;  /* 0x0004d80001937983 */ /* 0x000ee20000300800 */
[----:B--2---:R-:W-:-:S06]  /*9980*/  WARPGROUP.ARRIVE ;  /* 0x00000000000079c5 */ /* 0x004fcc0000000000 */
[----:B------:R-:W-:Y:S03]  /*9990*/  HGMMA.64x16x16.F32 R176, gdesc[UR32], R176, gsb0 ;  /* 0x0020000020b079f0 */ /* 0x000fe600080008b0 */
[----:B------:R-:W-:Y:S02]  /*99a0*/  WARPGROUP.DEPBAR.LE gsb0, 0x0 ;  /* 0x00008000000079c5 */ /* 0x000fe40000010000 */
[----:B------:R-:W-:Y:S04]  /*99b0*/  STL.64 [R1+0x2d8], R182 ;  /* 0x0002d8b601007387 */ /* 0x000fe80000100a00 */
[----:B------:R-:W-:Y:S04]  /*99c0*/  STL.64 [R1+0x2d0], R180 ;  /* 0x0002d0b401007387 */ /* 0x000fe80000100a00 */
[----:B------:R0:W-:Y:S04]  /*99d0*/  STL.64 [R1+0x2c8], R178 ;  /* 0x0002c8b201007387 */ /* 0x0001e80000100a00 */
[----:B------:R1:W-:Y:S01]  /*99e0*/  STL.64 [R1+0x2c0], R176 ;  /* 0x0002c0b001007387 */ /* 0x0003e20000100a00 */
[----:B0-----:R-:W-:-:S02]  /*99f0*/  IMAD.MOV.U32 R178, RZ, RZ, R150 ;  /* 0x000000ffffb27224 */ /* 0x001fc400078e0096 */
[----:B-1----:R-:W-:Y:S02]  /*9a00*/  IMAD.MOV.U32 R176, RZ, RZ, R148 ;  /* 0x000000ffffb07224 */ /* 0x002fe400078e0094 */
[----:B------:R-:W3:Y:S01]  /*9a10*/  LDL.LU R148, [R1+0x4d4] ;  /* 0x0004d40001947983 */ /* 0x000ee20000300800 */
[----:B------:R-:W-:Y:S02]  /*9a20*/  IMAD.MOV.U32 R177, RZ, RZ, R149 ;  /* 0x000000ffffb17224 */ /* 0x000fe400078e0095 */
[----:B------:R-:W-:Y:S01]  /*9a30*/  IMAD.MOV.U32 R179, RZ, RZ, R151 ;  /* 0x000000ffffb37224 */ /* 0x000fe200078e0097 */
[----:B------:R-:W3:Y:S04]  /*9a40*/  LDL.LU R149, [R1+0x4d0] ;  /* 0x0004d00001957983 */ /* 0x000ee80000300800 */
[----:B------:R-:W3:Y:S04]  /*9a50*/  LDL.LU R150, [R1+0x4cc] ;  /* 0x0004cc0001967983 */ /* 0x000ee80000300800 */
[----:B------:R-:W3:Y:S01]  /*9a60*/  LDL.LU R151, [R1+0x4c8] ;  /* 0x0004c80001977983 */ /* 0x000ee20000300800 */
[----:B------:R-:W-:Y:S01]  /*9a70*/  UIADD3 UR42, UR5, 0x1c2, URZ ;  /* 0x000001c2052a7890 */ /* 0x000fe2000fffe03f */
[----:B------:R-:W-:Y:S01]  /*9a80*/  UMOV UR40, UR8 ;  /* 0x0000000800287c82 */ /* 0x000fe20008000000 */
[----:B------:R-:W-:Y:S01]  /*9a90*/  UMOV UR41, UR9 ;  /* 0x0000000900297c82 */ /* 0x000fe20008000000 */
[----:B------:R-:W-:Y:S01]  /*9aa0*/  UMOV UR43, 0x80000020 ;  /* 0x80000020002b7882 */ /* 0x000fe20000000000 */
[----:B------:R-:W-:Y:S01]  /*9ab0*/  MOV R180, R112 ;  /* 0x0000007000b47202 */ /* 0x000fe20000000f00 */
[----:B------:R-:W-:Y:S01]  /*9ac0*/  IMAD.MOV.U32 R181, RZ, RZ, R113 ;  /* 0x000000ffffb57224 */ /* 0x000fe200078e0071 */
[----:B------:R-:W2:Y:S01]  /*9ad0*/  LDL.LU R112, [R1+0x4c4] ;  /* 0x0004c40001707983 */ /* 0x000ea20000300800 */
[----:B------:R-:W-:-:S02]  /*9ae0*/  IMAD.MOV.U32 R182, RZ, RZ, R114 ;  /* 0x000000ffffb67224 */ /* 0x000fc400078e0072 */
[----:B------:R-:W-:Y:S01]  /*9af0*/  IMAD.MOV.U32 R183, RZ, RZ, R115 ;  /* 0x000000ffffb77224 */ /* 0x000fe200078e0073 */
[----:B------:R-:W2:Y:S04]  /*9b00*/  LDL.LU R113, [R1+0x4c0] ;  /* 0x0004c00001717983 */ /* 0x000ea80000300800 */
[----:B------:R-:W2:Y:S04]  /*9b10*/  LDL.LU R114, [R1+0x4bc] ;  /* 0x0004bc0001727983 */ /* 0x000ea80000300800 */
[----:B------:R-:W2:Y:S01]  /*9b20*/  LDL.LU R115, [R1+0x4b8] ;  /* 0x0004b80001737983 */ /* 0x000ea20000300800 */
[----:B---3--:R-:W-:-:S06]  /*9b30*/  WARPGROUP.ARRIVE ;  /* 0x00000000000079c5 */ /* 0x008fcc0000000000 */
        /* <DEDUP_REMOVED lines=8> */
[----:B------:R-:W2:Y:S01]  /*9bc0*/  LDL.LU R116, [R1+0x4b4] ;  /* 0x0004b40001747983 */ /* 0x000ea20000300800 */
[----:B------:R-:W-:Y:S02]  /*9bd0*/  IMAD.MOV.U32 R145, RZ, RZ, R117 ;  /* 0x000000ffff917224 */ /* 0x000fe400078e0075 */
[----:B------:R-:W-:Y:S01]  /*9be0*/  IMAD.MOV.U32 R147, RZ, RZ, R119 ;  /* 0x000000ffff937224 */ /* 0x000fe200078e0077 */
[----:B------:R-:W2:Y:S04]  /*9bf0*/  LDL.LU R117, [R1+0x4b0] ;  /* 0x0004b00001757983 */ /* 0x000ea80000300800 */
[----:B------:R-:W2:Y:S04]  /*9c00*/  LDL.LU R118, [R1+0x4ac] ;  /* 0x0004ac0001767983 */ /* 0x000ea80000300800 */
[----:B------:R-:W2:Y:S01]  /*9c10*/  LDL.LU R119, [R1+0x4a8] ;  /* 0x0004a80001777983 */ /* 0x000ea20000300800 */
[----:B------:R-:W-:Y:S01]  /*9c20*/  UIADD3 UR46, UR5, 0x202, URZ ;  /* 0x00000202052e7890 */ /* 0x000fe2000fffe03f */
[----:B------:R-:W-:Y:S01]  /*9c30*/  UMOV UR44, UR8 ;  /* 0x00000008002c7c82 */ /* 0x000fe20008000000 */
[----:B------:R-:W-:Y:S01]  /*9c40*/  UMOV UR45, UR9 ;  /* 0x00000009002d7c82 */ /* 0x000fe20008000000 */
[----:B------:R-:W-:Y:S01]  /*9c50*/  UMOV UR47, 0x80000020 ;  /* 0x80000020002f7882 */ /* 0x000fe20000000000 */
[----:B------:R-:W-:Y:S01]  /*9c60*/  IMAD.MOV.U32 R148, RZ, RZ, R140 ;  /* 0x000000ffff947224 */ /* 0x000fe200078e008c */
[----:B------:R-:W-:Y:S01]  /*9c70*/  MOV R149, R141 ;  /* 0x0000008d00957202 */ /* 0x000fe20000000f00 */
[----:B------:R-:W3:Y:S01]  /*9c80*/  LDL.LU R140, [R1+0x4a4] ;  /* 0x0004a400018c7983 */ /* 0x000ee20000300800 */
[----:B------:R-:W-:-:S02]  /*9c90*/  IMAD.MOV.U32 R150, RZ, RZ, R142 ;  /* 0x000000ffff967224 */ /* 0x000fc400078e008e */
[----:B------:R-:W-:Y:S01]  /*9ca0*/  IMAD.MOV.U32 R151, RZ, RZ, R143 ;  /* 0x000000ffff977224 */ /* 0x000fe200078e008f */
        /* <DEDUP_REMOVED lines=26> */
[----:B------:R-:W-:Y:S01]  /*9e50*/  IMAD.MOV.U32 R135, RZ, RZ, R83 ;  /* 0x000000ffff877224 */ /* 0x000fe200078e0053 */
[----:B------:R-:W-:Y:S01]  /*9e60*/  MOV R97, R85 ;  /* 0x0000005500617202 */ /* 0x000fe20000000f00 */
[----:B------:R-:W-:Y:S02]  /*9e70*/  IMAD.MOV.U32 R96, RZ, RZ, R84 ;  /* 0x000000ffff607224 */ /* 0x000fe400078e0054 */
[----:B------:R-:W-:Y:S02]  /*9e80*/  IMAD.MOV.U32 R98, RZ, RZ, R86 ;  /* 0x000000ffff627224 */ /* 0x000fe400078e0056 */
[----:B------:R-:W-:-:S02]  /*9e90*/  IMAD.MOV.U32 R99, RZ, RZ, R87 ;  /* 0x000000ffff637224 */ /* 0x000fc400078e0057 */
[----:B------:R-:W-:Y:S02]  /*9ea0*/  IMAD.MOV.U32 R100, RZ, RZ, R54 ;  /* 0x000000ffff647224 */ /* 0x000fe400078e0036 */
[----:B------:R-:W-:Y:S02]  /*9eb0*/  IMAD.MOV.U32 R101, RZ, RZ, R55 ;  /* 0x000000ffff657224 */ /* 0x000fe400078e0037 */
[----:B------:R-:W-:Y:S01]  /*9ec0*/  IMAD.MOV.U32 R102, RZ, RZ, R47 ;  /* 0x000000ffff667224 */ /* 0x000fe200078e002f */
[----:B--2---:R-:W-:-:S06]  /*9ed0*/  WARPGROUP.ARRIVE ;  /* 0x00000000000079c5 */ /* 0x004fcc0000000000 */
[----:B------:R-:W-:Y:S03]  /*9ee0*/  HGMMA.64x16x16.F32 R112, gdesc[UR44], R112, gsb0 ;  /* 0x002000002c7079f0 */ /* 0x000fe60008000870 */
[----:B------:R-:W-:Y:S02]  /*9ef0*/  WARPGROUP.DEPBAR.LE gsb0, 0x0 ;  /* 0x00008000000079c5 */ /* 0x000fe40000010000 */
[----:B------:R0:W-:Y:S04]  /*9f00*/  STL.64 [R1+0x318], R118 ;  /* 0x0003187601007387 */ /* 0x0001e80000100a00 */
[----:B------:R1:W-:Y:S04]  /*9f10*/  STL.64 [R1+0x310], R116 ;  /* 0x0003107401007387 */ /* 0x0003e80000100a00 */
[----:B------:R2:W-:Y:S04]  /*9f20*/  STL.64 [R1+0x308], R114 ;  /* 0x0003087201007387 */ /* 0x0005e80000100a00 */
[----:B------:R4:W-:Y:S01]  /*9f30*/  STL.64 [R1+0x300], R112 ;  /* 0x0003007001007387 */ /* 0x0009e20000100a00 */
[----:B0-----:R-:W-:Y:S01]  /*9f40*/  MOV R118, R110 ;  /* 0x0000006e00767202 */ /* 0x001fe20000000f00 */
[----:B-1----:R-:W-:-:S02]  /*9f50*/  IMAD.MOV.U32 R116, RZ, RZ, R108 ;  /* 0x000000ffff747224 */ /* 0x002fc400078e006c */
[----:B--2---:R-:W-:Y:S02]  /*9f60*/  IMAD.MOV.U32 R114, RZ, RZ, R106 ;  /* 0x000000ffff727224 */ /* 0x004fe400078e006a */
[----:B----4-:R-:W-:Y:S02]  /*9f70*/  IMAD.MOV.U32 R112, RZ, RZ, R104 ;  /* 0x000000ffff707224 */ /* 0x010fe400078e0068 */
[----:B------:R-:W2:Y:S01]  /*9f80*/  LDL.LU R104, [R1+0x494] ;  /* 0x0004940001687983 */ /* 0x000ea20000300800 */
[----:B------:R-:W-:Y:S02]  /*9f90*/  IMAD.MOV.U32 R113, RZ, RZ, R105 ;  /* 0x000000ffff717224 */ /* 0x000fe400078e0069 */
[----:B------:R-:W-:Y:S01]  /*9fa0*/  IMAD.MOV.U32 R115, RZ, RZ, R107 ;  /* 0x000000ffff737224 */ /* 0x000fe200078e006b */
[----:B------:R-:W2:Y:S01]  /*9fb0*/  LDL.LU R105, [R1+0x490] ;  /* 0x0004900001697983 */ /* 0x000ea20000300800 */
[----:B------:R-:W-:-:S03]  /*9fc0*/  IMAD.MOV.U32 R117, RZ, RZ, R109 ;  /* 0x000000ffff757224 */ /* 0x000fc600078e006d */
[----:B------:R-:W2:Y:S01]  /*9fd0*/  LDL.LU R106, [R1+0x48c] ;  /* 0x00048c00016a7983 */ /* 0x000ea20000300800 */
[----:B------:R-:W-:-:S03]  /*9fe0*/  IMAD.MOV.U32 R119, RZ, RZ, R111 ;  /* 0x000000ffff777224 */ /* 0x000fc600078e006f */
[----:B------:R-:W2:Y:S04]  /*9ff0*/  LDL.LU R107, [R1+0x488] ;  /* 0x00048800016b7983 */ /* 0x000ea80000300800 */
[----:B------:R-:W2:Y:S04]  /*a000*/  LDL.LU R108, [R1+0x484] ;  /* 0x00048400016c7983 */ /* 0x000ea80000300800 */
[----:B------:R-:W2:Y:S04]  /*a010*/  LDL.LU R109, [R1+0x480] ;  /* 0x00048000016d7983 */ /* 0x000ea80000300800 */
[----:B------:R-:W2:Y:S04]  /*a020*/  LDL.LU R110, [R1+0x47c] ;  /* 0x00047c00016e7983 */ /* 0x000ea80000300800 */
[----:B------:R-:W2:Y:S04]  /*a030*/  LDL.LU R111, [R1+0x478] ;  /* 0x00047800016f7983 */ /* 0x000ea80000300800 */
[----:B------:R-:W4:Y:S04]  /*a040*/  LDL.LU R72, [R1+0x474] ;  /* 0x0004740001487983 */ /* 0x000f280000300800 */
[----:B------:R-:W4:Y:S04]  /*a050*/  LDL.LU R73, [R1+0x470] ;  /* 0x0004700001497983 */ /* 0x000f280000300800 */
[----:B------:R-:W4:Y:S04]  /*a060*/  LDL.LU R74, [R1+0x46c] ;  /* 0x00046c00014a7983 */ /* 0x000f280000300800 */
[----:B------:R-:W4:Y:S04]  /*a070*/  LDL.LU R75, [R1+0x468] ;  /* 0x00046800014b7983 */ /* 0x000f280000300800 */
[----:B------:R-:W4:Y:S04]  /*a080*/  LDL.LU R76, [R1+0x464] ;  /* 0x00046400014c7983 */ /* 0x000f280000300800 */
[----:B------:R-:W4:Y:S04]  /*a090*/  LDL.LU R77, [R1+0x460] ;  /* 0x00046000014d7983 */ /* 0x000f280000300800 */
[----:B------:R-:W4:Y:S04]  /*a0a0*/  LDL.LU R78, [R1+0x45c] ;  /* 0x00045c00014e7983 */ /* 0x000f280000300800 */
[----:B------:R-:W3:Y:S04]  /*a0b0*/  LDL.LU R40, [R1+0x458] ;  /* 0x0004580001287983 */ /* 0x000ee80000300800 */
[----:B------:R-:W3:Y:S04]  /*a0c0*/  LDL.LU R41, [R1+0x454] ;  /* 0x0004540001297983 */ /* 0x000ee80000300800 */
[----:B------:R-:W3:Y:S04]  /*a0d0*/  LDL.LU R42, [R1+0x450] ;  /* 0x00045000012a7983 */ /* 0x000ee80000300800 */
[----:B------:R-:W3:Y:S04]  /*a0e0*/  LDL.LU R43, [R1+0x44c] ;  /* 0x00044c00012b7983 */ /* 0x000ee80000300800 */
[----:B------:R-:W3:Y:S04]  /*a0f0*/  LDL.LU R44, [R1+0x448] ;  /* 0x00044800012c7983 */ /* 0x000ee80000300800 */
[----:B------:R-:W3:Y:S04]  /*a100*/  LDL.LU R45, [R1+0x444] ;  /* 0x00044400012d7983 */ /* 0x000ee80000300800 */
[----:B------:R-:W3:Y:S04]  /*a110*/  LDL.LU R46, [R1+0x440] ;  /* 0x00044000012e7983 */ /* 0x000ee80000300800 */
[----:B------:R-:W2:Y:S04]  /*a120*/  LDL.LU R48, [R1+0x43c] ;  /* 0x00043c0001307983 */ /* 0x000ea80000300800 */
        /* <DEDUP_REMOVED lines=9> */
[----:B------:R-:W3:Y:S04]  /*a1c0*/  LDL.LU R64, [R1] ;  /* 0x0000000001407983 */ /* 0x000ee80000300800 */
[----:B------:R-:W3:Y:S04]  /*a1d0*/  LDL.LU R65, [R1+0x4] ;  /* 0x0000040001417983 */ /* 0x000ee80000300800 */
[----:B------:R-:W3:Y:S04]  /*a1e0*/  LDL.LU R66, [R1+0x8] ;  /* 0x0000080001427983 */ /* 0x000ee80000300800 */
[----:B------:R-:W3:Y:S04]  /*a1f0*/  LDL.LU R67, [R1+0xc] ;  /* 0x00000c0001437983 */ /* 0x000ee80000300800 */
[----:B------:R-:W3:Y:S04]  /*a200*/  LDL.LU R68, [R1+0x10] ;  /* 0x0000100001447983 */ /* 0x000ee80000300800 */
[----:B------:R-:W3:Y:S04]  /*a210*/  LDL.LU R69, [R1+0x14] ;  /* 0x0000140001457983 */ /* 0x000ee80000300800 */
[----:B------:R-:W3:Y:S04]  /*a220*/  LDL.LU R70, [R1+0x18] ;  /* 0x0000180001467983 */ /* 0x000ee80000300800 */
[----:B------:R-:W3:Y:S04]  /*a230*/  LDL.LU R71, [R1+0x1c] ;  /* 0x00001c0001477983 */ /* 0x000ee80000300800 */
[----:B------:R-:W4:Y:S04]  /*a240*/  LDL.LU R84, [R1+0x414] ;  /* 0x0004140001547983 */ /* 0x000f280000300800 */
[----:B------:R-:W4:Y:S04]  /*a250*/  LDL.LU R85, [R1+0x410] ;  /* 0x0004100001557983 */ /* 0x000f280000300800 */
[----:B------:R-:W4:Y:S04]  /*a260*/  LDL.LU R86, [R1+0x40c] ;  /* 0x00040c0001567983 */ /* 0x000f280000300800 */
[----:B------:R-:W4:Y:S04]  /*a270*/  LDL.LU R87, [R1+0x408] ;  /* 0x0004080001577983 */ /* 0x000f280000300800 */
[----:B------:R-:W2:Y:S04]  /*a280*/  LDL.LU R54, [R1+0x404] ;  /* 0x0004040001367983 */ /* 0x000ea80000300800 */
[----:B------:R-:W2:Y:S04]  /*a290*/  LDL.LU R55, [R1+0x400] ;  /* 0x0004000001377983 */ /* 0x000ea80000300800 */
[----:B------:R-:W3:Y:S01]  /*a2a0*/  LDL.LU R47, [R1+0x3fc] ;  /* 0x0003fc00012f7983 */ /* 0x000ee20000300800 */
[----:B------:R-:W-:-:S03]  /*a2b0*/  IMAD.MOV.U32 R103, RZ, RZ, R79 ;  /* 0x000000ffff677224 */ /* 0x000fc600078e004f */
        /* <DEDUP_REMOVED lines=10> */
[----:B----4-:R-:W-:-:S06]  /*a360*/  WARPGROUP.ARRIVE ;  /* 0x00000000000079c5 */ /* 0x010fcc0000000000 */
[----:B------:R-:W-:Y:S03]  /*a370*/  HGMMA.64x16x16.F32 R80, gdesc[UR48], R80, gsb0 ;  /* 0x00200000305079f0 */ /* 0x000fe60008000850 */
[----:B------:R-:W-:Y:S02]  /*a380*/  WARPGROUP.DEPBAR.LE gsb0, 0x0 ;  /* 0x00008000000079c5 */ /* 0x000fe40000010000 */
[----:B--2---:R-:W-:-:S06]  /*a390*/  WARPGROUP.ARRIVE ;  /* 0x00000000000079c5 */ /* 0x004fcc0000000000 */
        /* <DEDUP_REMOVED lines=137> */
[----:B-1----:R-:W-:Y:S01]  /*ac30*/  MOV R210, R229 ;  /* 0x000000e500d27202 */ /* 0x002fe20000000f00 */
[----:B------:R-:W-:Y:S02]  /*ac40*/  IMAD.MOV.U32 R211, RZ, RZ, R230 ;  /* 0x000000ffffd37224 */ /* 0x000fe400078e00e6 */
[----:B------:R-:W4:Y:S01]  /*ac50*/  LDL.LU R228, [R1+0x34c] ;  /* 0x00034c0001e47983 */ /* 0x000f220000300800 */
[----:B------:R-:W-:-:S03]  /*ac60*/  IMAD.MOV.U32 R212, RZ, RZ, R231 ;  /* 0x000000ffffd47224 */ /* 0x000fc600078e00e7 */
        /* <DEDUP_REMOVED lines=13> */
[----:B----4-:R-:W-:-:S06]  /*ad40*/  WARPGROUP.ARRIVE ;  /* 0x00000000000079c5 */ /* 0x010fcc0000000000 */
[----:B------:R-:W-:Y:S03]  /*ad50*/  HGMMA.64x16x16.F32 R224, gdesc[UR24], R224, gsb0 ;  /* 0x0020000018e079f0 */ /* 0x000fe600080008e0 */
[----:B------:R-:W-:Y:S02]  /*ad60*/  WARPGROUP.DEPBAR.LE gsb0, 0x0 ;  /* 0x00008000000079c5 */ /* 0x000fe40000010000 */
[----:B---3--:R-:W-:-:S06]  /*ad70*/  WARPGROUP.ARRIVE ;  /* 0x00000000000079c5 */ /* 0x008fcc0000000000 */
[----:B------:R-:W-:Y:S03]  /*ad80*/  HGMMA.64x16x16.F32 R192, gdesc[UR28], R192, gsb0 ;  /* 0x002000001cc079f0 */ /* 0x000fe600080008c0 */
[----:B------:R-:W-:Y:S02]  /*ad90*/  WARPGROUP.DEPBAR.LE gsb0, 0x0 ;  /* 0x00008000000079c5 */ /* 0x000fe40000010000 */
[----:B--2---:R-:W-:-:S06]  /*ada0*/  WARPGROUP.ARRIVE ;  /* 0x00000000000079c5 */ /* 0x004fcc0000000000 */
        /* <DEDUP_REMOVED lines=142> */
[----:B------:R-:W-:Y:S01]  /*b690*/  BPT.TRAP 0x1 ;  /* 0x000000040000795c */ /* 0x000fe20000300000 */
.L_x_27:
[----:B------:R-:W2:Y:S04]  /*b6a0*/  LDL R4, [R1+0x264] ;  /* 0x0002640001047983 */ /* 0x000ea80000100800 */
[----:B------:R-:W3:Y:S01]  /*b6b0*/  LDL R6, [R1+0x25c] ;  /* 0x00025c0001067983 */ /* 0x000ee20000100800 */
[----:B-----5:R-:W-:Y:S02]  /*b6c0*/  ISETP.NE.AND P1, PT, R17, RZ, PT ;  /* 0x000000ff1100720c */ /* 0x020fe40003f25270 */
[----:B--2---:R-:W-:Y:S01]  /*b6d0*/  R2UR UR5, R4 ;  /* 0x00000000040572ca */ /* 0x004fe200000e0000 */
[----:B------:R-:W-:-:S10]  /*b6e0*/  IMAD.U32 R4, RZ, RZ, UR7 ;  /* 0x00000007ff047e24 */ /* 0x000fd4000f8e00ff */
[----:B------:R-:W-:-:S05]  /*b6f0*/  @P1 LEA R4, R4, UR39, 0x3 ;  /* 0x0000002704041c11 */ /* 0x000fca000f8e18ff */
[----:B------:R-:W-:Y:S01]  /*b700*/  @P1 VIADD R4, R4, 0x28 ;  /* 0x0000002804041836 */ /* 0x000fe20000000000 */
[----:B------:R-:W-:-:S04]  /*b710*/  UISETP.GT.U32.AND UP0, UPT, UR5, 0x1, UPT ;  /* 0x000000010500788c */ /* 0x000fc8000bf04070 */
[----:B---3--:R-:W-:-:S04]  /*b720*/  @P1 PRMT R4, R6, 0x654, R4 ;  /* 0x0000065406041816 */ /* 0x008fc80000000004 */
[----:B------:R1:W-:Y:S01]  /*b730*/  @P1 SYNCS.ARRIVE.TRANS64.RED.A1T0 RZ, [R4+URZ], RZ ;  /* 0x000000ff04ff19a7 */ /* 0x0003e2000810043f */
[----:B------:R-:W-:-:S13]  /*b740*/  PLOP3.LUT P1, PT, PT, PT, UP0, 0x80, 0x0 ;  /* 0x000000000000781c */ /* 0x000fda0003f2f008 */
[----:B-1----:R-:W-:Y:S05]  /*b750*/  @P1 BRA `(.L_x_28) ;  /* 0x0000000000041947 */ /* 0x002fea0003800000 */
[----:B------:R-:W-:Y:S01]  /*b760*/  BPT.TRAP 0x1 ;  /* 0x000000040000795c */ /* 0x000fe20000300000 */
.L_x_28:
[----:B------:R-:W-:Y:S01]  /*b770*/  UIADD3 UR4, UR4, 0x1, URZ ;  /* 0x0000000104047890 */ /* 0x000fe2000fffe03f */
[C---:B------:R-:W-:Y:S01]  /*b780*/  ISETP.GT.AND P1, PT, R0.reuse, 0x1, PT ;  /* 0x000000010000780c */ /* 0x040fe20003f24270 */
[----:B------:R-:W-:Y:S01]  /*b790*/  UIADD3 UR7, UR7, 0x1, URZ ;  /* 0x0000000107077890 */ /* 0x000fe2000fffe03f */
[----:B------:R-:W-:Y:S01]  /*b7a0*/  VIADD R0, R0, 0xffffffff ;  /* 0xffffffff00007836 */ /* 0x000fe20000000000 */
[----:B------:R-:W-:Y:S02]  /*b7b0*/  UISETP.NE.AND UP0, UPT, UR4, 0x5, UPT ;  /* 0x000000050400788c */ /* 0x000fe4000bf05270 */
[----:B------:R-:W-:Y:S02]  /*b7c0*/  UISETP.NE.AND UP1, UPT, UR7, 0x5, UPT ;  /* 0x000000050700788c */ /* 0x000fe4000bf25270 */
[----:B------:R-:W-:Y:S02]  /*b7d0*/  USEL UR5, URZ, 0x1, UP0 ;  /* 0x000000013f057887 */ /* 0x000fe40008000000 */
[----:B------:R-:W-:-:S02]  /*b7e0*/  USEL UR4, UR4, URZ, UP0 ;  /* 0x0000003f04047287 */ /* 0x000fc40008000000 */
[----:B------:R-:W-:Y:S02]  /*b7f0*/  USEL UR7, UR7, URZ, UP1 ;  /* 0x0000003f07077287 */ /* 0x000fe40008800000 */
[----:B------:R-:W-:Y:S01]  /*b800*/  LOP3.LUT R3, R3, UR5, RZ, 0x3c, !PT ;  /* 0x0000000503037c12 */ /* 0x000fe2000f8e3cff */
[----:B------:R-:W-:Y:S09]  /*b810*/  @P1 BRA `(.L_x_29) ;  /* 0xffffffb4002c1947 */ /* 0x000ff2000383ffff */
.L_x_22:
[----:B------:R1:W5:Y:S01]  /*b820*/  LDL R7, [R1+0x290] ;  /* 0x0002900001077983 */ /* 0x0003620000100800 */
[----:B------:R-:W2:Y:S02]  /*b830*/  LDC R0, c[0x0][0x28c] ;  /* 0x0000a300ff007b82 */ /* 0x000ea40000000800 */
[----:B--2---:R-:W-:-:S13]  /*b840*/  ISETP.GE.AND P1, PT, R0, 0x1, PT ;  /* 0x000000010000780c */ /* 0x004fda0003f26270 */
[----:B-1----:R-:W-:Y:S05]  /*b850*/  @!P1 BRA `(.L_x_30) ;  /* 0x00000000004c9947 */ /* 0x002fea0003800000 */
[----:B------:R-:W-:Y:S05]  /*b860*/  @!P0 BRA `(.L_x_31) ;  /* 0x0000000000048947 */ /* 0x000fea0003800000 */
[----:B------:R-:W-:Y:S01]  /*b870*/  BPT.TRAP 0x1 ;  /* 0x000000040000795c */ /* 0x000fe20000300000 */
.L_x_31:
[----:B------:R-:W2:Y:S04]  /*b880*/  LDL R0, [R1+0x264] ;  /* 0x0002640001007983 */ /* 0x000ea80000100800 */
[----:B------:R-:W3:Y:S01]  /*b890*/  LDL R3, [R1+0x25c] ;  /* 0x00025c0001037983 */ /* 0x000ee20000100800 */
[----:B-----5:R-:W-:Y:S02]  /*b8a0*/  R2UR UR5, R7 ;  /* 0x00000000070572ca */ /* 0x020fe400000e0000 */
[----:B------:R-:W-:Y:S02]  /*b8b0*/  ISETP.NE.AND P0, PT, R17, RZ, PT ;  /* 0x000000ff1100720c */ /* 0x000fe40003f05270 */
[----:B--2---:R-:W-:-:S11]  /*b8c0*/  R2UR UR4, R0 ;  /* 0x00000000000472ca */ /* 0x004fd600000e0000 */
[----:B------:R-:W-:-:S04]  /*b8d0*/  @P0 VIADD R0, R5, UR5 ;  /* 0x0000000505000c36 */ /* 0x000fc80008000000 */
[----:B------:R-:W-:-:S05]  /*b8e0*/  @P0 IMAD.WIDE.U32 R4, R0, -0x33333333, RZ ;  /* 0xcccccccd00040825 */ /* 0x000fca00078e00ff */
[----:B------:R-:W-:Y:S01]  /*b8f0*/  @P0 SHF.R.U32.HI R4, RZ, 0x2, R5 ;  /* 0x00000002ff040819 */ /* 0x000fe20000011605 */
[----:B------:R-:W-:-:S04]  /*b900*/  UISETP.GT.U32.AND UP0, UPT, UR4, 0x1, UPT ;  /* 0x000000010400788c */ /* 0x000fc8000bf04070 */
[----:B------:R-:W-:-:S05]  /*b910*/  @P0 IMAD R0, R4, -0x5, R0 ;  /* 0xfffffffb04000824 */ /* 0x000fca00078e0200 */
[----:B------:R-:W-:-:S05]  /*b920*/  @P0 LEA R0, R0, UR39, 0x3 ;  /* 0x0000002700000c11 */ /* 0x000fca000f8e18ff */
[----:B------:R-:W-:-:S05]  /*b930*/  @P0 VIADD R0, R0, 0x28 ;  /* 0x0000002800000836 */ /* 0x000fca0000000000 */
[----:B---3--:R-:W-:-:S04]  /*b940*/  @P0 PRMT R0, R3, 0x654, R0 ;  /* 0x0000065403000816 */ /* 0x008fc80000000000 */
[----:B------:R1:W-:Y:S01]  /*b950*/  @P0 SYNCS.ARRIVE.TRANS64.RED.A1T0 RZ, [R0+URZ], RZ ;  /* 0x000000ff00ff09a7 */ /* 0x0003e2000810043f */
[----:B------:R-:W-:-:S13]  /*b960*/  PLOP3.LUT P0, PT, PT, PT, UP0, 0x80, 0x0 ;  /* 0x000000000000781c */ /* 0x000fda0003f0f008 */
[----:B-1----:R-:W-:Y:S05]  /*b970*/  @P0 BRA `(.L_x_30) ;  /* 0x0000000000040947 */ /* 0x002fea0003800000 */
[----:B------:R-:W-:Y:S01]  /*b980*/  BPT.TRAP 0x1 ;  /* 0x000000040000795c */ /* 0x000fe20000300000 */
.L_x_30:
[----:B------:R-:W2:Y:S01]  /*b990*/  LDL R0, [R1+0x298] ;  /* 0x0002980001007983 */ /* 0x000ea20000100800 */
[----:B------:R-:W1:Y:S01]  /*b9a0*/  S2R R8, SR_TID.X ;  /* 0x0000000000087919 */ /* 0x000e620000002100 */
[----:B-----5:R-:W-:Y:S01]  /*b9b0*/  R2UR UR4, R18 ;  /* 0x00000000120472ca */ /* 0x020fe200000e0000 */
[----:B------:R-:W-:Y:S01]  /*b9c0*/  ULDC.64 UR8, c[0x0][0x5d0] ;  /* 0x0001740000087ab9 */ /* 0x000fe20000000a00 */
[----:B------:R-:W3:Y:S04]  /*b9d0*/  LDL.LU R6, [R1+0x294] ;  /* 0x0002940001067983 */ /* 0x000ee80000300800 */
[----:B------:R-:W4:Y:S01]  /*b9e0*/  LDL R20, [R1+0x268] ;  /* 0x0002680001147983 */ /* 0x000f220000100800 */
[----:B------:R-:W-:Y:S02]  /*b9f0*/  R2UR UR7, R19 ;  /* 0x00000000130772ca */ /* 0x000fe400000e0000 */
[----:B------:R-:W-:-:S04]  /*ba00*/  R2UR UR14, R7 ;  /* 0x00000000070e72ca */ /* 0x000fc800000e0000 */
[----:B------:R-:W-:-:S07]  /*ba10*/  UIMAD UR6, UR4, 0xb0, URZ ;  /* 0x000000b0040678a4 */ /* 0x000fce000f8e023f */
[----:B------:R-:W-:Y:S02]  /*ba20*/  UIMAD.WIDE UR10, UR7, 0x200, URZ ;  /* 0x00000200070a78a5 */ /* 0x000fe4000f8e023f */
[----:B------:R-:W-:Y:S01]  /*ba30*/  USHF.L.U32 UR7, UR7, 0x9, URZ ;  /* 0x0000000907077899 */ /* 0x000fe2000800063f */
[----:B-1----:R-:W-:Y:S02]  /*ba40*/  SHF.R.U32.HI R4, RZ, 0x7, R8 ;  /* 0x00000007ff047819 */ /* 0x002fe40000011608 */
[----:B------:R-:W-:Y:S02]  /*ba50*/  LOP3.LUT R5, R8, 0x60, RZ, 0xc0, !PT ;  /* 0x0000006008057812 */ /* 0x000fe400078ec0ff */
[----:B------:R-:W-:Y:S02]  /*ba60*/  LOP3.LUT R4, R4, 0x1, RZ, 0xc0, !PT ;  /* 0x0000000104047812 */ /* 0x000fe400078ec0ff */
[----:B------:R-:W-:Y:S02]  /*ba70*/  SHF.R.U32.HI R5, RZ, 0x1, R5 ;  /* 0x00000001ff057819 */ /* 0x000fe40000011605 */
[----:B------:R-:W-:Y:S01]  /*ba80*/  SHF.L.U32 R7, R8, 0x1, RZ ;  /* 0x0000000108077819 */ /* 0x000fe200000006ff */
[----:B------:R-:W-:Y:S01]  /*ba90*/  IMAD.SHL.U32 R3, R4, 0x40, RZ ;  /* 0x0000004004037824 */ /* 0x000fe200078e00ff */
[----:B--2---:R-:W-:-:S02]  /*baa0*/  R2UR UR5, R0 ;  /* 0x00000000000572ca */ /* 0x004fc400000e0000 */
[----:B------:R-:W-:-:S04]  /*bab0*/  SHF.R.U32.HI R0, RZ, 0x2, R8 ;  /* 0x00000002ff007819 */ /* 0x000fc80000011608 */
[----:B------:R-:W-:Y:S02]  /*bac0*/  LOP3.LUT R0, R0, 0x7, RZ, 0xc0, !PT ;  /* 0x0000000700007812 */ /* 0x000fe400078ec0ff */
[----:B---3--:R-:W-:Y:S01]  /*bad0*/  R2UR UR13, R6 ;  /* 0x00000000060d72ca */ /* 0x008fe200000e0000 */
[----:B------:R-:W-:Y:S01]  /*bae0*/  IMAD.U32 R6, RZ, RZ, UR6 ;  /* 0x00000006ff067e24 */ /* 0x000fe2000f8e00ff */
[--C-:B------:R-:W-:Y:S02]  /*baf0*/  LOP3.LUT R3, R3, 0x40, R0.reuse, 0xe2, !PT ;  /* 0x0000004003037812 */ /* 0x100fe400078ee200 */
[----:B----4-:R-:W-:Y:S01]  /*bb00*/  R2UR UR15, R20 ;  /* 0x00000000140f72ca */ /* 0x010fe200000e0000 */
[----:B------:R-:W-:Y:S01]  /*bb10*/  UISETP.GE.U32.AND UP2, UPT, UR5, 0x5, UPT ;  /* 0x000000050500788c */ /* 0x000fe2000bf46070 */
[----:B------:R-:W-:Y:S02]  /*bb20*/  IADD3 R0, RZ, -R5, -R0 ;  /* 0x80000005ff007210 */ /* 0x000fe40007ffe800 */
[----:B------:R-:W-:-:S02]  /*bb30*/  LOP3.LUT R6, R6, 0x6, R7, 0xf8, !PT ;  /* 0x0000000606067812 */ /* 0x000fc400078ef807 */
[----:B------:R-:W-:Y:S01]  /*bb40*/  LOP3.LUT R21, R3, UR10, R5, 0xfe, !PT ;  /* 0x0000000a03157c12 */ /* 0x000fe2000f8efe05 */
[----:B------:R-:W-:Y:S01]  /*bb50*/  IMAD R0, R4, -0x40, R0 ;  /* 0xffffffc004007824 */ /* 0x000fe200078e0200 */
[--C-:B------:R-:W-:Y:S01]  /*bb60*/  SHF.R.S32.HI R7, RZ, 0x1f, R6.reuse ;  /* 0x0000001fff077819 */ /* 0x100fe20000011406 */
[----:B------:R-:W-:Y:S02]  /*bb70*/  IMAD.U32 R4, RZ, RZ, UR8 ;  /* 0x00000008ff047e24 */ /* 0x000fe4000f8e00ff */
[----:B------:R-:W-:Y:S02]  /*bb80*/  STL [R1+0x258], R21 ;  /* 0x0002581501007387 */ /* 0x000fe40000100800 */
[----:B------:R-:W-:Y:S02]  /*bb90*/  USHF.R.S32.HI UR12, URZ, 0x1f, UR15 ;  /* 0x0000001f3f0c7899 */ /* 0x000fe4000801140f */
[----:B------:R-:W-:Y:S02]  /*bba0*/  IMAD.WIDE.U32 R4, R4, UR15, R6 ;  /* 0x0000000f04047c25 */ /* 0x000fe4000f8e0006 */
[----:B------:R-:W-:-:S02]  /*bbb0*/  UIMAD UR4, UR12, UR8, URZ ;  /* 0x000000080c0472a4 */ /* 0x000fc4000f8e023f */
[----:B------:R-:W-:Y:S02]  /*bbc0*/  UIADD3 UR8, UR5, UR14, URZ ;  /* 0x0000000e05087290 */ /* 0x000fe4000fffe03f */
[----:B------:R-:W-:Y:S02]  /*bbd0*/  UIMAD UR4, UR15, UR9, UR4 ;  /* 0x000000090f0472a4 */ /* 0x000fe4000f8e0204 */
[----:B------:R-:W-:Y:S01]  /*bbe0*/  UISETP.GT.U32.AND UP1, UPT, UR8, 0x4, UPT ;  /* 0x000000040800788c */ /* 0x000fe2000bf24070 */
[----:B------:R-:W-:Y:S02]  /*bbf0*/  ULDC UR9, c[0x0][0x284] ;  /* 0x0000a10000097ab9 */ /* 0x000fe40000000800 */
[----:B------:R-:W-:Y:S01]  /*bc00*/  IMAD.U32 R3, RZ, RZ, UR9 ;  /* 0x00000009ff037e24 */ /* 0x000fe2000f8e00ff */
[----:B------:R-:W-:Y:S01]  /*bc10*/  UISETP.LT.U32.AND UP1, UPT, UR5, 0x5, UP1 ;  /* 0x000000050500788c */ /* 0x000fe20008f21070 */
[----:B------:R-:W-:Y:S01]  /*bc20*/  VIADD R5, R5, UR4 ;  /* 0x0000000405057c36 */ /* 0x000fe20008000000 */
[----:B------:R-:W-:-:S02]  /*bc30*/  ULDC UR4, c[0x0][0x288] ;  /* 0x0000a20000047ab9 */ /* 0x000fc40000000800 */
[----:B------:R-:W-:Y:S01]  /*bc40*/  IADD3 R0, R3, -UR7, R0 ;  /* 0x8000000703007c10 */ /* 0x000fe2000fffe000 */
[----:B------:R-:W-:Y:S01]  /*bc50*/  UISETP.GE.AND UP0, UPT, UR6, UR4, UPT ;  /* 0x000000040600728c */ /* 0x000fe2000bf06270 */
[----:B------:R-:W-:Y:S01]  /*bc60*/  LOP3.LUT R3, R8, 0x3, RZ, 0xc0, !PT ;  /* 0x0000000308037812 */ /* 0x000fe200078ec0ff */
[----:B------:R-:W-:Y:S02]  /*bc70*/  IMAD.MOV.U32 R8, RZ, RZ, -0x2 ;  /* 0xfffffffeff087424 */ /* 0x000fe400078e00ff */
[----:B------:R-:W-:Y:S02]  /*bc80*/  UISETP.GE.OR UP0, UPT, UR7, UR9, UP0 ;  /* 0x000000090700728c */ /* 0x000fe40008706670 */
[----:B------:R-:W-:Y:S01]  /*bc90*/  IMAD R3, R3, R8, UR4 ;  /* 0x0000000403037e24 */ /* 0x000fe2000f8e0208 */
[----:B------:R-:W-:Y:S02]  /*bca0*/  UIMAD.WIDE.U32 UR4, UR8, -0x33333333, URZ ;  /* 0xcccccccd080478a5 */ /* 0x000fe4000f8e003f */
[----:B------:R-:W-:Y:S01]  /*bcb0*/  USEL UR7, URZ, 0x1, !UP1 ;  /* 0x000000013f077887 */ /* 0x000fe2000c800000 */
[----:B------:R-:W-:Y:S01]  /*bcc0*/  PLOP3.LUT P0, PT, PT, PT, UP0, 0x80, 0x0 ;  /* 0x000000000000781c */ /* 0x000fe20003f0f008 */
[----:B------:R-:W-:Y:S01]  /*bcd0*/  USHF.R.U32.HI UR4, URZ, 0x2, UR5 ;  /* 0x000000023f047899 */ /* 0x000fe20008011605 */
[----:B------:R-:W-:Y:S01]  /*bce0*/  VIADD R3, R3, -UR6 ;  /* 0x8000000603037c36 */ /* 0x000fe20008000000 */
[----:B------:R-:W-:-:S02]  /*bcf0*/  ULOP3.LUT UR13, UR13, UR7, URZ, 0x3c, !UPT ;  /* 0x000000070d0d7292 */ /* 0x000fc4000f8e3c3f */
[----:B------:R-:W-:Y:S02]  /*bd00*/  UIMAD UR5, UR4, -0x5, UR8 ;  /* 0xfffffffb040578a4 */ /* 0x000fe4000f8e0208 */
[----:B------:R-:W-:Y:S01]  /*bd10*/  @UP2 ULOP3.LUT UR13, UR13, 0x1, UR4, 0x78, !UPT ;  /* 0x000000010d0d2892 */ /* 0x000fe2000f8e7804 */
[----:B------:R-:W-:-:S03]  /*bd20*/  UMOV UR6, 0xffffffff ;  /* 0xffffffff00067882 */ /* 0x000fc60000000000 */
[----:B------:R-:W-:-:S05]  /*bd30*/  IMAD.U32 R8, RZ, RZ, UR5 ;  /* 0x00000005ff087e24 */ /* 0x000fca000f8e00ff */
[----:B------:R1:W-:Y:S02]  /*bd40*/  STL [R1+0x290], R8 ;  /* 0x0002900801007387 */ /* 0x0003e40000100800 */
[----:B-1----:R-:W-:-:S05]  /*bd50*/  IMAD.U32 R8, RZ, RZ, UR13 ;  /* 0x0000000dff087e24 */ /* 0x002fca000f8e00ff */
[----:B------:R1:W-:Y:S01]  /*bd60*/  STL [R1+0x294], R8 ;  /* 0x0002940801007387 */ /* 0x0003e20000100800 */
[----:B------:R-:W-:Y:S05]  /*bd70*/  @P0 BRA `(.L_x_32) ;  /* 0x000001f4000c0947 */ /* 0x000fea0003800000 */
[----:B------:R-:W-:Y:S01]  /*bd80*/  FSETP.NEU.AND P2, PT, R16, RZ, PT ;  /* 0x000000ff1000720b */ /* 0x000fe20003f4d000 */
[----:B------:R-:W-:Y:S01]  /*bd90*/  ULDC.64 UR8, c[0x0][0x5c8] ;  /* 0x0001720000087ab9 */ /* 0x000fe20000000a00 */
[----:B------:R-:W-:Y:S01]  /*bda0*/  ISETP.GT.AND P0, PT, R3, RZ, PT ;  /* 0x000000ff0300720c */ /* 0x000fe20003f04270 */
[----:B------:R-:W-:Y:S01]  /*bdb0*/  UIMAD UR4, UR11, UR8, URZ ;  /* 0x000000080b0472a4 */ /* 0x000fe2000f8e023f */
[----:B------:R-:W-:Y:S01]  /*bdc0*/  MOV R14, UR9 ;  /* 0x00000009000e7c02 */ /* 0x000fe20008000f00 */
[C---:B------:R-:W-:Y:S01]  /*bdd0*/  IMAD.WIDE.U32 R4, R21.reuse, UR8, R4 ;  /* 0x0000000815047c25 */ /* 0x040fe2000f8e0004 */
[----:B------:R-:W-:Y:S01]  /*bde0*/  BSSY B0, `(.L_x_32) ;  /* 0x0001f3c000007945 */ /* 0x000fe20003800000 */
[----:B------:R-:W-:Y:S02]  /*bdf0*/  ISETP.GT.AND P1, PT, R0, RZ, P0 ;  /* 0x000000ff0000720c */ /* 0x000fe40000724270 */
[----:B------:R-:W-:-:S04]  /*be00*/  IMAD R14, R21, R14, UR4 ;  /* 0x00000004150e7e24 */ /* 0x000fc8000f8e020e */
[----:B------:R-:W-:Y:S01]  /*be10*/  IMAD.IADD R14, R5, 0x1, R14 ;  /* 0x00000001050e7824 */ /* 0x000fe200078e020e */
[----:B------:R-:W-:Y:S06]  /*be20*/  @!P2 BRA `(.L_x_33) ;  /* 0x000001880088a947 */ /* 0x000fec0003800000 */
[----:B------:R-:W1:Y:S01]  /*be30*/  LDC.64 R10, c[0x0][0x5b8] ;  /* 0x00016e00ff0a7b82 */ /* 0x000e620000000a00 */
[----:B------:R2:W-:Y:S07]  /*be40*/  STL.64 [R1+0x2a0], R24 ;  /* 0x0002a01801007387 */ /* 0x0005ee0000100a00 */
[----:B------:R-:W3:Y:S01]  /*be50*/  LDC.64 R22, c[0x0][0x5b0] ;  /* 0x00016c00ff167b82 */ /* 0x000ee20000000a00 */
[----:B------:R-:W-:Y:S01]  /*be60*/  R2UR UR7, R20 ;  /* 0x00000000140772ca */ /* 0x000fe200000e0000 */
[----:B--2---:R-:W2:Y:S01]  /*be70*/  LDL.LU R24, [R1+0x220] ;  /* 0x0002200001187983 */ /* 0x004ea20000300800 */
[----:B-1----:R-:W-:-:S03]  /*be80*/  IMAD.MOV.U32 R8, RZ, RZ, R11 ;  /* 0x000000ffff087224 */ /* 0x002fc600078e000b */
[----:B------:R1:W-:Y:S01]  /*be90*/  STL [R1+0x250], R10 ;  /* 0x0002500a01007387 */ /* 0x0003e20000100800 */
[----:B------:R-:W-:-:S04]  /*bea0*/  IMAD.MOV.U32 R235, RZ, RZ, R10 ;  /* 0x000000ffffeb7224 */ /* 0x000fc800078e000a */
[C---:B------:R-:W-:Y:S01]  /*beb0*/  IMAD R5, R235.reuse, UR12, RZ ;  /* 0x0000000ceb057c24 */ /* 0x040fe2000f8e02ff */
[----:B---3--:R-:W-:Y:S02]  /*bec0*/  R2UR UR4, R22 ;  /* 0x00000000160472ca */ /* 0x008fe400000e0000 */
[----:B------:R-:W-:Y:S01]  /*bed0*/  IMAD.WIDE.U32 R232, R235, UR7, R6 ;  /* 0x00000007ebe87c25 */ /* 0x000fe2000f8e0006 */
[----:B-1----:R-:W1:Y:S03]  /*bee0*/  LDC.64 R10, c[0x0][0x5a8] ;  /* 0x00016a00ff0a7b82 */ /* 0x002e660000000a00 */
[----:B------:R-:W-:Y:S02]  /*bef0*/  IMAD R234, R8, UR7, R5 ;  /* 0x0000000708ea7c24 */ /* 0x000fe4000f8e0205 */
[----:B------:R-:W-:Y:S02]  /*bf00*/  IMAD.MOV.U32 R236, RZ, RZ, R232 ;  /* 0x000000ffffec7224 */ /* 0x000fe400078e00e8 */
[----:B------:R-:W-:Y:S01]  /*bf10*/  IMAD.IADD R237, R233, 0x1, R234 ;  /* 0x00000001e9ed7824 */ /* 0x000fe200078e02ea */
[----:B------:R-:W-:Y:S02]  /*bf20*/  STL [R1+0x26c], R234 ;  /* 0x00026cea01007387 */ /* 0x000fe40000100800 */
[----:B------:R-:W-:Y:S01]  /*bf30*/  UIMAD UR4, UR11, UR4, URZ ;  /* 0x000000040b0472a4 */ /* 0x000fe2000f8e023f */
[C---:B------:R-:W-:Y:S01]  /*bf40*/  IMAD.WIDE.U32 R8, R21.reuse, R22, R236 ;  /* 0x0000001615087225 */ /* 0x040fe200078e00ec */
[----:B------:R-:W-:Y:S04]  /*bf50*/  STL.64 [R1+0x248], R232 ;  /* 0x000248e801007387 */ /* 0x000fe80000100a00 */
[----:B------:R-:W-:Y:S01]  /*bf60*/  IMAD R19, R21, R23, UR4 ;  /* 0x0000000415137e24 */ /* 0x000fe2000f8e0217 */
[----:B------:R-:W-:-:S03]  /*bf70*/  ULDC.64 UR4, c[0x0][0x5c0] ;  /* 0x0001700000047ab9 */ /* 0x000fc60000000a00 */
[----:B------:R-:W-:Y:S01]  /*bf80*/  IMAD.IADD R5, R9, 0x1, R19 ;  /* 0x0000000109057824 */ /* 0x000fe200078e0213 */
[----:B------:R-:W-:Y:S01]  /*bf90*/  STL [R1+0x270], R19 ;  /* 0x0002701301007387 */ /* 0x000fe20000100800 */
[----:B-1----:R-:W-:-:S04]  /*bfa0*/  LEA R12, P2, R8, R10, 0x1 ;  /* 0x0000000a080c7211 */ /* 0x002fc800078408ff */
[----:B------:R-:W-:-:S05]  /*bfb0*/  LEA.HI.X R13, R8, R11, R5, 0x1, P2 ;  /* 0x0000000b080d7211 */ /* 0x000fca00010f0c05 */
[----:B------:R1:W3:Y:S01]  /*bfc0*/  @P1 LDG.E.LTC128B.U16 R18, desc[UR36][R12.64] ;  /* 0x000000240c121981 */ /* 0x0002e2000c1e1520 */
[C---:B------:R-:W-:Y:S02]  /*bfd0*/  LEA R8, P2, R4.reuse, UR4, 0x1 ;  /* 0x0000000404087c11 */ /* 0x040fe4000f8408ff */
[----:B------:R-:W-:Y:S02]  /*bfe0*/  ISETP.GT.AND P3, PT, R3, 0x1, PT ;  /* 0x000000010300780c */ /* 0x000fe40003f64270 */
[----:B------:R-:W-:Y:S02]  /*bff0*/  LEA.HI.X R9, R4, UR5, R14, 0x1, P2 ;  /* 0x0000000504097c11 */ /* 0x000fe400090f0c0e */
[----:B------:R-:W-:Y:S01]  /*c000*/  ISETP.GT.AND P2, PT, R0, RZ, P3 ;  /* 0x000000ff0000720c */ /* 0x000fe20001f44270 */
[----:B-1----:R-:W-:-:S04]  /*c010*/  IMAD.WIDE.U32 R12, R21, R22, R6 ;  /* 0x00000016150c7225 */ /* 0x002fc800078e0006 */
[----:B------:R-:W-:Y:S02]  /*c020*/  IMAD.IADD R13, R19, 0x1, R13 ;  /* 0x00000001130d7824 */ /* 0x000fe400078e020d */
[----:B------:R-:W-:-:S04]  /*c030*/  IMAD.WIDE.U32 R12, R235, UR7, R12 ;  /* 0x00000007eb0c7c25 */ /* 0x000fc8000f8e000c */
[----:B------:R-:W-:Y:S01]  /*c040*/  IMAD.IADD R5, R234, 0x1, R13 ;  /* 0x00000001ea057824 */ /* 0x000fe200078e020d */
[----:B------:R-:W-:Y:S01]  /*c050*/  BSSY B1, `(.L_x_34) ;  /* 0x0000010000017945 */ /* 0x000fe20003800000 */
[----:B---3--:R-:W-:-:S05]  /*c060*/  HADD2.F32 R15, -RZ, R18.H0_H0 ;  /* 0x20000012ff0f7230 */ /* 0x008fca0000004100 */
[----:B------:R-:W-:-:S04]  /*c070*/  FMUL R15, R15, R16 ;  /* 0x000000100f0f7220 */ /* 0x000fc80000400000 */
[----:B--2---:R-:W-:Y:S01]  /*c080*/  FFMA R15, R24, R2, R15 ;  /* 0x00000002180f7223 */ /* 0x004fe2000000000f */
[----:B------:R-:W-:-:S04]  /*c090*/  LEA R24, P4, R12, R10, 0x1 ;  /* 0x0000000a0c187211 */ /* 0x000fc800078808ff */
[----:B------:R-:W-:Y:S01]  /*c0a0*/  F2FP.F16.F32.PACK_AB R4, RZ, R15 ;  /* 0x0000000fff04723e */ /* 0x000fe200000000ff */
[----:B------:R-:W-:Y:S01]  /*c0b0*/  IMAD.MOV.U32 R15, RZ, RZ, R25 ;  /* 0x000000ffff0f7224 */ /* 0x000fe200078e0019 */
[----:B------:R-:W-:Y:S01]  /*c0c0*/  LEA.HI.X R15, R12, R11, R5, 0x1, P4 ;  /* 0x0000000b0c0f7211 */ /* 0x000fe200020f0c05 */
[----:B------:R1:W-:Y:S01]  /*c0d0*/  STL [R1+0x240], R24 ;  /* 0x0002401801007387 */ /* 0x0003e20000100800 */
[----:B------:R-:W-:Y:S01]  /*c0e0*/  MOV R14, R24 ;  /* 0x00000018000e7202 */ /* 0x000fe20000000f00 */
[----:B------:R-:W-:Y:S02]  /*c0f0*/  IMAD.MOV.U32 R14, RZ, RZ, R24 ;  /* 0x000000ffff0e7224 */ /* 0x000fe400078e0018 */
[----:B------:R2:W-:Y:S04]  /*c100*/  @P1 STG.E.U16 desc[UR36][R8.64], R4 ;  /* 0x0000000408001986 */ /* 0x0005e8000c101524 */
[----:B-1----:R2:W5:Y:S04]  /*c110*/  LDL.LU.64 R24, [R1+0x2a0] ;  /* 0x0002a00001187983 */ /* 0x0025680000300a00 */
[----:B------:R2:W-:Y:S01]  /*c120*/  STL [R1+0x244], R15 ;  /* 0x0002440f01007387 */ /* 0x0005e20000100800 */
[----:B------:R-:W-:Y:S05]  /*c130*/  @!P2 BRA `(.L_x_35) ;  /* 0x000000000004a947 */ /* 0x000fea0003800000 */
[----:B------:R1:W5:Y:S02]  /*c140*/  LDG.E.LTC128B.U16 R18, desc[UR36][R14.64+0x2] ;  /* 0x000002240e127981 */ /* 0x000364000c1e1520 */
.L_x_35:
[----:B------:R-:W-:Y:S05]  /*c150*/  BSYNC B1 ;  /* 0x0000000000017941 */ /* 0x000fea0003800000 */
.L_x_34:
[----:B------:R-:W3:Y:S01]  /*c160*/  LDL.LU R5, [R1+0x224] ;  /* 0x0002240001057983 */ /* 0x000ee20000300800 */
[----:B--2--5:R-:W-:Y:S01]  /*c170*/  HADD2.F32 R4, -RZ, R18.H0_H0 ;  /* 0x20000012ff047230 */ /* 0x024fe20000004100 */
[----:B------:R-:W-:Y:S02]  /*c180*/  R2UR UR4, R20 ;  /* 0x00000000140472ca */ /* 0x000fe400000e0000 */
[----:B------:R-:W-:Y:S02]  /*c190*/  ISETP.GT.AND P1, PT, R0, 0x8, P0 ;  /* 0x000000080000780c */ /* 0x000fe40000724270 */
[----:B------:R-:W-:-:S04]  /*c1a0*/  FMUL R4, R4, R16 ;  /* 0x0000001004047220 */ /* 0x000fc80000400000 */
[----:B---3--:R-:W-:Y:S01]  /*c1b0*/  FFMA R20, R5, R2, R4 ;  /* 0x0000000205147223 */ /* 0x008fe20000000004 */
[C---:B------:R-:W-:Y:S01]  /*c1c0*/  SHF.L.U64.HI R5, R22.reuse, 0x3, R23 ;  /* 0x0000000316057819 */ /* 0x040fe20000010217 */
[----:B------:R-:W-:-:S03]  /*c1d0*/  IMAD.SHL.U32 R4, R22, 0x8, RZ ;  /* 0x0000000816047824 */ /* 0x000fc600078e00ff */
[----:B------:R-:W-:Y:S01]  /*c1e0*/  F2FP.F16.F32.PACK_AB R20, RZ, R20 ;  /* 0x00000014ff14723e */ /* 0x000fe200000000ff */
[----:B-1----:R-:W-:-:S04]  /*c1f0*/  IMAD.WIDE.U32 R14, R21, R22, R4 ;  /* 0x00000016150e7225 */ /* 0x002fc800078e0004 */
[----:B------:R-:W-:Y:S01]  /*c200*/  IMAD.IADD R19, R19, 0x1, R15 ;  /* 0x0000000113137824 */ /* 0x000fe200078e020f */
[----:B------:R-:W-:-:S05]  /*c210*/  IADD3 R13, P4, R232, R14, RZ ;  /* 0x0000000ee80d7210 */ /* 0x000fca0007f9e0ff */
[----:B------:R-:W-:Y:S01]  /*c220*/  IMAD.X R21, R19, 0x1, R237, P4 ;  /* 0x0000000113157824 */ /* 0x000fe200020e06ed */
[----:B------:R-:W-:-:S04]  /*c230*/  LEA R12, P4, R13, R10, 0x1 ;  /* 0x0000000a0d0c7211 */ /* 0x000fc800078808ff */
[----:B------:R-:W-:Y:S01]  /*c240*/  LEA.HI.X R13, R13, R11, R21, 0x1, P4 ;  /* 0x0000000b0d0d7211 */ /* 0x000fe200020f0c15 */
[----:B------:R1:W-:Y:S04]  /*c250*/  @P2 STG.E.U16 desc[UR36][R8.64+0x2], R20 ;  /* 0x0000021408002986 */ /* 0x0003e8000c101524 */
[----:B------:R2:W3:Y:S04]  /*c260*/  @P1 LDG.E.LTC128B.U16 R18, desc[UR36][R12.64] ;  /* 0x000000240c121981 */ /* 0x0004e8000c1e1520 */
[----:B------:R-:W4:Y:S01]  /*c270*/  LDL.LU R21, [R1+0x228] ;  /* 0x0002280001157983 */ /* 0x000f220000300800 */
[----:B--2---:R-:W-:-:S05]  /*c280*/  IADD3 R12, P2, R6, R14, RZ ;  /* 0x0000000e060c7210 */ /* 0x004fca0007f5e0ff */
[----:B------:R-:W-:Y:S02]  /*c290*/  IMAD.X R13, R7, 0x1, R19, P2 ;  /* 0x00000001070d7824 */ /* 0x000fe400010e0613 */
[----:B------:R-:W-:-:S04]  /*c2a0*/  IMAD.WIDE.U32 R12, R235, UR4, R12 ;  /* 0x00000004eb0c7c25 */ /* 0x000fc8000f8e000c */
[----:B------:R-:W-:Y:S01]  /*c2b0*/  IMAD.IADD R13, R234, 0x1, R13 ;  /* 0x00000001ea0d7824 */ /* 0x000fe200078e020d */
[----:B------:R-:W-:-:S04]  /*c2c0*/  LEA R232, P2, R12, R10, 0x1 ;  /* 0x0000000a0ce87211 */ /* 0x000fc800078408ff */
[----:B------:R-:W-:Y:S01]  /*c2d0*/  LEA.HI.X R233, R12, R11, R13, 0x1, P2 ;  /* 0x0000000b0ce97211 */ /* 0x000fe200010f0c0d */
[----:B-1----:R-:W-:-:S04]  /*c2e0*/  IMAD.U32 R20, RZ, RZ, UR9 ;  /* 0x00000009ff147e24 */ /* 0x002fc8000f8e00ff */
[----:B------:R-:W-:Y:S01]  /*c2f0*/  STL.64 [R1+0x220], R232 ;  /* 0x000220e801007387 */ /* 0x000fe20000100a00 */
[----:B------:R-:W-:Y:S01]  /*c300*/  ISETP.GT.AND P5, PT, R0, 0x8, P3 ;  /* 0x000000080000780c */ /* 0x000fe20001fa4270 */
[----:B------:R-:W-:Y:S01]  /*c310*/  BSSY B1, `(.L_x_36) ;  /* 0x0000011000017945 */ /* 0x000fe20003800000 */
[----:B---3--:R-:W-:-:S05]  /*c320*/  HADD2.F32 R12, -RZ, R18.H0_H0 ;  /* 0x20000012ff0c7230 */ /* 0x008fca0000004100 */
[----:B------:R-:W-:-:S04]  /*c330*/  FMUL R12, R12, R16 ;  /* 0x000000100c0c7220 */ /* 0x000fc80000400000 */
[----:B----4-:R-:W-:Y:S01]  /*c340*/  FFMA R13, R21, R2, R12 ;  /* 0x00000002150d7223 */ /* 0x010fe2000000000c */
[----:B------:R-:W-:Y:S01]  /*c350*/  IMAD.U32 R12, RZ, RZ, UR8 ;  /* 0x00000008ff0c7e24 */ /* 0x000fe2000f8e00ff */
[----:B------:R-:W-:-:S03]  /*c360*/  MOV R21, UR8 ;  /* 0x0000000800157c02 */ /* 0x000fc60008000f00 */
[----:B------:R-:W-:Y:S01]  /*c370*/  IMAD.SHL.U32 R12, R12, 0x10, RZ ;  /* 0x000000100c0c7824 */ /* 0x000fe200078e00ff */
[--C-:B------:R-:W-:Y:S02]  /*c380*/  SHF.L.U64.HI R21, R21, 0x4, R20.reuse ;  /* 0x0000000415157819 */ /* 0x100fe40000010214 */
[----:B------:R-:W-:Y:S02]  /*c390*/  F2FP.F16.F32.PACK_AB R13, RZ, R13 ;  /* 0x0000000dff0d723e */ /* 0x000fe400000000ff */
[----:B------:R1:W-:Y:S02]  /*c3a0*/  STL [R1+0x260], R12 ;  /* 0x0002600c01007387 */ /* 0x0003e40000100800 */
[----:B------:R-:W-:Y:S02]  /*c3b0*/  PRMT R20, R13, 0x7610, R20 ;  /* 0x000076100d147816 */ /* 0x000fe40000000014 */
[----:B-1----:R-:W-:-:S05]  /*c3c0*/  IADD3 R12, P2, R12, R8, RZ ;  /* 0x000000080c0c7210 */ /* 0x002fca0007f5e0ff */
[----:B------:R-:W-:Y:S01]  /*c3d0*/  IMAD.X R13, R21, 0x1, R9, P2 ;  /* 0x00000001150d7824 */ /* 0x000fe200010e0609 */
[----:B------:R1:W-:Y:S04]  /*c3e0*/  STL [R1+0x254], R21 ;  /* 0x0002541501007387 */ /* 0x0003e80000100800 */
[----:B------:R1:W-:Y:S01]  /*c3f0*/  @P1 STG.E.U16 desc[UR36][R12.64], R20 ;  /* 0x000000140c001986 */ /* 0x0003e2000c101524 */
[----:B------:R-:W-:Y:S05]  /*c400*/  @!P5 BRA `(.L_x_37) ;  /* 0x000000000004d947 */ /* 0x000fea0003800000 */
[----:B------:R2:W5:Y:S02]  /*c410*/  LDG.E.LTC128B.U16 R18, desc[UR36][R232.64+0x2] ;  /* 0x00000224e8127981 */ /* 0x000564000c1e1520 */
.L_x_37:
[----:B------:R-:W-:Y:S05]  /*c420*/  BSYNC B1 ;  /* 0x0000000000017941 */ /* 0x000fea0003800000 */
.L_x_36:
[----:B-1----:R-:W3:Y:S01]  /*c430*/  LDL.LU R21, [R1+0x22c] ;  /* 0x00022c0001157983 */ /* 0x002ee20000300800 */
[----:B-----5:R-:W-:Y:S01]  /*c440*/  HADD2.F32 R20, -RZ, R18.H0_H0 ;  /* 0x20000012ff147230 */ /* 0x020fe20000004100 */
[----:B------:R-:W-:Y:S02]  /*c450*/  ISETP.GT.AND P2, PT, R3, 0x8, PT ;  /* 0x000000080300780c */ /* 0x000fe40003f44270 */
[----:B------:R1:W-:Y:S02]  /*c460*/  STL.64 [R1+0x2a0], R4 ;  /* 0x0002a00401007387 */ /* 0x0003e40000100a00 */
[----:B------:R-:W-:Y:S01]  /*c470*/  FMUL R20, R20, R16 ;  /* 0x0000001014147220 */ /* 0x000fe20000400000 */
[----:B------:R-:W-:Y:S01]  /*c480*/  ISETP.GT.AND P4, PT, R0, RZ, P2 ;  /* 0x000000ff0000720c */ /* 0x000fe20001784270 */
[----:B-1----:R-:W-:Y:S02]  /*c490*/  IMAD.MOV.U32 R4, RZ, RZ, R12 ;  /* 0x000000ffff047224 */ /* 0x002fe400078e000c */
[----:B------:R-:W-:-:S05]  /*c4a0*/  IMAD.MOV.U32 R5, RZ, RZ, R13 ;  /* 0x000000ffff057224 */ /* 0x000fca00078e000d */
[----:B------:R-:W-:Y:S01]  /*c4b0*/  STL.64 [R1+0x228], R4 ;  /* 0x0002280401007387 */ /* 0x000fe20000100a00 */
[----:B---3--:R-:W-:-:S05]  /*c4c0*/  FFMA R20, R21, R2, R20 ;  /* 0x0000000215147223 */ /* 0x008fca0000000014 */
[----:B------:R-:W-:-:S05]  /*c4d0*/  F2FP.F16.F32.PACK_AB R20, RZ, R20 ;  /* 0x00000014ff14723e */ /* 0x000fca00000000ff */
[----:B------:R1:W-:Y:S04]  /*c4e0*/  @P5 STG.E.U16 desc[UR36][R4.64+0x2], R20 ;  /* 0x0000021404005986 */ /* 0x0003e8000c101524 */
[----:B-1----:R1:W5:Y:S01]  /*c4f0*/  LDL.LU.64 R4, [R1+0x2a0] ;  /* 0x0002a00001047983 */ /* 0x0023620000300a00 */
[----:B------:R-:W-:Y:S04]  /*c500*/  BSSY B1, `(.L_x_38) ;  /* 0x0000004000017945 */ /* 0x000fe80003800000 */
[----:B------:R-:W-:Y:S05]  /*c510*/  @!P4 BRA `(.L_x_39) ;  /* 0x000000000008c947 */ /* 0x000fea0003800000 */
[----:B------:R-:W3:Y:S04]  /*c520*/  LDL.64 R20, [R1+0x240] ;  /* 0x0002400001147983 */ /* 0x000ee80000100a00 */
[----:B---3--:R3:W5:Y:S02]  /*c530*/  LDG.E.LTC128B.U16 R18, desc[UR36][R20.64+0x10] ;  /* 0x0000102414127981 */ /* 0x008764000c1e1520 */
.L_x_39:
[----:B------:R-:W-:Y:S05]  /*c540*/  BSYNC B1 ;  /* 0x0000000000017941 */ /* 0x000fea0003800000 */
.L_x_38:
[----:B---3--:R-:W3:Y:S01]  /*c550*/  LDL.LU R21, [R1+0x230] ;  /* 0x0002300001157983 */ /* 0x008ee20000300800 */
[----:B-----5:R-:W-:Y:S01]  /*c560*/  HADD2.F32 R20, -RZ, R18.H0_H0 ;  /* 0x20000012ff147230 */ /* 0x020fe20000004100 */
[----:B------:R-:W-:Y:S01]  /*c570*/  ISETP.GT.AND P1, PT, R3, 0x9, PT ;  /* 0x000000090300780c */ /* 0x000fe20003f24270 */
[----:B------:R-:W-:Y:S03]  /*c580*/  BSSY B1, `(.L_x_40) ;  /* 0x0000009000017945 */ /* 0x000fe60003800000 */
[----:B------:R-:W-:Y:S01]  /*c590*/  FMUL R20, R20, R16 ;  /* 0x0000001014147220 */ /* 0x000fe20000400000 */
[----:B------:R-:W-:-:S03]  /*c5a0*/  ISETP.GT.AND P5, PT, R0, RZ, P1 ;  /* 0x000000ff0000720c */ /* 0x000fc60000fa4270 */
[----:B---3--:R-:W-:-:S05]  /*c5b0*/  FFMA R20, R21, R2, R20 ;  /* 0x0000000215147223 */ /* 0x008fca0000000014 */
[----:B------:R-:W-:-:S05]  /*c5c0*/  F2FP.F16.F32.PACK_AB R20, RZ, R20 ;  /* 0x00000014ff14723e */ /* 0x000fca00000000ff */
[----:B------:R3:W-:Y:S01]  /*c5d0*/  @P4 STG.E.U16 desc[UR36][R8.64+0x10], R20 ;  /* 0x0000101408004986 */ /* 0x0007e2000c101524 */
[----:B------:R-:W-:Y:S05]  /*c5e0*/  @!P5 BRA `(.L_x_41) ;  /* 0x000000000008d947 */ /* 0x000fea0003800000 */
[----:B---3--:R-:W3:Y:S04]  /*c5f0*/  LDL.64 R20, [R1+0x240] ;  /* 0x0002400001147983 */ /* 0x008ee80000100a00 */
[----:B---3--:R4:W5:Y:S02]  /*c600*/  LDG.E.LTC128B.U16 R18, desc[UR36][R20.64+0x12] ;  /* 0x0000122414127981 */ /* 0x008964000c1e1520 */
.L_x_41:
[----:B------:R-:W-:Y:S05]  /*c610*/  BSYNC B1 ;  /* 0x0000000000017941 */ /* 0x000fea0003800000 */
.L_x_40:
[----:B----4-:R-:W4:Y:S01]  /*c620*/  LDL.LU R21, [R1+0x234] ;  /* 0x0002340001157983 */ /* 0x010f220000300800 */
[----:B---3-5:R-:W-:Y:S01]  /*c630*/  HADD2.F32 R20, -RZ, R18.H0_H0 ;  /* 0x20000012ff147230 */ /* 0x028fe20000004100 */
[----:B------:R-:W-:Y:S01]  /*c640*/  ISETP.GT.AND P4, PT, R0, 0x8, P2 ;  /* 0x000000080000780c */ /* 0x000fe20001784270 */
[----:B------:R-:W-:Y:S03]  /*c650*/  BSSY B1, `(.L_x_42) ;  /* 0x0000007000017945 */ /* 0x000fe60003800000 */
[----:B------:R-:W-:-:S04]  /*c660*/  FMUL R20, R20, R16 ;  /* 0x0000001014147220 */ /* 0x000fc80000400000 */
[----:B----4-:R-:W-:-:S05]  /*c670*/  FFMA R20, R21, R2, R20 ;  /* 0x0000000215147223 */ /* 0x010fca0000000014 */
[----:B------:R-:W-:-:S05]  /*c680*/  F2FP.F16.F32.PACK_AB R20, RZ, R20 ;  /* 0x00000014ff14723e */ /* 0x000fca00000000ff */
[----:B------:R3:W-:Y:S01]  /*c690*/  @P5 STG.E.U16 desc[UR36][R8.64+0x12], R20 ;  /* 0x0000121408005986 */ /* 0x0007e2000c101524 */
[----:B------:R-:W-:Y:S05]  /*c6a0*/  @!P4 BRA `(.L_x_43) ;  /* 0x000000000004c947 */ /* 0x000fea0003800000 */
[----:B------:R4:W5:Y:S02]  /*c6b0*/  LDG.E.LTC128B.U16 R18, desc[UR36][R232.64+0x10] ;  /* 0x00001024e8127981 */ /* 0x000964000c1e1520 */
.L_x_43:
[----:B------:R-:W-:Y:S05]  /*c6c0*/  BSYNC B1 ;  /* 0x0000000000017941 */ /* 0x000fea0003800000 */
.L_x_42:
[----:B------:R-:W2:Y:S01]  /*c6d0*/  LDL.LU R21, [R1+0x238] ;  /* 0x0002380001157983 */ /* 0x000ea20000300800 */
[----:B---3-5:R-:W-:Y:S01]  /*c6e0*/  HADD2.F32 R20, -RZ, R18.H0_H0 ;  /* 0x20000012ff147230 */ /* 0x028fe20000004100 */
[----:B------:R-:W-:Y:S01]  /*c6f0*/  ISETP.GT.AND P5, PT, R0, 0x8, P1 ;  /* 0x000000080000780c */ /* 0x000fe20000fa4270 */
[----:B------:R-:W-:Y:S03]  /*c700*/  BSSY B1, `(.L_x_44) ;  /* 0x0000007000017945 */ /* 0x000fe60003800000 */
[----:B------:R-:W-:-:S04]  /*c710*/  FMUL R20, R20, R16 ;  /* 0x0000001014147220 */ /* 0x000fc80000400000 */
[----:B--2---:R-:W-:-:S05]  /*c720*/  FFMA R20, R21, R2, R20 ;  /* 0x0000000215147223 */ /* 0x004fca0000000014 */
[----:B------:R-:W-:-:S05]  /*c730*/  F2FP.F16.F32.PACK_AB R20, RZ, R20 ;  /* 0x00000014ff14723e */ /* 0x000fca00000000ff */
[----:B------:R2:W-:Y:S01]  /*c740*/  @P4 STG.E.U16 desc[UR36][R12.64+0x10], R20 ;  /* 0x000010140c004986 */ /* 0x0005e2000c101524 */
[----:B------:R-:W-:Y:S05]  /*c750*/  @!P5 BRA `(.L_x_45) ;  /* 0x000000000004d947 */ /* 0x000fea0003800000 */
[----:B------:R3:W5:Y:S02]  /*c760*/  LDG.E.LTC128B.U16 R18, desc[UR36][R232.64+0x12] ;  /* 0x00001224e8127981 */ /* 0x000764000c1e1520 */
.L_x_45:
[----:B------:R-:W-:Y:S05]  /*c770*/  BSYNC B1 ;  /* 0x0000000000017941 */ /* 0x000fea0003800000 */
.L_x_44:
[----:B--2---:R-:W2:Y:S04]  /*c780*/  LDL R20, [R1+0x268] ;  /* 0x0002680001147983 */ /* 0x004ea80000100800 */
[----:B---34-:R-:W3:Y:S01]  /*c790*/  LDL.LU R233, [R1+0x23c] ;  /* 0x00023c0001e97983 */ /* 0x018ee20000300800 */
[----:B------:R-:W-:-:S03]  /*c7a0*/  IMAD.MOV.U32 R15, RZ, RZ, R19 ;  /* 0x000000ffff0f7224 */ /* 0x000fc600078e0013 */
[----:B------:R-:W4:Y:S04]  /*c7b0*/  LDL.LU R21, [R1+0x200] ;  /* 0x0002000001157983 */ /* 0x000f280000300800 */
[----:B------:R-:W-:Y:S04]  /*c7c0*/  STL.64 [R1+0x2b0], R24 ;  /* 0x0002b01801007387 */ /* 0x000fe80000100a00 */
[----:B------:R0:W-:Y:S04]  /*c7d0*/  STL [R1+0x2a8], R3 ;  /* 0x0002a80301007387 */ /* 0x0001e80000100800 */
[----:B------:R1:W-:Y:S01]  /*c7e0*/  STL.64 [R1+0x2a0], R8 ;  /* 0x0002a00801007387 */ /* 0x0003e20000100a00 */
[----:B------:R-:W-:Y:S01]  /*c7f0*/  IMAD R23, R23, 0x78, RZ ;  /* 0x0000007817177824 */ /* 0x000fe200078e02ff */
[----:B------:R-:W-:-:S02]  /*c800*/  ISETP.GT.AND P4, PT, R0, 0x80, P0 ;  /* 0x000000800000780c */ /* 0x000fc40000784270 */
[----:B-----5:R-:W-:Y:S01]  /*c810*/  PRMT R232, R18, 0x7610, R232 ;  /* 0x0000761012e87816 */ /* 0x020fe200000000e8 */
[----:B0-----:R-:W4:Y:S01]  /*c820*/  LDL R3, [R1+0x270] ;  /* 0x0002700001037983 */ /* 0x001f220000100800 */
[----:B-1----:R-:W-:-:S03]  /*c830*/  IMAD.WIDE.U32 R8, R22, 0x78, R14 ;  /* 0x0000007816087825 */ /* 0x002fc600078e000e */
[----:B------:R-:W4:Y:S01]  /*c840*/  LDL.64 R14, [R1+0x248] ;  /* 0x00024800010e7983 */ /* 0x000f220000100a00 */
[----:B------:R-:W-:Y:S01]  /*c850*/  IMAD.IADD R24, R9, 0x1, R23 ;  /* 0x0000000109187824 */ /* 0x000fe200078e0217 */
[----:B--2---:R-:W-:Y:S01]  /*c860*/  R2UR UR4, R20 ;  /* 0x00000000140472ca */ /* 0x004fe200000e0000 */
[----:B------:R-:W-:-:S05]  /*c870*/  HADD2.F32 R20, -RZ, R18.H0_H0 ;  /* 0x20000012ff147230 */ /* 0x000fca0000004100 */
[----:B------:R-:W-:-:S04]  /*c880*/  FMUL R20, R20, R16 ;  /* 0x0000001014147220 */ /* 0x000fc80000400000 */
[----:B---3--:R-:W-:-:S05]  /*c890*/  FFMA R20, R233, R2, R20 ;  /* 0x00000002e9147223 */ /* 0x008fca0000000014 */
[----:B------:R-:W-:-:S05]  /*c8a0*/  F2FP.F16.F32.PACK_AB R20, RZ, R20 ;  /* 0x00000014ff14723e */ /* 0x000fca00000000ff */
[----:B------:R0:W-:Y:S01]  /*c8b0*/  @P5 STG.E.U16 desc[UR36][R12.64+0x12], R20 ;  /* 0x000012140c005986 */ /* 0x0001e2000c101524 */
[----:B----4-:R-:W-:-:S05]  /*c8c0*/  IADD3 R15, P5, R14, R8, RZ ;  /* 0x000000080e0f7210 */ /* 0x010fca0007fbe0ff */
[----:B------:R-:W-:Y:S01]  /*c8d0*/  IMAD.X R19, R24, 0x1, R237, P5 ;  /* 0x0000000118137824 */ /* 0x000fe200028e06ed */
[----:B------:R-:W-:-:S04]  /*c8e0*/  LEA R14, P5, R15, R10, 0x1 ;  /* 0x0000000a0f0e7211 */ /* 0x000fc800078a08ff */
[----:B------:R-:W-:-:S05]  /*c8f0*/  LEA.HI.X R15, R15, R11, R19, 0x1, P5 ;  /* 0x0000000b0f0f7211 */ /* 0x000fca00028f0c13 */
[----:B------:R-:W2:Y:S01]  /*c900*/  @P4 LDG.E.LTC128B.U16 R232, desc[UR36][R14.64] ;  /* 0x000000240ee84981 */ /* 0x000ea2000c1e1520 */
[----:B0-----:R-:W-:-:S03]  /*c910*/  MOV R20, UR8 ;  /* 0x0000000800147c02 */ /* 0x001fc60008000f00 */
[----:B------:R0:W-:Y:S01]  /*c920*/  STL [R1+0x234], R24 ;  /* 0x0002341801007387 */ /* 0x0001e20000100800 */
[----:B--2---:R-:W-:-:S05]  /*c930*/  HADD2.F32 R14, -RZ, R232.H0_H0 ;  /* 0x200000e8ff0e7230 */ /* 0x004fca0000004100 */
[----:B------:R-:W-:-:S04]  /*c940*/  FMUL R14, R14, R16 ;  /* 0x000000100e0e7220 */ /* 0x000fc80000400000 */
[----:B------:R-:W-:Y:S01]  /*c950*/  FFMA R14, R21, R2, R14 ;  /* 0x00000002150e7223 */ /* 0x000fe2000000000e */
[----:B------:R-:W-:Y:S02]  /*c960*/  IMAD.WIDE.U32 R20, R20, 0xf0, R12 ;  /* 0x000000f014147825 */ /* 0x000fe400078e000c */
[----:B------:R-:W2:Y:S02]  /*c970*/  LDL R13, [R1+0x258] ;  /* 0x00025800010d7983 */ /* 0x000ea40000100800 */
[----:B------:R-:W-:Y:S01]  /*c980*/  IMAD.U32 R233, RZ, RZ, UR9 ;  /* 0x00000009ffe97e24 */ /* 0x000fe2000f8e00ff */
[----:B------:R-:W-:Y:S01]  /*c990*/  F2FP.F16.F32.PACK_AB R12, RZ, R14 ;  /* 0x0000000eff0c723e */ /* 0x000fe200000000ff */
[----:B0-----:R-:W-:-:S04]  /*c9a0*/  IMAD.WIDE.U32 R24, R22, 0x78, R4 ;  /* 0x0000007816187825 */ /* 0x001fc800078e0004 */
[----:B------:R-:W-:Y:S02]  /*c9b0*/  IMAD R233, R233, 0xf0, RZ ;  /* 0x000000f0e9e97824 */ /* 0x000fe400078e02ff */
[----:B------:R-:W-:Y:S02]  /*c9c0*/  @P4 IMAD.MOV.U32 R14, RZ, RZ, R20 ;  /* 0x000000ffff0e4224 */ /* 0x000fe400078e0014 */
[----:B------:R-:W-:Y:S02]  /*c9d0*/  IMAD.IADD R15, R21, 0x1, R233 ;  /* 0x00000001150f7824 */ /* 0x000fe400078e02e9 */
[----:B------:R-:W-:Y:S02]  /*c9e0*/  IMAD.IADD R19, R23, 0x1, R25 ;  /* 0x0000000117137824 */ /* 0x000fe400078e0219 */
[----:B------:R-:W-:Y:S01]  /*c9f0*/  IMAD.MOV.U32 R18, RZ, RZ, R24 ;  /* 0x000000ffff127224 */ /* 0x000fe200078e0018 */
[----:B------:R-:W-:Y:S04]  /*ca00*/  @P4 STG.E.U16 desc[UR36][R14.64], R12 ;  /* 0x0000000c0e004986 */ /* 0x000fe8000c101524 */
[----:B------:R0:W-:Y:S04]  /*ca10*/  STL.64 [R1+0x280], R24 ;  /* 0x0002801801007387 */ /* 0x0001e80000100a00 */
[----:B0-----:R0:W5:Y:S01]  /*ca20*/  LDL.LU.64 R24, [R1+0x2b0] ;  /* 0x0002b00001187983 */ /* 0x0011620000300a00 */
[----:B------:R-:W-:Y:S01]  /*ca30*/  BSSY B1, `(.L_x_46) ;  /* 0x000000f000017945 */ /* 0x000fe20003800000 */
[----:B--2---:R-:W-:-:S03]  /*ca40*/  IMAD.WIDE.U32 R12, R13, R22, R18 ;  /* 0x000000160d0c7225 */ /* 0x004fc600078e0012 */
[----:B------:R-:W-:-:S04]  /*ca50*/  IADD3 R12, P4, R6, R12, RZ ;  /* 0x0000000c060c7210 */ /* 0x000fc80007f9e0ff */
[----:B------:R-:W-:Y:S02]  /*ca60*/  IADD3.X R13, R7, R3, R13, P4, !PT ;  /* 0x00000003070d7210 */ /* 0x000fe400027fe40d */
[----:B------:R0:W5:Y:S01]  /*ca70*/  LDL.LU R3, [R1+0x2a8] ;  /* 0x0002a80001037983 */ /* 0x0001620000300800 */
[----:B------:R-:W-:-:S04]  /*ca80*/  IMAD.WIDE.U32 R12, R235, UR4, R12 ;  /* 0x00000004eb0c7c25 */ /* 0x000fc8000f8e000c */
[----:B------:R-:W-:Y:S01]  /*ca90*/  IMAD.IADD R13, R234, 0x1, R13 ;  /* 0x00000001ea0d7824 */ /* 0x000fe200078e020d */
[----:B------:R-:W-:-:S04]  /*caa0*/  LEA R234, P4, R12, R10, 0x1 ;  /* 0x0000000a0cea7211 */ /* 0x000fc800078808ff */
[----:B------:R-:W-:Y:S02]  /*cab0*/  LEA.HI.X R235, R12, R11, R13, 0x1, P4 ;  /* 0x0000000b0ceb7211 */ /* 0x000fe400020f0c0d */
[----:B------:R-:W-:Y:S02]  /*cac0*/  IADD3 R12, P5, R4, R8, RZ ;  /* 0x00000008040c7210 */ /* 0x000fe40007fbe0ff */
[----:B------:R0:W5:Y:S04]  /*cad0*/  LDL.LU.64 R8, [R1+0x2a0] ;  /* 0x0002a00001087983 */ /* 0x0001680000300a00 */
[----:B------:R0:W-:Y:S01]  /*cae0*/  STL [R1+0x200], R12 ;  /* 0x0002000c01007387 */ /* 0x0001e20000100800 */
[----:B------:R-:W-:-:S13]  /*caf0*/  ISETP.GT.AND P4, PT, R0, 0x80, P3 ;  /* 0x000000800000780c */ /* 0x000fda0001f84270 */
[----:B0-----:R-:W-:Y:S05]  /*cb00*/  @!P4 BRA `(.L_x_47) ;  /* 0x000000000004c947 */ /* 0x001fea0003800000 */
[----:B------:R0:W5:Y:S02]  /*cb10*/  LDG.E.LTC128B.U16 R232, desc[UR36][R234.64+0x2] ;  /* 0x00000224eae87981 */ /* 0x000164000c1e1520 */
.L_x_47:
[----:B------:R-:W-:Y:S05]  /*cb20*/  BSYNC B1 ;  /* 0x0000000000017941 */ /* 0x000fea0003800000 */
.L_x_46:
[----:B------:R-:W2:Y:S04]  /*cb30*/  LDL R13, [R1+0x204] ;  /* 0x00020400010d7983 */ /* 0x000ea80000100800 */
[----:B------:R1:W-:Y:S04]  /*cb40*/  STL.64 [R1+0x2b8], R14 ;  /* 0x0002b80e01007387 */ /* 0x0003e80000100a00 */
[----:B-1----:R-:W3:Y:S04]  /*cb50*/  LDL.64 R14, [R1+0x200] ;  /* 0x00020000010e7983 */ /* 0x002ee80000100a00 */
[----:B-----5:R1:W-:Y:S04]  /*cb60*/  STL.64 [R1+0x2b0], R8 ;  /* 0x0002b00801007387 */ /* 0x0203e80000100a00 */
[----:B-1----:R1:W4:Y:S01]  /*cb70*/  LDL.64 R8, [R1+0x200] ;  /* 0x0002000001087983 */ /* 0x0023220000100a00 */
[----:B------:R-:W-:-:S05]  /*cb80*/  HADD2.F32 R12, -RZ, R232.H0_H0 ;  /* 0x200000e8ff0c7230 */ /* 0x000fca0000004100 */
[----:B------:R-:W-:Y:S01]  /*cb90*/  FMUL R12, R12, R16 ;  /* 0x000000100c0c7220 */ /* 0x000fe20000400000 */
[----:B----4-:R-:W4:Y:S04]  /*cba0*/  LDL.LU R9, [R1+0x234] ;  /* 0x0002340001097983 */ /* 0x010f280000300800 */
[----:B------:R2:W-:Y:S04]  /*cbb0*/  STL [R1+0x2a8], R3 ;  /* 0x0002a80301007387 */ /* 0x0005e80000100800 */
[----:B------:R0:W-:Y:S01]  /*cbc0*/  STL.64 [R1+0x2a0], R6 ;  /* 0x0002a00601007387 */ /* 0x0001e20000100a00 */
[----:B--2---:R-:W-:-:S03]  /*cbd0*/  FFMA R3, R13, R2, R12 ;  /* 0x000000020d037223 */ /* 0x004fc6000000000c */
[----:B------:R-:W2:Y:S04]  /*cbe0*/  LDL.64 R12, [R1+0x248] ;  /* 0x00024800010c7983 */ /* 0x000ea80000100a00 */
[----:B0-----:R-:W2:Y:S01]  /*cbf0*/  LDL.64 R6, [R1+0x228] ;  /* 0x0002280001067983 */ /* 0x001ea20000100a00 */
[----:B---3--:R-:W-:-:S03]  /*cc00*/  IMAD.MOV.U32 R8, RZ, RZ, R14 ;  /* 0x000000ffff087224 */ /* 0x008fc600078e000e */
[----:B------:R1:W5:Y:S01]  /*cc10*/  LDL.LU.64 R14, [R1+0x2b8] ;  /* 0x0002b800010e7983 */ /* 0x0003620000300a00 */
[----:B------:R-:W-:Y:S01]  /*cc20*/  BSSY B1, `(.L_x_48) ;  /* 0x0000019000017945 */ /* 0x000fe20003800000 */
[----:B----4-:R-:W-:-:S05]  /*cc30*/  IMAD.X R9, R9, 0x1, R5, P5 ;  /* 0x0000000109097824 */ /* 0x010fca00028e0605 */
[----:B------:R0:W-:Y:S01]  /*cc40*/  STL [R1+0x204], R9 ;  /* 0x0002040901007387 */ /* 0x0001e20000100800 */
[----:B--2---:R-:W-:-:S04]  /*cc50*/  IADD3 R12, P5, R8, R12, RZ ;  /* 0x0000000c080c7210 */ /* 0x004fc80007fbe0ff */
[----:B------:R-:W-:Y:S02]  /*cc60*/  IADD3.X R13, R9, R237, RZ, P5, !PT ;  /* 0x000000ed090d7210 */ /* 0x000fe40002ffe4ff */
[----:B------:R-:W-:-:S04]  /*cc70*/  LEA R8, P5, R12, R10, 0x1 ;  /* 0x0000000a0c087211 */ /* 0x000fc800078a08ff */
[----:B0-----:R-:W-:Y:S01]  /*cc80*/  LEA.HI.X R9, R12, R11, R13, 0x1, P5 ;  /* 0x0000000b0c097211 */ /* 0x001fe200028f0c0d */
[----:B------:R-:W-:Y:S01]  /*cc90*/  IMAD.U32 R13, RZ, RZ, UR8 ;  /* 0x00000008ff0d7e24 */ /* 0x000fe2000f8e00ff */
[----:B------:R-:W-:-:S03]  /*cca0*/  F2FP.F16.F32.PACK_AB R12, RZ, R3 ;  /* 0x00000003ff0c723e */ /* 0x000fc600000000ff */
[----:B------:R-:W-:Y:S01]  /*ccb0*/  IMAD.WIDE.U32 R6, R13, 0xf0, R6 ;  /* 0x000000f00d067825 */ /* 0x000fe200078e0006 */
[----:B------:R0:W-:Y:S03]  /*ccc0*/  STL.64 [R1+0x238], R8 ;  /* 0x0002380801007387 */ /* 0x0001e60000100a00 */
[----:B------:R-:W-:Y:S01]  /*ccd0*/  IMAD.IADD R13, R233, 0x1, R7 ;  /* 0x00000001e90d7824 */ /* 0x000fe200078e0207 */
[----:B------:R-:W-:Y:S01]  /*cce0*/  PRMT R233, R12, 0x7610, R233 ;  /* 0x000076100ce97816 */ /* 0x000fe200000000e9 */
[----:B------:R-:W-:Y:S01]  /*ccf0*/  IMAD.MOV.U32 R12, RZ, RZ, R6 ;  /* 0x000000ffff0c7224 */ /* 0x000fe200078e0006 */
[----:B0-----:R1:W5:Y:S04]  /*cd00*/  LDL.LU.64 R8, [R1+0x2b0] ;  /* 0x0002b00001087983 */ /* 0x0013680000300a00 */
[----:B------:R1:W5:Y:S04]  /*cd10*/  LDL.LU R3, [R1+0x2a8] ;  /* 0x0002a80001037983 */ /* 0x0003680000300800 */
[----:B------:R0:W-:Y:S04]  /*cd20*/  STL.64 [R1+0x230], R6 ;  /* 0x0002300601007387 */ /* 0x0001e80000100a00 */
[----:B------:R1:W-:Y:S01]  /*cd30*/  @P4 STG.E.U16 desc[UR36][R12.64+0x2], R233 ;  /* 0x000002e90c004986 */ /* 0x0003e2000c101524 */
[----:B------:R-:W-:-:S03]  /*cd40*/  ISETP.GT.AND P5, PT, R0, 0x88, P0 ;  /* 0x000000880000780c */ /* 0x000fc600007a4270 */
[----:B0-----:R1:W5:Y:S04]  /*cd50*/  LDL.LU.64 R6, [R1+0x2a0] ;  /* 0x0002a00001067983 */ /* 0x0013680000300a00 */
[----:B------:R1:W-:Y:S06]  /*cd60*/  STL.S16 [R1+0x28c], R232 ;  /* 0x00028ce801007387 */ /* 0x0003ec0000100600 */
[----:B------:R-:W-:Y:S05]  /*cd70*/  @!P5 BRA `(.L_x_49) ;  /* 0x00000000000cd947 */ /* 0x000fea0003800000 */
[----:B-1----:R-:W2:Y:S04]  /*cd80*/  LDL.LU.64 R232, [R1+0x238] ;  /* 0x0002380001e87983 */ /* 0x002ea80000300a00 */
[----:B--2---:R-:W2:Y:S04]  /*cd90*/  LDG.E.LTC128B.U16 R232, desc[UR36][R232.64] ;  /* 0x00000024e8e87981 */ /* 0x004ea8000c1e1520 */
[----:B--2---:R0:W-:Y:S02]  /*cda0*/  STL [R1+0x28c], R232 ;  /* 0x00028ce801007387 */ /* 0x0041e40000100800 */
.L_x_49:
[----:B------:R-:W-:Y:S05]  /*cdb0*/  BSYNC B1 ;  /* 0x0000000000017941 */ /* 0x000fea0003800000 */
.L_x_48:
[----:B01----:R-:W2:Y:S04]  /*cdc0*/  LDL R232, [R1+0x268] ;  /* 0x0002680001e87983 */ /* 0x003ea80000100800 */
[----:B------:R0:W-:Y:S04]  /*cdd0*/  STL.64 [R1+0x2b8], R26 ;  /* 0x0002b81a01007387 */ /* 0x0001e80000100a00 */
[----:B0-----:R-:W3:Y:S04]  /*cde0*/  LDL.LU R26, [R1+0x208] ;  /* 0x00020800011a7983 */ /* 0x001ee80000300800 */
[----:B------:R-:W4:Y:S04]  /*cdf0*/  LDL R27, [R1+0x260] ;  /* 0x00026000011b7983 */ /* 0x000f280000100800 */
[----:B------:R0:W-:Y:S04]  /*ce00*/  STL.64 [R1+0x2b0], R24 ;  /* 0x0002b01801007387 */ /* 0x0001e80000100a00 */
[----:B0-----:R-:W4:Y:S04]  /*ce10*/  LDL.LU.64 R24, [R1+0x280] ;  /* 0x0002800001187983 */ /* 0x001f280000300a00 */
[----:B------:R-:W4:Y:S04]  /*ce20*/  LDL R233, [R1+0x258] ;  /* 0x0002580001e97983 */ /* 0x000f280000100800 */
[----:B------:R0:W-:Y:S04]  /*ce30*/  STL.64 [R1+0x2a8], R12 ;  /* 0x0002a80c01007387 */ /* 0x0001e80000100a00 */
[----:B0-----:R-:W4:Y:S04]  /*ce40*/  LDL R12, [R1+0x270] ;  /* 0x00027000010c7983 */ /* 0x001f280000100800 */
[----:B------:R-:W4:Y:S04]  /*ce50*/  LDL R13, [R1+0x250] ;  /* 0x00025000010d7983 */ /* 0x000f280000100800 */
[----:B-----5:R0:W-:Y:S04]  /*ce60*/  STL [R1+0x2a0], R8 ;  /* 0x0002a00801007387 */ /* 0x0201e80000100800 */
[----:B0-----:R-:W3:Y:S04]  /*ce70*/  LDL.LU R8, [R1+0x28c] ;  /* 0x00028c0001087983 */ /* 0x001ee80000300800 */
[----:B------:R-:W-:Y:S01]  /*ce80*/  STL [R1+0x29c], R3 ;  /* 0x00029c0301007387 */ /* 0x000fe20000100800 */
[----:B--2---:R-:W-:Y:S01]  /*ce90*/  R2UR UR4, R232 ;  /* 0x00000000e80472ca */ /* 0x004fe200000e0000 */
[----:B---3--:R-:W-:-:S05]  /*cea0*/  HADD2.F32 R232, -RZ, R8.H0_H0 ;  /* 0x20000008ffe87230 */ /* 0x008fca0000004100 */
[----:B------:R-:W-:-:S04]  /*ceb0*/  FMUL R232, R232, R16 ;  /* 0x00000010e8e87220 */ /* 0x000fc80000400000 */
[----:B------:R-:W-:Y:S01]  /*cec0*/  FFMA R232, R26, R2, R232 ;  /* 0x000000021ae87223 */ /* 0x000fe200000000e8 */
[----:B----4-:R-:W-:Y:S02]  /*ced0*/  IADD3 R26, P4, R27, R20, RZ ;  /* 0x000000141b1a7210 */ /* 0x010fe40007f9e0ff */
[----:B------:R-:W2:Y:S02]  /*cee0*/  LDL R27, [R1+0x254] ;  /* 0x00025400011b7983 */ /* 0x000ea40000100800 */
[----:B------:R-:W-:Y:S01]  /*cef0*/  F2FP.F16.F32.PACK_AB R232, RZ, R232 ;  /* 0x000000e8ffe8723e */ /* 0x000fe200000000ff */
[----:B--2---:R-:W-:Y:S01]  /*cf00*/  IMAD.X R27, R15, 0x1, R27, P4 ;  /* 0x000000010f1b7824 */ /* 0x004fe200020e061b */
[----:B------:R-:W-:-:S05]  /*cf10*/  IADD3 R24, P4, R4, R24, RZ ;  /* 0x0000001804187210 */ /* 0x000fca0007f9e0ff */
[----:B------:R-:W-:Y:S01]  /*cf20*/  IMAD.X R25, R19, 0x1, R5, P4 ;  /* 0x0000000113197824 */ /* 0x000fe200020e0605 */
[----:B------:R0:W-:Y:S02]  /*cf30*/  @P5 STG.E.U16 desc[UR36][R26.64], R232 ;  /* 0x000000e81a005986 */ /* 0x0001e4000c101524 */
[----:B0-----:R-:W-:-:S03]  /*cf40*/  IMAD.WIDE.U32 R232, R233, R22, R24 ;  /* 0x00000016e9e87225 */ /* 0x001fc600078e0018 */
[----:B------:R-:W-:Y:S01]  /*cf50*/  IADD3 R232, P4, R6, R232, RZ ;  /* 0x000000e806e87210 */ /* 0x000fe20007f9e0ff */
[----:B------:R0:W-:Y:S03]  /*cf60*/  STL.64 [R1+0x278], R26 ;  /* 0x0002781a01007387 */ /* 0x0001e60000100a00 */
[----:B------:R-:W-:-:S03]  /*cf70*/  IADD3.X R233, R7, R12, R233, P4, !PT ;  /* 0x0000000c07e97210 */ /* 0x000fc600027fe4e9 */
[----:B------:R-:W-:Y:S01]  /*cf80*/  IMAD.WIDE.U32 R12, R13, UR4, R232 ;  /* 0x000000040d0c7c25 */ /* 0x000fe2000f8e00e8 */
[----:B0-----:R0:W5:Y:S04]  /*cf90*/  LDL.LU.64 R26, [R1+0x2b8] ;  /* 0x0002b800011a7983 */ /* 0x0011680000300a00 */
[----:B------:R1:W-:Y:S04]  /*cfa0*/  STL.64 [R1+0x280], R24 ;  /* 0x0002801801007387 */ /* 0x0003e80000100a00 */
[----:B-1----:R0:W5:Y:S04]  /*cfb0*/  LDL.LU.64 R24, [R1+0x2b0] ;  /* 0x0002b00001187983 */ /* 0x0021680000300a00 */
[----:B------:R-:W2:Y:S01]  /*cfc0*/  LDL R233, [R1+0x26c] ;  /* 0x00026c0001e97983 */ /* 0x000ea20000100800 */
[----:B------:R-:W-:-:S02]  /*cfd0*/  LEA R232, P4, R12, R10, 0x1 ;  /* 0x0000000a0ce87211 */ /* 0x000fc400078808ff */
[----:B------:R-:W-:Y:S02]  /*cfe0*/  PRMT R3, R8, 0x7610, R3 ;  /* 0x0000761008037816 */ /* 0x000fe40000000003 */
[----:B------:R-:W-:Y:S01]  /*cff0*/  ISETP.GT.AND P5, PT, R0, 0x88, P3 ;  /* 0x000000880000780c */ /* 0x000fe20001fa4270 */
[----:B--2---:R-:W-:-:S05]  /*d000*/  IMAD.IADD R233, R233, 0x1, R13 ;  /* 0x00000001e9e97824 */ /* 0x004fca00078e020d */
[----:B------:R-:W-:Y:S02]  /*d010*/  LEA.HI.X R233, R12, R11, R233, 0x1, P4 ;  /* 0x0000000b0ce97211 */ /* 0x000fe400020f0ce9 */
[----:B------:R0:W5:Y:S04]  /*d020*/  LDL.LU.64 R12, [R1+0x2a8] ;  /* 0x0002a800010c7983 */ /* 0x0001680000300a00 */
[----:B------:R0:W5:Y:S04]  /*d030*/  LDL.LU R8, [R1+0x2a0] ;  /* 0x0002a00001087983 */ /* 0x0001680000300800 */
[----:B------:R1:W-:Y:S04]  /*d040*/  STL.S16 [R1+0x208], R3 ;  /* 0x0002080301007387 */ /* 0x0003e80000100600 */
[----:B-1----:R0:W5:Y:S01]  /*d050*/  LDL.LU R3, [R1+0x29c] ;  /* 0x00029c0001037983 */ /* 0x0021620000300800 */
[----:B------:R-:W-:Y:S04]  /*d060*/  BSSY B1, `(.L_x_50) ;  /* 0x0000006000017945 */ /* 0x000fe80003800000 */
[----:B------:R-:W-:Y:S05]  /*d070*/  @!P5 BRA `(.L_x_51) ;  /* 0x000000000010d947 */ /* 0x000fea0003800000 */
[----:B------:R1:W-:Y:S04]  /*d080*/  STL [R1+0x29c], R0 ;  /* 0x00029c0001007387 */ /* 0x0003e80000100800 */
[----:B-1----:R-:W2:Y:S04]  /*d090*/  LDG.E.LTC128B.U16 R0, desc[UR36][R232.64+0x2] ;  /* 0x00000224e8007981 */ /* 0x002ea8000c1e1520 */
[----:B--2---:R1:W-:Y:S04]  /*d0a0*/  STL [R1+0x208], R0 ;  /* 0x0002080001007387 */ /* 0x0043e80000100800 */
[----:B-1----:R1:W5:Y:S02]  /*d0b0*/  LDL.LU R0, [R1+0x29c] ;  /* 0x00029c0001007983 */ /* 0x0023640000300800 */
.L_x_51:
[----:B------:R-:W-:Y:S05]  /*d0c0*/  BSYNC B1 ;  /* 0x0000000000017941 */ /* 0x000fea0003800000 */
.L_x_50:
[----:B------:R2:W-:Y:S04]  /*d0d0*/  STL.64 [R1+0x2c0], R14 ;  /* 0x0002c00e01007387 */ /* 0x0005e80000100a00 */
[----:B--2---:R-:W2:Y:S04]  /*d0e0*/  LDL.64 R14, [R1+0x230] ;  /* 0x00023000010e7983 */ /* 0x004ea80000100a00 */
[----:B------:R3:W-:Y:S04]  /*d0f0*/  STL [R1+0x2b8], R10 ;  /* 0x0002b80a01007387 */ /* 0x0007e80000100800 */
[----:B---3--:R-:W3:Y:S04]  /*d100*/  LDL.LU R10, [R1+0x20c] ;  /* 0x00020c00010a7983 */ /* 0x008ee80000300800 */
[----:B------:R-:W-:Y:S04]  /*d110*/  STL [R1+0x2b4], R9 ;  /* 0x0002b40901007387 */ /* 0x000fe80000100800 */
[----:B-----5:R-:W-:Y:S04]  /*d120*/  STL [R1+0x2b0], R8 ;  /* 0x0002b00801007387 */ /* 0x020fe80000100800 */
[----:B------:R4:W-:Y:S04]  /*d130*/  STL.64 [R1+0x2a8], R6 ;  /* 0x0002a80601007387 */ /* 0x0009e80000100a00 */
[----:B----4-:R-:W2:Y:S04]  /*d140*/  LDL R7, [R1+0x260] ;  /* 0x0002600001077983 */ /* 0x010ea80000100800 */
[----:B------:R-:W-:Y:S04]  /*d150*/  STL [R1+0x2a4], R5 ;  /* 0x0002a40501007387 */ /* 0x000fe80000100800 */
[----:B------:R4:W-:Y:S04]  /*d160*/  STL [R1+0x2a0], R4 ;  /* 0x0002a00401007387 */ /* 0x0009e80000100800 */
[----:B----4-:R-:W4:Y:S04]  /*d170*/  LDL.LU R4, [R1+0x208] ;  /* 0x0002080001047983 */ /* 0x010f280000300800 */
[----:B------:R0:W-:Y:S01]  /*d180*/  STL [R1+0x29c], R3 ;  /* 0x00029c0301007387 */ /* 0x0001e20000100800 */
[----:B----4-:R-:W-:-:S05]  /*d190*/  HADD2.F32 R6, -RZ, R4.H0_H0 ;  /* 0x20000004ff067230 */ /* 0x010fca0000004100 */
[----:B------:R-:W-:-:S04]  /*d1a0*/  FMUL R6, R6, R16 ;  /* 0x0000001006067220 */ /* 0x000fc80000400000 */
[----:B---3--:R-:W-:Y:S01]  /*d1b0*/  FFMA R10, R10, R2, R6 ;  /* 0x000000020a0a7223 */ /* 0x008fe20000000006 */
[----:B--2---:R-:W-:Y:S02]  /*d1c0*/  IADD3 R6, P4, R7, R14, RZ ;  /* 0x0000000e07067210 */ /* 0x004fe40007f9e0ff */
[----:B------:R2:W5:Y:S04]  /*d1d0*/  LDL.LU.64 R14, [R1+0x2c0] ;  /* 0x0002c000010e7983 */ /* 0x0005680000300a00 */
[----:B------:R-:W3:Y:S01]  /*d1e0*/  LDL R7, [R1+0x254] ;  /* 0x0002540001077983 */ /* 0x000ee20000100800 */
[----:B------:R-:W-:-:S03]  /*d1f0*/  F2FP.F16.F32.PACK_AB R9, RZ, R10 ;  /* 0x0000000aff09723e */ /* 0x000fc600000000ff */
[----:B------:R2:W5:Y:S01]  /*d200*/  LDL.LU R10, [R1+0x2b8] ;  /* 0x0002b800010a7983 */ /* 0x0005620000300800 */
[----:B------:R-:W-:Y:S02]  /*d210*/  PRMT R8, R9, 0x7610, R8 ;  /* 0x0000761009087816 */ /* 0x000fe40000000008 */
[----:B0-----:R-:W-:Y:S01]  /*d220*/  PRMT R3, R4, 0x7610, R3 ;  /* 0x0000761004037816 */ /* 0x001fe20000000003 */
[----:B------:R2:W5:Y:S01]  /*d230*/  LDL.LU R9, [R1+0x2b4] ;  /* 0x0002b40001097983 */ /* 0x0005620000300800 */
[----:B------:R-:W-:-:S03]  /*d240*/  PRMT R5, R8, 0x7610, R5 ;  /* 0x0000761008057816 */ /* 0x000fc60000000005 */
[----:B------:R2:W5:Y:S01]  /*d250*/  LDL.LU R8, [R1+0x2b0] ;  /* 0x0002b00001087983 */ /* 0x0005620000300800 */
[----:B---3--:R-:W-:Y:S01]  /*d260*/  IMAD.X R7, R7, 0x1, R13, P4 ;  /* 0x0000000107077824 */ /* 0x008fe200020e060d */
[----:B------:R-:W-:-:S04]  /*d270*/  ISETP.GT.AND P4, PT, R0, 0x80, P2 ;  /* 0x000000800000780c */ /* 0x000fc80001784270 */
[----:B------:R-:W-:Y:S04]  /*d280*/  STL.64 [R1+0x238], R6 ;  /* 0x0002380601007387 */ /* 0x000fe80000100a00 */
[----:B------:R0:W-:Y:S04]  /*d290*/  @P5 STG.E.U16 desc[UR36][R6.64+0x2], R5 ;  /* 0x0000020506005986 */ /* 0x0001e8000c101524 */
[----:B0-----:R2:W5:Y:S04]  /*d2a0*/  LDL.LU.64 R6, [R1+0x2a8] ;  /* 0x0002a80001067983 */ /* 0x0015680000300a00 */
[----:B------:R2:W5:Y:S04]  /*d2b0*/  LDL.LU R5, [R1+0x2a4] ;  /* 0x0002a40001057983 */ /* 0x0005680000300800 */
[----:B------:R2:W5:Y:S04]  /*d2c0*/  LDL.LU R4, [R1+0x2a0] ;  /* 0x0002a00001047983 */ /* 0x0005680000300800 */
[----:B------:R0:W-:Y:S04]  /*d2d0*/  STL.S16 [R1+0x208], R3 ;  /* 0x0002080301007387 */ /* 0x0001e80000100600 */
[----:B0-----:R2:W5:Y:S01]  /*d2e0*/  LDL.LU R3, [R1+0x29c] ;  /* 0x00029c0001037983 */ /* 0x0015620000300800 */
[----:B------:R-:W-:Y:S04]  /*d2f0*/  BSSY B1, `(.L_x_52) ;  /* 0x0000006000017945 */ /* 0x000fe80003800000 */
[----:B------:R-:W-:Y:S05]  /*d300*/  @!P4 BRA `(.L_x_53) ;  /* 0x000000000010c947 */ /* 0x000fea0003800000 */
[----:B------:R0:W-:Y:S04]  /*d310*/  STL [R1+0x29c], R0 ;  /* 0x00029c0001007387 */ /* 0x0001e80000100800 */
[----:B0-----:R-:W3:Y:S04]  /*d320*/  LDG.E.LTC128B.U16 R0, desc[UR36][R234.64+0x10] ;  /* 0x00001024ea007981 */ /* 0x001ee8000c1e1520 */
[----:B---3--:R0:W-:Y:S04]  /*d330*/  STL [R1+0x208], R0 ;  /* 0x0002080001007387 */ /* 0x0081e80000100800 */
[----:B0-----:R0:W5:Y:S02]  /*d340*/  LDL.LU R0, [R1+0x29c] ;  /* 0x00029c0001007983 */ /* 0x0011640000300800 */
.L_x_53:
[----:B------:R-:W-:Y:S05]  /*d350*/  BSYNC B1 ;  /* 0x0000000000017941 */ /* 0x000fea0003800000 */
.L_x_52:
[----:B-----5:R-:W3:Y:S04]  /*d360*/  LDL R14, [R1+0x208] ;  /* 0x00020800010e7983 */ /* 0x020ee80000100800 */
[----:B------:R4:W-:Y:S04]  /*d370*/  STL [R1+0x29c], R3 ;  /* 0x00029c0301007387 */ /* 0x0009e80000100800 */
[----:B----4-:R-:W4:Y:S01]  /*d380*/  LDL.LU R3, [R1+0x210] ;  /* 0x0002100001037983 */ /* 0x010f220000300800 */
[----:B---3--:R-:W-:-:S05]  /*d390*/  HADD2.F32 R14, -RZ, R14.H0_H0 ;  /* 0x2000000eff0e7230 */ /* 0x008fca0000004100 */
[----:B------:R-:W-:-:S04]  /*d3a0*/  FMUL R14, R14, R16 ;  /* 0x000000100e0e7220 */ /* 0x000fc80000400000 */
[----:B----4-:R-:W-:Y:S02]  /*d3b0*/  FFMA R14, R3, R2, R14 ;  /* 0x00000002030e7223 */ /* 0x010fe4000000000e */
[----:B------:R3:W5:Y:S01]  /*d3c0*/  LDL.LU R3, [R1+0x29c] ;  /* 0x00029c0001037983 */ /* 0x0007620000300800 */
[----:B------:R-:W-:Y:S02]  /*d3d0*/  ISETP.GT.AND P5, PT, R0, 0x80, P1 ;  /* 0x000000800000780c */ /* 0x000fe40000fa4270 */
[----:B------:R-:W-:-:S04]  /*d3e0*/  F2FP.F16.F32.PACK_AB R14, RZ, R14 ;  /* 0x0000000eff0e723e */ /* 0x000fc800000000ff */
[----:B------:R-:W-:Y:S01]  /*d3f0*/  PRMT R21, R14, 0x7610, R21 ;  /* 0x000076100e157816 */ /* 0x000fe20000000015 */
[----:B------:R-:W-:Y:S02]  /*d400*/  @P4 IMAD.MOV.U32 R14, RZ, RZ, R20 ;  /* 0x000000ffff0e4224 */ /* 0x000fe400078e0014 */
[----:B------:R-:W4:Y:S01]  /*d410*/  LDL.LU R20, [R1+0x208] ;  /* 0x0002080001147983 */ /* 0x000f220000300800 */
[----:B------:R-:W-:Y:S03]  /*d420*/  BSSY B1, `(.L_x_54) ;  /* 0x0000005000017945 */ /* 0x000fe60003800000 */
[----:B------:R4:W-:Y:S02]  /*d430*/  @P4 STG.E.U16 desc[UR36][R14.64+0x10], R21 ;  /* 0x000010150e004986 */ /* 0x0009e4000c101524 */
[----:B----4-:R-:W-:Y:S01]  /*d440*/  PRMT R14, R20, 0x7610, R14 ;  /* 0x00007610140e7816 */ /* 0x010fe2000000000e */
[----:B---3--:R-:W-:Y:S06]  /*d450*/  @!P5 BRA `(.L_x_55) ;  /* 0x000000000004d947 */ /* 0x008fec0003800000 */
[----:B------:R3:W5:Y:S02]  /*d460*/  LDG.E.LTC128B.U16 R14, desc[UR36][R234.64+0x12] ;  /* 0x00001224ea0e7981 */ /* 0x000764000c1e1520 */
.L_x_55:
[----:B------:R-:W-:Y:S05]  /*d470*/  BSYNC B1 ;  /* 0x0000000000017941 */ /* 0x000fea0003800000 */
.L_x_54:
[----:B------:R-:W4:Y:S01]  /*d480*/  LDL.LU R20, [R1+0x214] ;  /* 0x0002140001147983 */ /* 0x000f220000300800 */
[----:B-----5:R-:W-:Y:S01]  /*d490*/  HADD2.F32 R15, -RZ, R14.H0_H0 ;  /* 0x2000000eff0f7230 */ /* 0x020fe20000004100 */
        /* <DEDUP_REMOVED lines=8> */
.L_x_57:
[----:B------:R-:W-:Y:S05]  /*d520*/  BSYNC B1 ;  /* 0x0000000000017941 */ /* 0x000fea0003800000 */
.L_x_56:
[----:B------:R1:W-:Y:S04]  /*d530*/  STL [R1+0x29c], R3 ;  /* 0x00029c0301007387 */ /* 0x0003e80000100800 */
[----:B-1----:R-:W2:Y:S01]  /*d540*/  LDL.LU R3, [R1+0x218] ;  /* 0x0002180001037983 */ /* 0x002ea20000300800 */
[----:B----45:R-:W-:-:S03]  /*d550*/  HADD2.F32 R15, -RZ, R14.H0_H0 ;  /* 0x2000000eff0f7230 */ /* 0x030fc60000004100 */
[----:B------:R-:W4:Y:S02]  /*d560*/  LDL.LU.64 R20, [R1+0x278] ;  /* 0x0002780001147983 */ /* 0x000f240000300a00 */
[----:B------:R-:W-:Y:S01]  /*d570*/  FMUL R15, R15, R16 ;  /* 0x000000100f0f7220 */ /* 0x000fe20000400000 */
[----:B------:R-:W-:-:S03]  /*d580*/  ISETP.GT.AND P5, PT, R0, 0x88, P1 ;  /* 0x000000880000780c */ /* 0x000fc60000fa4270 */
[----:B--2---:R-:W-:Y:S02]  /*d590*/  FFMA R15, R3, R2, R15 ;  /* 0x00000002030f7223 */ /* 0x004fe4000000000f */
[----:B------:R1:W5:Y:S01]  /*d5a0*/  LDL.LU R3, [R1+0x29c] ;  /* 0x00029c0001037983 */ /* 0x0003620000300800 */
[----:B------:R-:W-:Y:S02]  /*d5b0*/  BSSY B1, `(.L_x_58) ;  /* 0x0000006000017945 */ /* 0x000fe40003800000 */
[----:B------:R-:W-:-:S05]  /*d5c0*/  F2FP.F16.F32.PACK_AB R15, RZ, R15 ;  /* 0x0000000fff0f723e */ /* 0x000fca00000000ff */
[----:B----4-:R2:W-:Y:S02]  /*d5d0*/  @P4 STG.E.U16 desc[UR36][R20.64+0x10], R15 ;  /* 0x0000100f14004986 */ /* 0x0105e4000c101524 */
[----:B--2---:R-:W-:Y:S01]  /*d5e0*/  PRMT R20, R14, 0x7610, R20 ;  /* 0x000076100e147816 */ /* 0x004fe20000000014 */
[----:B-1----:R-:W-:Y:S06]  /*d5f0*/  @!P5 BRA `(.L_x_59) ;  /* 0x000000000004d947 */ /* 0x002fec0003800000 */
[----:B------:R1:W5:Y:S02]  /*d600*/  LDG.E.LTC128B.U16 R20, desc[UR36][R232.64+0x12] ;  /* 0x00001224e8147981 */ /* 0x000364000c1e1520 */
.L_x_59:
[----:B------:R-:W-:Y:S05]  /*d610*/  BSYNC B1 ;  /* 0x0000000000017941 */ /* 0x000fea0003800000 */
.L_x_58:
[----:B------:R-:W2:Y:S04]  /*d620*/  LDL R14, [R1+0x268] ;  /* 0x00026800010e7983 */ /* 0x000ea80000100800 */
[----:B------:R-:W4:Y:S04]  /*d630*/  LDL.LU R15, [R1+0x21c] ;  /* 0x00021c00010f7983 */ /* 0x000f280000300800 */
[----:B------:R0:W-:Y:S04]  /*d640*/  STL.64 [R1+0x2b0], R26 ;  /* 0x0002b01a01007387 */ /* 0x0001e80000100a00 */
[----:B0-----:R-:W3:Y:S04]  /*d650*/  LDL.LU.64 R26, [R1+0x238] ;  /* 0x00023800011a7983 */ /* 0x001ee80000300a00 */
[----:B------:R0:W-:Y:S04]  /*d660*/  STL.64 [R1+0x2a8], R24 ;  /* 0x0002a81801007387 */ /* 0x0001e80000100a00 */
[----:B0-----:R-:W3:Y:S04]  /*d670*/  LDL.LU.64 R24, [R1+0x200] ;  /* 0x0002000001187983 */ /* 0x001ee80000300a00 */
[----:B------:R0:W-:Y:S04]  /*d680*/  STL.64 [R1+0x2a0], R12 ;  /* 0x0002a00c01007387 */ /* 0x0001e80000100a00 */
[----:B0-----:R-:W3:Y:S04]  /*d690*/  LDL.LU R13, [R1+0x1e0] ;  /* 0x0001e000010d7983 */ /* 0x001ee80000300800 */
[----:B-----5:R0:W-:Y:S04]  /*d6a0*/  STL [R1+0x29c], R3 ;  /* 0x00029c0301007387 */ /* 0x0201e80000100800 */
[----:B0-----:R-:W3:Y:S01]  /*d6b0*/  LDL R3, [R1+0x270] ;  /* 0x0002700001037983 */ /* 0x001ee20000100800 */
[----:B--2---:R-:W-:Y:S01]  /*d6c0*/  R2UR UR5, R14 ;  /* 0x000000000e0572ca */ /* 0x004fe200000e0000 */
[----:B------:R-:W-:-:S05]  /*d6d0*/  HADD2.F32 R14, -RZ, R20.H0_H0 ;  /* 0x20000014ff0e7230 */ /* 0x000fca0000004100 */
[----:B------:R-:W-:-:S04]  /*d6e0*/  FMUL R14, R14, R16 ;  /* 0x000000100e0e7220 */ /* 0x000fc80000400000 */
[----:B----4-:R-:W-:-:S05]  /*d6f0*/  FFMA R14, R15, R2, R14 ;  /* 0x000000020f0e7223 */ /* 0x010fca000000000e */
[----:B------:R-:W-:Y:S01]  /*d700*/  F2FP.F16.F32.PACK_AB R14, RZ, R14 ;  /* 0x0000000eff0e723e */ /* 0x000fe200000000ff */
[----:B---3--:R-:W-:Y:S04]  /*d710*/  STL.64 [R1+0x200], R26 ;  /* 0x0002001a01007387 */ /* 0x008fe80000100a00 */
[----:B------:R0:W-:Y:S04]  /*d720*/  @P5 STG.E.U16 desc[UR36][R26.64+0x12], R14 ;  /* 0x0000120e1a005986 */ /* 0x0001e8000c101524 */
[----:B0-----:R0:W5:Y:S04]  /*d730*/  LDL.LU.64 R26, [R1+0x2b0] ;  /* 0x0002b000011a7983 */ /* 0x0011680000300a00 */
[----:B------:R-:W2:Y:S01]  /*d740*/  LDL.64 R14, [R1+0x248] ;  /* 0x00024800010e7983 */ /* 0x000ea20000100a00 */
[----:B------:R-:W-:Y:S01]  /*d750*/  IMAD.WIDE.U32 R24, R22, 0x78, R24 ;  /* 0x0000007816187825 */ /* 0x000fe200078e0018 */
[----:B------:R-:W-:-:S04]  /*d760*/  ISETP.GT.AND P4, PT, R0, 0x100, P0 ;  /* 0x000001000000780c */ /* 0x000fc80000784270 */
[----:B------:R-:W-:Y:S01]  /*d770*/  IADD3 R21, R23, R25, RZ ;  /* 0x0000001917157210 */ /* 0x000fe20007ffe0ff */
[----:B------:R3:W-:Y:S01]  /*d780*/  STL.64 [R1+0x208], R24 ;  /* 0x0002081801007387 */ /* 0x0007e20000100a00 */
[----:B------:R-:W-:Y:S02]  /*d790*/  PRMT R12, R20, 0x7610, R12 ;  /* 0x00007610140c7816 */ /* 0x000fe4000000000c */
[----:B--2---:R-:W-:Y:S02]  /*d7a0*/  IADD3 R15, P5, R14, R24, RZ ;  /* 0x000000180e0f7210 */ /* 0x004fe40007fbe0ff */
[----:B---3--:R0:W5:Y:S04]  /*d7b0*/  LDL.LU.64 R24, [R1+0x2a8] ;  /* 0x0002a80001187983 */ /* 0x0081680000300a00 */
[----:B------:R2:W-:Y:S02]  /*d7c0*/  STL [R1+0x214], R21 ;  /* 0x0002141501007387 */ /* 0x0005e40000100800 */
[----:B--2---:R-:W-:Y:S01]  /*d7d0*/  IMAD.X R21, R21, 0x1, R237, P5 ;  /* 0x0000000115157824 */ /* 0x004fe200028e06ed */
[----:B------:R-:W-:-:S04]  /*d7e0*/  LEA R14, P5, R15, R10, 0x1 ;  /* 0x0000000a0f0e7211 */ /* 0x000fc800078a08ff */
[----:B------:R-:W-:Y:S01]  /*d7f0*/  LEA.HI.X R15, R15, R11, R21, 0x1, P5 ;  /* 0x0000000b0f0f7211 */ /* 0x000fe200028f0c15 */
[----:B------:R-:W-:Y:S01]  /*d800*/  USHF.L.U64.HI UR4, UR8, 0x9, UR9 ;  /* 0x0000000908047899 */ /* 0x000fe20008010209 */
[----:B------:R-:W-:Y:S01]  /*d810*/  IMAD.WIDE.U32 R18, R22, 0x78, R18 ;  /* 0x0000007816127825 */ /* 0x000fe200078e0012 */
[----:B------:R-:W2:Y:S04]  /*d820*/  LDL R21, [R1+0x26c] ;  /* 0x00026c0001157983 */ /* 0x000ea80000100800 */
[----:B------:R-:W3:Y:S02]  /*d830*/  @P4 LDG.E.LTC128B.U16 R12, desc[UR36][R14.64] ;  /* 0x000000240e0c4981 */ /* 0x000ee4000c1e1520 */
[----:B---3--:R-:W-:-:S05]  /*d840*/  HADD2.F32 R14, -RZ, R12.H0_H0 ;  /* 0x2000000cff0e7230 */ /* 0x008fca0000004100 */
[----:B------:R-:W-:-:S04]  /*d850*/  FMUL R14, R14, R16 ;  /* 0x000000100e0e7220 */ /* 0x000fc80000400000 */
[----:B------:R-:W-:Y:S01]  /*d860*/  FFMA R20, R13, R2, R14 ;  /* 0x000000020d147223 */ /* 0x000fe2000000000e */
[----:B------:R-:W-:-:S05]  /*d870*/  IMAD.U32 R14, RZ, RZ, UR8 ;  /* 0x00000008ff0e7e24 */ /* 0x000fca000f8e00ff */
[----:B------:R-:W-:Y:S02]  /*d880*/  LEA R14, P5, R14, R8, 0x9 ;  /* 0x000000080e0e7211 */ /* 0x000fe400078a48ff */
[----:B------:R-:W-:Y:S02]  /*d890*/  F2FP.F16.F32.PACK_AB R20, RZ, R20 ;  /* 0x00000014ff14723e */ /* 0x000fe400000000ff */
[----:B------:R-:W-:Y:S01]  /*d8a0*/  IADD3.X R15, R9, UR4, RZ, P5, !PT ;  /* 0x00000004090f7c10 */ /* 0x000fe2000affe4ff */
[----:B------:R3:W-:Y:S04]  /*d8b0*/  STL [R1+0x210], R12 ;  /* 0x0002100c01007387 */ /* 0x0007e80000100800 */
[----:B------:R4:W-:Y:S01]  /*d8c0*/  @P4 STG.E.U16 desc[UR36][R14.64], R20 ;  /* 0x000000140e004986 */ /* 0x0009e2000c101524 */
[----:B---3--:R-:W-:-:S04]  /*d8d0*/  IADD3 R12, P4, R4, R18, RZ ;  /* 0x00000012040c7210 */ /* 0x008fc80007f9e0ff */
[----:B------:R-:W-:Y:S02]  /*d8e0*/  IADD3.X R13, R5, R23, R19, P4, !PT ;  /* 0x00000017050d7210 */ /* 0x000fe400027fe413 */
[----:B------:R-:W3:Y:S04]  /*d8f0*/  LDL R19, [R1+0x258] ;  /* 0x0002580001137983 */ /* 0x000ee80000100800 */
[----:B----4-:R-:W4:Y:S04]  /*d900*/  LDL R20, [R1+0x250] ;  /* 0x0002500001147983 */ /* 0x010f280000100800 */
[----:B------:R1:W-:Y:S01]  /*d910*/  STL.64 [R1+0x238], R12 ;  /* 0x0002380c01007387 */ /* 0x0003e20000100a00 */
[----:B---3--:R-:W-:-:S03]  /*d920*/  IMAD.WIDE.U32 R18, R19, R22, R12 ;  /* 0x0000001613127225 */ /* 0x008fc600078e000c */
[----:B-1----:R0:W5:Y:S01]  /*d930*/  LDL.LU.64 R12, [R1+0x2a0] ;  /* 0x0002a000010c7983 */ /* 0x0021620000300a00 */
[----:B------:R-:W-:-:S04]  /*d940*/  IADD3 R18, P4, R6, R18, RZ ;  /* 0x0000001206127210 */ /* 0x000fc80007f9e0ff */
[----:B------:R-:W-:Y:S02]  /*d950*/  IADD3.X R19, R7, R3, R19, P4, !PT ;  /* 0x0000000307137210 */ /* 0x000fe400027fe413 */
[----:B------:R0:W5:Y:S01]  /*d960*/  LDL.LU R3, [R1+0x29c] ;  /* 0x00029c0001037983 */ /* 0x0001620000300800 */
[----:B----4-:R-:W-:-:S04]  /*d970*/  IMAD.WIDE.U32 R18, R20, UR5, R18 ;  /* 0x0000000514127c25 */ /* 0x010fc8000f8e0012 */
[----:B--2---:R-:W-:Y:S01]  /*d980*/  IMAD.IADD R19, R21, 0x1, R19 ;  /* 0x0000000115137824 */ /* 0x004fe200078e0213 */
[----:B------:R-:W-:-:S04]  /*d990*/  LEA R20, P4, R18, R10, 0x1 ;  /* 0x0000000a12147211 */ /* 0x000fc800078808ff */
[----:B------:R-:W-:Y:S02]  /*d9a0*/  LEA.HI.X R21, R18, R11, R19, 0x1, P4 ;  /* 0x0000000b12157211 */ /* 0x000fe400020f0c13 */
[----:B------:R-:W-:Y:S01]  /*d9b0*/  ISETP.GT.AND P4, PT, R0, 0x100, P3 ;  /* 0x000001000000780c */ /* 0x000fe20001f84270 */
[----:B------:R-:W-:-:S12]  /*d9c0*/  BSSY B1, `(.L_x_60) ;  /* 0x0000004000017945 */ /* 0x000fd80003800000 */
[----:B0-----:R-:W-:Y:S05]  /*d9d0*/  @!P4 BRA `(.L_x_61) ;  /* 0x000000000008c947 */ /* 0x001fea0003800000 */
[----:B------:R-:W2:Y:S04]  /*d9e0*/  LDG.E.LTC128B.U16 R18, desc[UR36][R20.64+0x2] ;  /* 0x0000022414127981 */ /* 0x000ea8000c1e1520 */
[----:B--2---:R0:W-:Y:S02]  /*d9f0*/  STL [R1+0x210], R18 ;  /* 0x0002101201007387 */ /* 0x0041e40000100800 */
.L_x_61:
[----:B------:R-:W-:Y:S05]  /*da00*/  BSYNC B1 ;  /* 0x0000000000017941 */ /* 0x000fea0003800000 */
.L_x_60:
[----:B------:R-:W2:Y:S04]  /*da10*/  LDL.LU R19, [R1+0x1e4] ;  /* 0x0001e40001137983 */ /* 0x000ea80000300800 */
[----:B------:R1:W-:Y:S04]  /*da20*/  STL.64 [R1+0x2a8], R8 ;  /* 0x0002a80801007387 */ /* 0x0003e80000100a00 */
[----:B-1----:R-:W3:Y:S04]  /*da30*/  LDL.LU.64 R8, [R1+0x208] ;  /* 0x0002080001087983 */ /* 0x002ee80000300a00 */
[----:B------:R1:W-:Y:S04]  /*da40*/  STL [R1+0x2a4], R7 ;  /* 0x0002a40701007387 */ /* 0x0003e80000100800 */
[----:B-1----:R-:W4:Y:S04]  /*da50*/  LDL.LU R7, [R1+0x214] ;  /* 0x0002140001077983 */ /* 0x002f280000300800 */
[----:B------:R1:W-:Y:S04]  /*da60*/  STL [R1+0x2a0], R6 ;  /* 0x0002a00601007387 */ /* 0x0003e80000100800 */
[----:B-1----:R-:W0:Y:S04]  /*da70*/  LDL.LU R6, [R1+0x210] ;  /* 0x0002100001067983 */ /* 0x002e280000300800 */
[----:B-----5:R-:W-:Y:S01]  /*da80*/  STL [R1+0x29c], R3 ;  /* 0x00029c0301007387 */ /* 0x020fe20000100800 */
[----:B0-----:R-:W-:-:S05]  /*da90*/  HADD2.F32 R18, -RZ, R6.H0_H0 ;  /* 0x20000006ff127230 */ /* 0x001fca0000004100 */
[----:B------:R-:W-:-:S04]  /*daa0*/  FMUL R18, R18, R16 ;  /* 0x0000001012127220 */ /* 0x000fc80000400000 */
[----:B--2---:R-:W-:-:S05]  /*dab0*/  FFMA R18, R19, R2, R18 ;  /* 0x0000000213127223 */ /* 0x004fca0000000012 */
[----:B------:R-:W-:-:S05]  /*dac0*/  F2FP.F16.F32.PACK_AB R18, RZ, R18 ;  /* 0x00000012ff12723e */ /* 0x000fca00000000ff */
[----:B------:R0:W-:Y:S04]  /*dad0*/  @P4 STG.E.U16 desc[UR36][R14.64+0x2], R18 ;  /* 0x000002120e004986 */ /* 0x0001e8000c101524 */
[----:B0-----:R-:W2:Y:S01]  /*dae0*/  LDL.64 R18, [R1+0x248] ;  /* 0x0002480001127983 */ /* 0x001ea20000100a00 */
[----:B---3--:R-:W-:-:S05]  /*daf0*/  IADD3 R8, P4, R4, R8, RZ ;  /* 0x0000000804087210 */ /* 0x008fca0007f9e0ff */
[----:B----4-:R-:W-:Y:S01]  /*db00*/  IMAD.X R9, R7, 0x1, R5, P4 ;  /* 0x0000000107097824 */ /* 0x010fe200020e0605 */
[----:B------:R-:W-:Y:S02]  /*db10*/  PRMT R3, R6, 0x7610, R3 ;  /* 0x0000761006037816 */ /* 0x000fe40000000003 */
[----:B------:R-:W-:Y:S02]  /*db20*/  ISETP.GT.AND P4, PT, R0, 0x108, P0 ;  /* 0x000001080000780c */ /* 0x000fe40000784270 */
[----:B------:R0:W-:Y:S01]  /*db30*/  STL.64 [R1+0x1e0], R8 ;  /* 0x0001e00801007387 */ /* 0x0001e20000100a00 */
[----:B--2---:R-:W-:-:S05]  /*db40*/  IADD3 R19, P5, R8, R18, RZ ;  /* 0x0000001208137210 */ /* 0x004fca0007fbe0ff */
[----:B------:R-:W-:Y:S01]  /*db50*/  IMAD.X R7, R9, 0x1, R237, P5 ;  /* 0x0000000109077824 */ /* 0x000fe200028e06ed */
[C---:B------:R-:W-:Y:S01]  /*db60*/  LEA R18, P5, R19.reuse, R10, 0x1 ;  /* 0x0000000a13127211 */ /* 0x040fe200078a08ff */
[----:B0-----:R0:W5:Y:S03]  /*db70*/  LDL.LU.64 R8, [R1+0x2a8] ;  /* 0x0002a80001087983 */ /* 0x0011660000300a00 */
[----:B------:R-:W-:Y:S02]  /*db80*/  LEA.HI.X R19, R19, R11, R7, 0x1, P5 ;  /* 0x0000000b13137211 */ /* 0x000fe400028f0c07 */
[----:B------:R0:W5:Y:S04]  /*db90*/  LDL.LU R7, [R1+0x2a4] ;  /* 0x0002a40001077983 */ /* 0x0001680000300800 */
[----:B------:R0:W5:Y:S04]  /*dba0*/  LDL.LU R6, [R1+0x2a0] ;  /* 0x0002a00001067983 */ /* 0x0001680000300800 */
[----:B------:R1:W-:Y:S04]  /*dbb0*/  STL.S16 [R1+0x278], R3 ;  /* 0x0002780301007387 */ /* 0x0003e80000100600 */
[----:B-1----:R0:W5:Y:S01]  /*dbc0*/  LDL.LU R3, [R1+0x29c] ;  /* 0x00029c0001037983 */ /* 0x0021620000300800 */
[----:B------:R-:W-:Y:S04]  /*dbd0*/  BSSY B1, `(.L_x_62) ;  /* 0x0000004000017945 */ /* 0x000fe80003800000 */
[----:B------:R-:W-:Y:S05]  /*dbe0*/  @!P4 BRA `(.L_x_63) ;  /* 0x000000000008c947 */ /* 0x000fea0003800000 */
[----:B------:R-:W2:Y:S04]  /*dbf0*/  LDG.E.LTC128B.U16 R18, desc[UR36][R18.64] ;  /* 0x0000002412127981 */ /* 0x000ea8000c1e1520 */
[----:B--2---:R1:W-:Y:S02]  /*dc00*/  STL [R1+0x278], R18 ;  /* 0x0002781201007387 */ /* 0x0043e40000100800 */
.L_x_63:
[----:B------:R-:W-:Y:S05]  /*dc10*/  BSYNC B1 ;  /* 0x0000000000017941 */ /* 0x000fea0003800000 */
.L_x_62:
[----:B-1----:R-:W2:Y:S04]  /*dc20*/  LDL R18, [R1+0x268] ;  /* 0x0002680001127983 */ /* 0x002ea80000100800 */
[----:B------:R-:W3:Y:S04]  /*dc30*/  LDL R19, [R1+0x254] ;  /* 0x0002540001137983 */ /* 0x000ee80000100800 */
[----:B------:R1:W-:Y:S04]  /*dc40*/  STL.64 [R1+0x2b8], R24 ;  /* 0x0002b81801007387 */ /* 0x0003e80000100a00 */
[----:B-1----:R-:W4:Y:S04]  /*dc50*/  LDL.LU R24, [R1+0x1e8] ;  /* 0x0001e80001187983 */ /* 0x002f280000300800 */
[----:B------:R-:W3:Y:S04]  /*dc60*/  LDL R25, [R1+0x260] ;  /* 0x0002600001197983 */ /* 0x000ee80000100800 */
[----:B------:R1:W-:Y:S04]  /*dc70*/  STL.64 [R1+0x2b0], R20 ;  /* 0x0002b01401007387 */ /* 0x0003e80000100a00 */
[----:B-1----:R-:W3:Y:S04]  /*dc80*/  LDL.LU.64 R20, [R1+0x280] ;  /* 0x0002800001147983 */ /* 0x002ee80000300a00 */
[----:B------:R1:W-:Y:S04]  /*dc90*/  STL.64 [R1+0x2a8], R12 ;  /* 0x0002a80c01007387 */ /* 0x0003e80000100a00 */
[----:B-1----:R-:W3:Y:S04]  /*dca0*/  LDL R12, [R1+0x270] ;  /* 0x00027000010c7983 */ /* 0x002ee80000100800 */
[----:B------:R-:W3:Y:S04]  /*dcb0*/  LDL R13, [R1+0x250] ;  /* 0x00025000010d7983 */ /* 0x000ee80000100800 */
[----:B-----5:R1:W-:Y:S04]  /*dcc0*/  STL [R1+0x2a0], R8 ;  /* 0x0002a00801007387 */ /* 0x0203e80000100800 */
[----:B-1----:R-:W4:Y:S04]  /*dcd0*/  LDL.LU R8, [R1+0x278] ;  /* 0x0002780001087983 */ /* 0x002f280000300800 */
[----:B------:R-:W-:Y:S01]  /*dce0*/  STL [R1+0x29c], R3 ;  /* 0x00029c0301007387 */ /* 0x000fe20000100800 */
[----:B--2---:R-:W-:Y:S01]  /*dcf0*/  R2UR UR4, R18 ;  /* 0x00000000120472ca */ /* 0x004fe200000e0000 */
[----:B----4-:R-:W-:-:S05]  /*dd00*/  HADD2.F32 R18, -RZ, R8.H0_H0 ;  /* 0x20000008ff127230 */ /* 0x010fca0000004100 */
[----:B------:R-:W-:-:S04]  /*dd10*/  FMUL R18, R18, R16 ;  /* 0x0000001012127220 */ /* 0x000fc80000400000 */
[----:B------:R-:W-:Y:S01]  /*dd20*/  FFMA R18, R24, R2, R18 ;  /* 0x0000000218127223 */ /* 0x000fe20000000012 */
[----:B---3--:R-:W-:-:S04]  /*dd30*/  IADD3 R24, P5, R14, R25, RZ ;  /* 0x000000190e187210 */ /* 0x008fc80007fbe0ff */
[----:B------:R-:W-:Y:S01]  /*dd40*/  F2FP.F16.F32.PACK_AB R18, RZ, R18 ;  /* 0x00000012ff12723e */ /* 0x000fe200000000ff */
[----:B------:R-:W-:-:S05]  /*dd50*/  IMAD.X R25, R15, 0x1, R19, P5 ;  /* 0x000000010f197824 */ /* 0x000fca00028e0613 */
[----:B------:R1:W-:Y:S04]  /*dd60*/  @P4 STG.E.U16 desc[UR36][R24.64], R18 ;  /* 0x0000001218004986 */ /* 0x0003e8000c101524 */
[----:B------:R2:W-:Y:S01]  /*dd70*/  STL.64 [R1+0x218], R24 ;  /* 0x0002181801007387 */ /* 0x0005e20000100a00 */
[----:B-1----:R-:W-:-:S03]  /*dd80*/  IMAD.WIDE.U32 R18, R22, 0x78, R20 ;  /* 0x0000007816127825 */ /* 0x002fc600078e0014 */
[----:B--2---:R1:W5:Y:S01]  /*dd90*/  LDL.LU.64 R24, [R1+0x2b8] ;  /* 0x0002b80001187983 */ /* 0x0043620000300a00 */
[----:B------:R-:W-:-:S04]  /*dda0*/  IADD3 R20, P4, R4, R18, RZ ;  /* 0x0000001204147210 */ /* 0x000fc80007f9e0ff */
[----:B------:R-:W-:Y:S02]  /*ddb0*/  IADD3.X R21, R5, R23, R19, P4, !PT ;  /* 0x0000001705157210 */ /* 0x000fe400027fe413 */
[----:B------:R-:W2:Y:S04]  /*ddc0*/  LDL R19, [R1+0x258] ;  /* 0x0002580001137983 */ /* 0x000ea80000100800 */
[----:B------:R3:W-:Y:S01]  /*ddd0*/  STL.64 [R1+0x210], R20 ;  /* 0x0002101401007387 */ /* 0x0007e20000100a00 */
[----:B--2---:R-:W-:-:S03]  /*dde0*/  IMAD.WIDE.U32 R18, R19, R22, R20 ;  /* 0x0000001613127225 */ /* 0x004fc600078e0014 */
[----:B---3--:R1:W5:Y:S01]  /*ddf0*/  LDL.LU.64 R20, [R1+0x2b0] ;  /* 0x0002b00001147983 */ /* 0x0083620000300a00 */
[----:B------:R-:W-:-:S04]  /*de00*/  IADD3 R18, P4, R6, R18, RZ ;  /* 0x0000001206127210 */ /* 0x000fc80007f9e0ff */
[----:B------:R-:W-:-:S03]  /*de10*/  IADD3.X R19, R7, R12, R19, P4, !PT ;  /* 0x0000000c07137210 */ /* 0x000fc600027fe413 */
[----:B------:R-:W-:-:S03]  /*de20*/  IMAD.WIDE.U32 R12, R13, UR4, R18 ;  /* 0x000000040d0c7c25 */ /* 0x000fc6000f8e0012 */
[----:B------:R-:W2:Y:S01]  /*de30*/  LDL R19, [R1+0x26c] ;  /* 0x00026c0001137983 */ /* 0x000ea20000100800 */
[----:B------:R-:W-:Y:S02]  /*de40*/  PRMT R3, R8, 0x7610, R3 ;  /* 0x0000761008037816 */ /* 0x000fe40000000003 */
[----:B------:R-:W-:Y:S02]  /*de50*/  LEA R18, P4, R12, R10, 0x1 ;  /* 0x0000000a0c127211 */ /* 0x000fe400078808ff */
[----:B------:R-:W-:Y:S01]  /*de60*/  ISETP.GT.AND P5, PT, R0, 0x108, P3 ;  /* 0x000001080000780c */ /* 0x000fe20001fa4270 */
[----:B--2---:R-:W-:-:S05]  /*de70*/  IMAD.IADD R19, R19, 0x1, R13 ;  /* 0x0000000113137824 */ /* 0x004fca00078e020d */
[----:B------:R-:W-:Y:S02]  /*de80*/  LEA.HI.X R19, R12, R11, R19, 0x1, P4 ;  /* 0x0000000b0c137211 */ /* 0x000fe400020f0c13 */
[----:B------:R1:W5:Y:S04]  /*de90*/  LDL.LU.64 R12, [R1+0x2a8] ;  /* 0x0002a800010c7983 */ /* 0x0003680000300a00 */
[----:B------:R1:W5:Y:S04]  /*dea0*/  LDL.LU R8, [R1+0x2a0] ;  /* 0x0002a00001087983 */ /* 0x0003680000300800 */
[----:B------:R2:W-:Y:S04]  /*deb0*/  STL.S16 [R1+0x208], R3 ;  /* 0x0002080301007387 */ /* 0x0005e80000100600 */
[----:B--2---:R1:W5:Y:S01]  /*dec0*/  LDL.LU R3, [R1+0x29c] ;  /* 0x00029c0001037983 */ /* 0x0043620000300800 */
[----:B------:R-:W-:Y:S04]  /*ded0*/  BSSY B1, `(.L_x_64) ;  /* 0x0000006000017945 */ /* 0x000fe80003800000 */
[----:B------:R-:W-:Y:S05]  /*dee0*/  @!P5 BRA `(.L_x_65) ;  /* 0x000000000010d947 */ /* 0x000fea0003800000 */
[----:B------:R2:W-:Y:S04]  /*def0*/  STL [R1+0x29c], R0 ;  /* 0x00029c0001007387 */ /* 0x0005e80000100800 */
[----:B--2---:R-:W2:Y:S04]  /*df00*/  LDG.E.LTC128B.U16 R0, desc[UR36][R18.64+0x2] ;  /* 0x0000022412007981 */ /* 0x004ea8000c1e1520 */
[----:B--2---:R2:W-:Y:S04]  /*df10*/  STL [R1+0x208], R0 ;  /* 0x0002080001007387 */ /* 0x0045e80000100800 */
[----:B--2---:R2:W5:Y:S02]  /*df20*/  LDL.LU R0, [R1+0x29c] ;  /* 0x00029c0001007983 */ /* 0x0045640000300800 */
.L_x_65:
[----:B------:R-:W-:Y:S05]  /*df30*/  BSYNC B1 ;  /* 0x0000000000017941 */ /* 0x000fea0003800000 */
.L_x_64:
[----:B------:R3:W-:Y:S04]  /*df40*/  STL [R1+0x2b8], R10 ;  /* 0x0002b80a01007387 */ /* 0x0007e80000100800 */
[----:B---3--:R-:W3:Y:S04]  /*df50*/  LDL.LU R10, [R1+0x1ec] ;  /* 0x0001ec00010a7983 */ /* 0x008ee80000300800 */
[----:B------:R-:W-:Y:S04]  /*df60*/  STL [R1+0x2b4], R9 ;  /* 0x0002b40901007387 */ /* 0x000fe80000100800 */
[----:B-----5:R-:W-:Y:S04]  /*df70*/  STL [R1+0x2b0], R8 ;  /* 0x0002b00801007387 */ /* 0x020fe80000100800 */
[----:B------:R4:W-:Y:S04]  /*df80*/  STL.64 [R1+0x2a8], R6 ;  /* 0x0002a80601007387 */ /* 0x0009e80000100a00 */
[----:B----4-:R-:W4:Y:S04]  /*df90*/  LDL R7, [R1+0x260] ;  /* 0x0002600001077983 */ /* 0x010f280000100800 */
[----:B------:R-:W-:Y:S04]  /*dfa0*/  STL [R1+0x2a4], R5 ;  /* 0x0002a40501007387 */ /* 0x000fe80000100800 */
[----:B------:R0:W-:Y:S04]  /*dfb0*/  STL [R1+0x2a0], R4 ;  /* 0x0002a00401007387 */ /* 0x0001e80000100800 */
[----:B0-----:R-:W2:Y:S04]  /*dfc0*/  LDL.LU R4, [R1+0x208] ;  /* 0x0002080001047983 */ /* 0x001ea80000300800 */
[----:B------:R0:W-:Y:S01]  /*dfd0*/  STL [R1+0x29c], R3 ;  /* 0x00029c0301007387 */ /* 0x0001e20000100800 */
[----:B--2---:R-:W-:-:S05]  /*dfe0*/  HADD2.F32 R6, -RZ, R4.H0_H0 ;  /* 0x20000004ff067230 */ /* 0x004fca0000004100 */
[----:B------:R-:W-:-:S04]  /*dff0*/  FMUL R6, R6, R16 ;  /* 0x0000001006067220 */ /* 0x000fc80000400000 */
[----:B---3--:R-:W-:Y:S01]  /*e000*/  FFMA R10, R10, R2, R6 ;  /* 0x000000020a0a7223 */ /* 0x008fe20000000006 */
[----:B----4-:R-:W-:Y:S02]  /*e010*/  IADD3 R6, P4, R14, R7, RZ ;  /* 0x000000070e067210 */ /* 0x010fe40007f9e0ff */
[----:B------:R-:W2:Y:S02]  /*e020*/  LDL R7, [R1+0x254] ;  /* 0x0002540001077983 */ /* 0x000ea40000100800 */
[----:B------:R-:W-:Y:S02]  /*e030*/  F2FP.F16.F32.PACK_AB R9, RZ, R10 ;  /* 0x0000000aff09723e */ /* 0x000fe400000000ff */
[----:B------:R3:W5:Y:S02]  /*e040*/  LDL.LU R10, [R1+0x2b8] ;  /* 0x0002b800010a7983 */ /* 0x0007640000300800 */
[----:B------:R-:W-:Y:S02]  /*e050*/  PRMT R8, R9, 0x7610, R8 ;  /* 0x0000761009087816 */ /* 0x000fe40000000008 */
[----:B------:R3:W5:Y:S02]  /*e060*/  LDL.LU R9, [R1+0x2b4] ;  /* 0x0002b40001097983 */ /* 0x0007640000300800 */
[----:B------:R-:W-:-:S02]  /*e070*/  PRMT R5, R8, 0x7610, R5 ;  /* 0x0000761008057816 */ /* 0x000fc40000000005 */
[----:B------:R3:W5:Y:S01]  /*e080*/  LDL.LU R8, [R1+0x2b0] ;  /* 0x0002b00001087983 */ /* 0x0007620000300800 */
[----:B0-----:R-:W-:Y:S01]  /*e090*/  PRMT R3, R4, 0x7610, R3 ;  /* 0x0000761004037816 */ /* 0x001fe20000000003 */
[----:B--2---:R-:W-:Y:S01]  /*e0a0*/  IMAD.X R7, R15, 0x1, R7, P4 ;  /* 0x000000010f077824 */ /* 0x004fe200020e0607 */
        /* <DEDUP_REMOVED lines=11> */
[----:B0-----:R-:W2:Y:S04]  /*e160*/  LDG.E.LTC128B.U16 R0, desc[UR36][R20.64+0x10] ;  /* 0x0000102414007981 */ /* 0x001ea8000c1e1520 */
[----:B--2---:R0:W-:Y:S04]  /*e170*/  STL [R1+0x208], R0 ;  /* 0x0002080001007387 */ /* 0x0041e80000100800 */
[----:B0-----:R0:W5:Y:S02]  /*e180*/  LDL.LU R0, [R1+0x29c] ;  /* 0x00029c0001007983 */ /* 0x0011640000300800 */
.L_x_67:
[----:B------:R-:W-:Y:S05]  /*e190*/  BSYNC B1 ;  /* 0x0000000000017941 */ /* 0x000fea0003800000 */
.L_x_66:
[----:B-----5:R-:W-:Y:S04]  /*e1a0*/  STL [R1+0x2b4], R9 ;  /* 0x0002b40901007387 */ /* 0x020fe80000100800 */
[----:B------:R2:W-:Y:S04]  /*e1b0*/  STL [R1+0x2b0], R8 ;  /* 0x0002b00801007387 */ /* 0x0005e80000100800 */
[----:B--2---:R-:W2:Y:S04]  /*e1c0*/  LDL.LU R8, [R1+0x1f0] ;  /* 0x0001f00001087983 */ /* 0x004ea80000300800 */
[----:B------:R-:W-:Y:S04]  /*e1d0*/  STL [R1+0x2ac], R7 ;  /* 0x0002ac0701007387 */ /* 0x000fe80000100800 */
[----:B------:R-:W-:Y:S04]  /*e1e0*/  STL [R1+0x2a8], R6 ;  /* 0x0002a80601007387 */ /* 0x000fe80000100800 */
[----:B------:R-:W-:Y:S04]  /*e1f0*/  STL [R1+0x2a4], R5 ;  /* 0x0002a40501007387 */ /* 0x000fe80000100800 */
[----:B------:R4:W-:Y:S04]  /*e200*/  STL [R1+0x2a0], R4 ;  /* 0x0002a00401007387 */ /* 0x0009e80000100800 */
[----:B----4-:R-:W4:Y:S04]  /*e210*/  LDL.LU R4, [R1+0x208] ;  /* 0x0002080001047983 */ /* 0x010f280000300800 */
[----:B------:R1:W-:Y:S01]  /*e220*/  STL [R1+0x29c], R3 ;  /* 0x00029c0301007387 */ /* 0x0003e20000100800 */
[----:B----4-:R-:W-:-:S05]  /*e230*/  HADD2.F32 R9, -RZ, R4.H0_H0 ;  /* 0x20000004ff097230 */ /* 0x010fca0000004100 */
[----:B------:R-:W-:-:S04]  /*e240*/  FMUL R9, R9, R16 ;  /* 0x0000001009097220 */ /* 0x000fc80000400000 */
[----:B--2---:R-:W-:Y:S01]  /*e250*/  FFMA R8, R8, R2, R9 ;  /* 0x0000000208087223 */ /* 0x004fe20000000009 */
[----:B-1----:R-:W-:Y:S01]  /*e260*/  PRMT R3, R4, 0x7610, R3 ;  /* 0x0000761004037816 */ /* 0x002fe20000000003 */
[----:B------:R1:W5:Y:S03]  /*e270*/  LDL.LU R9, [R1+0x2b4] ;  /* 0x0002b40001097983 */ /* 0x0003660000300800 */
[----:B------:R-:W-:Y:S02]  /*e280*/  F2FP.F16.F32.PACK_AB R7, RZ, R8 ;  /* 0x00000008ff07723e */ /* 0x000fe400000000ff */
[----:B------:R1:W5:Y:S02]  /*e290*/  LDL.LU R8, [R1+0x2b0] ;  /* 0x0002b00001087983 */ /* 0x0003640000300800 */
[----:B------:R-:W-:Y:S02]  /*e2a0*/  PRMT R6, R7, 0x7610, R6 ;  /* 0x0000761007067816 */ /* 0x000fe40000000006 */
[----:B------:R1:W5:Y:S01]  /*e2b0*/  LDL.LU R7, [R1+0x2ac] ;  /* 0x0002ac0001077983 */ /* 0x0003620000300800 */
[----:B------:R-:W-:-:S02]  /*e2c0*/  ISETP.GT.AND P5, PT, R0, 0x100, P1 ;  /* 0x000001000000780c */ /* 0x000fc40000fa4270 */
[----:B------:R-:W-:Y:S02]  /*e2d0*/  PRMT R5, R6, 0x7610, R5 ;  /* 0x0000761006057816 */ /* 0x000fe40000000005 */
[----:B------:R1:W5:Y:S04]  /*e2e0*/  LDL.LU R6, [R1+0x2a8] ;  /* 0x0002a80001067983 */ /* 0x0003680000300800 */
[----:B------:R2:W-:Y:S04]  /*e2f0*/  @P4 STG.E.U16 desc[UR36][R14.64+0x10], R5 ;  /* 0x000010050e004986 */ /* 0x0005e8000c101524 */
[----:B--2---:R1:W5:Y:S04]  /*e300*/  LDL.LU R5, [R1+0x2a4] ;  /* 0x0002a40001057983 */ /* 0x0043680000300800 */
        /* <DEDUP_REMOVED lines=9> */
.L_x_69:
[----:B------:R-:W-:Y:S05]  /*e3a0*/  BSYNC B1 ;  /* 0x0000000000017941 */ /* 0x000fea0003800000 */
.L_x_68:
[----:B-----5:R4:W-:Y:S04]  /*e3b0*/  STL [R1+0x2ac], R7 ;  /* 0x0002ac0701007387 */ /* 0x0209e80000100800 */
[----:B----4-:R-:W4:Y:S04]  /*e3c0*/  LDL R7, [R1+0x1f0] ;  /* 0x0001f00001077983 */ /* 0x010f280000100800 */
[----:B------:R0:W-:Y:S04]  /*e3d0*/  STL [R1+0x2a8], R6 ;  /* 0x0002a80601007387 */ /* 0x0001e80000100800 */
[----:B0-----:R-:W3:Y:S04]  /*e3e0*/  LDL.LU R6, [R1+0x1f4] ;  /* 0x0001f40001067983 */ /* 0x001ee80000300800 */
[----:B------:R0:W-:Y:S04]  /*e3f0*/  STL [R1+0x2a4], R5 ;  /* 0x0002a40501007387 */ /* 0x0001e80000100800 */
[----:B------:R1:W-:Y:S04]  /*e400*/  STL [R1+0x2a0], R4 ;  /* 0x0002a00401007387 */ /* 0x0003e80000100800 */
[----:B------:R2:W-:Y:S01]  /*e410*/  STL [R1+0x29c], R3 ;  /* 0x00029c0301007387 */ /* 0x0005e20000100800 */
[----:B----4-:R-:W-:-:S05]  /*e420*/  HADD2.F32 R7, -RZ, R7.H0_H0 ;  /* 0x20000007ff077230 */ /* 0x010fca0000004100 */
[----:B------:R-:W-:-:S04]  /*e430*/  FMUL R7, R7, R16 ;  /* 0x0000001007077220 */ /* 0x000fc80000400000 */
[----:B---3--:R-:W-:Y:S02]  /*e440*/  FFMA R6, R6, R2, R7 ;  /* 0x0000000206067223 */ /* 0x008fe40000000007 */
[----:B------:R3:W5:Y:S03]  /*e450*/  LDL.LU R7, [R1+0x2ac] ;  /* 0x0002ac0001077983 */ /* 0x0007660000300800 */
[----:B0-----:R-:W-:Y:S02]  /*e460*/  F2FP.F16.F32.PACK_AB R5, RZ, R6 ;  /* 0x00000006ff05723e */ /* 0x001fe400000000ff */
[----:B------:R3:W5:Y:S02]  /*e470*/  LDL.LU R6, [R1+0x2a8] ;  /* 0x0002a80001067983 */ /* 0x0007640000300800 */
[----:B-1----:R-:W-:Y:S02]  /*e480*/  PRMT R4, R5, 0x7610, R4 ;  /* 0x0000761005047816 */ /* 0x002fe40000000004 */
[----:B------:R3:W5:Y:S01]  /*e490*/  LDL.LU R5, [R1+0x2a4] ;  /* 0x0002a40001057983 */ /* 0x0007620000300800 */
[----:B------:R-:W-:-:S02]  /*e4a0*/  ISETP.GT.AND P4, PT, R0, 0x108, P2 ;  /* 0x000001080000780c */ /* 0x000fc40001784270 */
[----:B--2---:R-:W-:Y:S02]  /*e4b0*/  PRMT R3, R4, 0x7610, R3 ;  /* 0x0000761004037816 */ /* 0x004fe40000000003 */
[----:B------:R3:W5:Y:S04]  /*e4c0*/  LDL.LU R4, [R1+0x2a0] ;  /* 0x0002a00001047983 */ /* 0x0007680000300800 */
[----:B------:R0:W-:Y:S04]  /*e4d0*/  @P5 STG.E.U16 desc[UR36][R14.64+0x12], R3 ;  /* 0x000012030e005986 */ /* 0x0001e8000c101524 */
[----:B0-----:R3:W5:Y:S04]  /*e4e0*/  LDL.LU R3, [R1+0x29c] ;  /* 0x00029c0001037983 */ /* 0x0017680000300800 */
[----:B------:R-:W2:Y:S01]  /*e4f0*/  LDL.LU R15, [R1+0x1f0] ;  /* 0x0001f000010f7983 */ /* 0x000ea20000300800 */
[----:B------:R-:W-:Y:S01]  /*e500*/  BSSY B1, `(.L_x_70) ;  /* 0x0000004000017945 */ /* 0x000fe20003800000 */
[----:B--2---:R-:W-:-:S03]  /*e510*/  PRMT R14, R15, 0x7610, R14 ;  /* 0x000076100f0e7816 */ /* 0x004fc6000000000e */
[----:B---3--:R-:W-:Y:S05]  /*e520*/  @!P4 BRA `(.L_x_71) ;  /* 0x000000000004c947 */ /* 0x008fea0003800000 */
[----:B------:R0:W5:Y:S02]  /*e530*/  LDG.E.LTC128B.U16 R14, desc[UR36][R18.64+0x10] ;  /* 0x00001024120e7981 */ /* 0x000164000c1e1520 */
.L_x_71:
[----:B------:R-:W-:Y:S05]  /*e540*/  BSYNC B1 ;  /* 0x0000000000017941 */ /* 0x000fea0003800000 */
.L_x_70:
[----:B-----5:R1:W-:Y:S04]  /*e550*/  STL [R1+0x2a8], R3 ;  /* 0x0002a80301007387 */ /* 0x0203e80000100800 */
[----:B-1----:R-:W2:Y:S04]  /*e560*/  LDL.LU R3, [R1+0x1f8] ;  /* 0x0001f80001037983 */ /* 0x002ea80000300800 */
[----:B------:R1:W-:Y:S04]  /*e570*/  STL.64 [R1+0x2a0], R4 ;  /* 0x0002a00401007387 */ /* 0x0003e80000100a00 */
[----:B-1----:R-:W3:Y:S01]  /*e580*/  LDL.LU.64 R4, [R1+0x218] ;  /* 0x0002180001047983 */ /* 0x002ee20000300a00 */
[----:B------:R-:W-:-:S05]  /*e590*/  HADD2.F32 R15, -RZ, R14.H0_H0 ;  /* 0x2000000eff0f7230 */ /* 0x000fca0000004100 */
[----:B------:R-:W-:Y:S01]  /*e5a0*/  FMUL R15, R15, R16 ;  /* 0x000000100f0f7220 */ /* 0x000fe20000400000 */
[----:B------:R-:W-:Y:S01]  /*e5b0*/  ISETP.GT.AND P5, PT, R0, 0x108, P1 ;  /* 0x000001080000780c */ /* 0x000fe20000fa4270 */
[----:B------:R-:W-:Y:S02]  /*e5c0*/  BSSY B1, `(.L_x_72) ;  /* 0x000000a000017945 */ /* 0x000fe40003800000 */
[----:B--2---:R-:W-:Y:S02]  /*e5d0*/  FFMA R15, R3, R2, R15 ;  /* 0x00000002030f7223 */ /* 0x004fe4000000000f */
[----:B------:R1:W5:Y:S03]  /*e5e0*/  LDL.LU R3, [R1+0x2a8] ;  /* 0x0002a80001037983 */ /* 0x0003660000300800 */
[----:B------:R-:W-:-:S05]  /*e5f0*/  F2FP.F16.F32.PACK_AB R15, RZ, R15 ;  /* 0x0000000fff0f723e */ /* 0x000fca00000000ff */
[----:B---3--:R2:W-:Y:S04]  /*e600*/  @P4 STG.E.U16 desc[UR36][R4.64+0x10], R15 ;  /* 0x0000100f04004986 */ /* 0x0085e8000c101524 */
[----:B--2---:R1:W5:Y:S04]  /*e610*/  LDL.LU.64 R4, [R1+0x2a0] ;  /* 0x0002a00001047983 */ /* 0x0043680000300a00 */
[----:B------:R1:W-:Y:S01]  /*e620*/  STL.S16 [R1+0x1f0], R14 ;  /* 0x0001f00e01007387 */ /* 0x0003e20000100600 */
[----:B------:R-:W-:Y:S05]  /*e630*/  @!P5 BRA `(.L_x_73) ;  /* 0x000000000008d947 */ /* 0x000fea0003800000 */
[----:B-1----:R-:W2:Y:S04]  /*e640*/  LDG.E.LTC128B.U16 R14, desc[UR36][R18.64+0x12] ;  /* 0x00001224120e7981 */ /* 0x002ea8000c1e1520 */
[----:B--2---:R2:W-:Y:S02]  /*e650*/  STL [R1+0x1f0], R14 ;  /* 0x0001f00e01007387 */ /* 0x0045e40000100800 */
.L_x_73:
[----:B------:R-:W-:Y:S05]  /*e660*/  BSYNC B1 ;  /* 0x0000000000017941 */ /* 0x000fea0003800000 */
.L_x_72:
[----:B-12---:R-:W2:Y:S04]  /*e670*/  LDL R14, [R1+0x268] ;  /* 0x00026800010e7983 */ /* 0x006ea80000100800 */
[----:B------:R-:W3:Y:S04]  /*e680*/  LDL.LU R15, [R1+0x1fc] ;  /* 0x0001fc00010f7983 */ /* 0x000ee80000300800 */
[----:B------:R1:W-:Y:S04]  /*e690*/  STL.64 [R1+0x2d8], R30 ;  /* 0x0002d81e01007387 */ /* 0x0003e80000100a00 */
[----:B-1----:R-:W4:Y:S04]  /*e6a0*/  LDL.LU R30, [R1+0x1f0] ;  /* 0x0001f000011e7983 */ /* 0x002f280000300800 */
[----:B------:R-:W3:Y:S04]  /*e6b0*/  LDL.LU R31, [R1+0x1c0] ;  /* 0x0001c000011f7983 */ /* 0x000ee80000300800 */
[----:B------:R-:W-:Y:S04]  /*e6c0*/  STL.64 [R1+0x2d0], R28 ;  /* 0x0002d01c01007387 */ /* 0x000fe80000100a00 */
[----:B------:R-:W-:Y:S04]  /*e6d0*/  STL [R1+0x2c8], R26 ;  /* 0x0002c81a01007387 */ /* 0x000fe80000100800 */
[----:B------:R-:W-:Y:S04]  /*e6e0*/  STL.64 [R1+0x2c0], R24 ;  /* 0x0002c01801007387 */ /* 0x000fe80000100a00 */
[----:B------:R1:W-:Y:S04]  /*e6f0*/  STL.64 [R1+0x2b8], R20 ;  /* 0x0002b81401007387 */ /* 0x0003e80000100a00 */
[----:B-1----:R-:W3:Y:S04]  /*e700*/  LDL.LU.64 R20, [R1+0x1e0] ;  /* 0x0001e00001147983 */ /* 0x002ee80000300a00 */
[----:B------:R0:W-:Y:S04]  /*e710*/  STL.64 [R1+0x2b0], R18 ;  /* 0x0002b01201007387 */ /* 0x0001e80000100a00 */
[----:B0-----:R-:W3:Y:S04]  /*e720*/  LDL.LU.64 R18, [R1+0x248] ;  /* 0x0002480001127983 */ /* 0x001ee80000300a00 */
[----:B------:R-:W-:Y:S04]  /*e730*/  STL [R1+0x2ac], R17 ;  /* 0x0002ac1101007387 */ /* 0x000fe80000100800 */
[----:B-----5:R-:W-:Y:S04]  /*e740*/  STL [R1+0x2a8], R3 ;  /* 0x0002a80301007387 */ /* 0x020fe80000100800 */
[----:B------:R0:W-:Y:S04]  /*e750*/  STL.64 [R1+0x2a0], R12 ;  /* 0x0002a00c01007387 */ /* 0x0001e80000100a00 */
[----:B0-----:R-:W3:Y:S01]  /*e760*/  LDL.LU.64 R12, [R1+0x1e8] ;  /* 0x0001e800010c7983 */ /* 0x001ee20000300a00 */
[----:B------:R-:W-:Y:S01]  /*e770*/  ISETP.GT.AND P4, PT, R0, 0x180, P0 ;  /* 0x000001800000780c */ /* 0x000fe20000784270 */
[----:B------:R-:W-:-:S02]  /*e780*/  UIMAD UR4, UR9, 0x300, URZ ;  /* 0x00000300090478a4 */ /* 0x000fc4000f8e023f */
[----:B------:R-:W3:Y:S04]  /*e790*/  LDL R26, [R1+0x258] ;  /* 0x00025800011a7983 */ /* 0x000ee80000100800 */
[----:B------:R-:W3:Y:S04]  /*e7a0*/  LDL R24, [R1+0x270] ;  /* 0x0002700001187983 */ /* 0x000ee80000100800 */
[----:B------:R-:W3:Y:S04]  /*e7b0*/  LDL R25, [R1+0x250] ;  /* 0x0002500001197983 */ /* 0x000ee80000100800 */
[----:B------:R-:W3:Y:S01]  /*e7c0*/  LDL R17, [R1+0x26c] ;  /* 0x00026c0001117983 */ /* 0x000ee20000100800 */
[----:B--2---:R-:W-:Y:S01]  /*e7d0*/  R2UR UR5, R14 ;  /* 0x000000000e0572ca */ /* 0x004fe200000e0000 */
[----:B----4-:R-:W-:-:S05]  /*e7e0*/  HADD2.F32 R14, -RZ, R30.H0_H0 ;  /* 0x2000001eff0e7230 */ /* 0x010fca0000004100 */
[----:B------:R-:W-:-:S04]  /*e7f0*/  FMUL R14, R14, R16 ;  /* 0x000000100e0e7220 */ /* 0x000fc80000400000 */
[----:B---3--:R-:W-:-:S05]  /*e800*/  FFMA R14, R15, R2, R14 ;  /* 0x000000020f0e7223 */ /* 0x008fca000000000e */
[----:B------:R-:W-:-:S04]  /*e810*/  F2FP.F16.F32.PACK_AB R14, RZ, R14 ;  /* 0x0000000eff0e723e */ /* 0x000fc800000000ff */
[----:B------:R-:W-:Y:S01]  /*e820*/  PRMT R236, R14, 0x7610, R236 ;  /* 0x000076100eec7816 */ /* 0x000fe200000000ec */
[----:B------:R-:W-:-:S04]  /*e830*/  IMAD.WIDE.U32 R20, R22, 0x78, R20 ;  /* 0x0000007816147825 */ /* 0x000fc800078e0014 */
[----:B------:R-:W-:Y:S01]  /*e840*/  IMAD.IADD R3, R23, 0x1, R21 ;  /* 0x0000000117037824 */ /* 0x000fe200078e0215 */
[----:B------:R-:W-:Y:S01]  /*e850*/  @P5 MOV R14, R12 ;  /* 0x0000000c000e5202 */ /* 0x000fe20000000f00 */
[----:B------:R-:W-:Y:S02]  /*e860*/  @P5 IMAD.MOV.U32 R15, RZ, RZ, R13 ;  /* 0x000000ffff0f5224 */ /* 0x000fe400078e000d */
[----:B------:R-:W2:Y:S04]  /*e870*/  LDL.LU.64 R12, [R1+0x210] ;  /* 0x00021000010c7983 */ /* 0x000ea80000300a00 */
[----:B------:R0:W-:Y:S02]  /*e880*/  @P5 STG.E.U16 desc[UR36][R14.64+0x12], R236 ;  /* 0x000012ec0e005986 */ /* 0x0001e4000c101524 */
[----:B0-----:R-:W-:-:S05]  /*e890*/  IADD3 R15, P5, R18, R20, RZ ;  /* 0x00000014120f7210 */ /* 0x001fca0007fbe0ff */
[----:B------:R-:W-:Y:S01]  /*e8a0*/  IMAD.X R236, R3, 0x1, R237, P5 ;  /* 0x0000000103ec7824 */ /* 0x000fe200028e06ed */
[----:B------:R-:W-:-:S04]  /*e8b0*/  LEA R14, P5, R15, R10, 0x1 ;  /* 0x0000000a0f0e7211 */ /* 0x000fc800078a08ff */
[--C-:B------:R-:W-:Y:S02]  /*e8c0*/  LEA.HI.X R15, R15, R11, R236.reuse, 0x1, P5 ;  /* 0x0000000b0f0f7211 */ /* 0x100fe400028f0cec */
[----:B------:R-:W-:-:S06]  /*e8d0*/  PRMT R236, R30, 0x7610, R236 ;  /* 0x000076101eec7816 */ /* 0x000fcc00000000ec */
[----:B------:R0:W3:Y:S02]  /*e8e0*/  @P4 LDG.E.LTC128B.U16 R236, desc[UR36][R14.64] ;  /* 0x000000240eec4981 */ /* 0x0000e4000c1e1520 */
[----:B0-----:R-:W-:Y:S02]  /*e8f0*/  IMAD.U32 R15, RZ, RZ, UR8 ;  /* 0x00000008ff0f7e24 */ /* 0x001fe4000f8e00ff */
[----:B---3--:R-:W-:-:S05]  /*e900*/  HADD2.F32 R14, -RZ, R236.H0_H0 ;  /* 0x200000ecff0e7230 */ /* 0x008fca0000004100 */
[----:B------:R-:W-:-:S04]  /*e910*/  FMUL R14, R14, R16 ;  /* 0x000000100e0e7220 */ /* 0x000fc80000400000 */
[----:B------:R-:W-:Y:S01]  /*e920*/  FFMA R14, R31, R2, R14 ;  /* 0x000000021f0e7223 */ /* 0x000fe2000000000e */
[----:B------:R-:W-:-:S04]  /*e930*/  IMAD.WIDE.U32 R30, R15, 0x300, R8 ;  /* 0x000003000f1e7825 */ /* 0x000fc800078e0008 */
[----:B------:R-:W-:Y:S01]  /*e940*/  F2FP.F16.F32.PACK_AB R14, RZ, R14 ;  /* 0x0000000eff0e723e */ /* 0x000fe200000000ff */
[----:B------:R-:W-:Y:S02]  /*e950*/  VIADD R29, R31, UR4 ;  /* 0x000000041f1d7c36 */ /* 0x000fe40008000000 */
[----:B------:R-:W-:Y:S01]  /*e960*/  @P4 IMAD.MOV.U32 R28, RZ, RZ, R30 ;  /* 0x000000ffff1c4224 */ /* 0x000fe200078e001e */
[----:B------:R-:W-:Y:S01]  /*e970*/  PRMT R15, R14, 0x7610, R15 ;  /* 0x000076100e0f7816 */ /* 0x000fe2000000000f */
[----:B------:R0:W-:Y:S04]  /*e980*/  STL.64 [R1+0x1e8], R30 ;  /* 0x0001e81e01007387 */ /* 0x0001e80000100a00 */
[----:B------:R-:W-:Y:S04]  /*e990*/  @P4 STG.E.U16 desc[UR36][R28.64], R15 ;  /* 0x0000000f1c004986 */ /* 0x000fe8000c101524 */
[----:B0-----:R0:W5:Y:S04]  /*e9a0*/  LDL.LU.64 R30, [R1+0x2d8] ;  /* 0x0002d800011e7983 */ /* 0x0011680000300a00 */
[----:B------:R1:W-:Y:S04]  /*e9b0*/  STL.64 [R1+0x1e0], R28 ;  /* 0x0001e01c01007387 */ /* 0x0003e80000100a00 */
[----:B-1----:R0:W5:Y:S04]  /*e9c0*/  LDL.LU.64 R28, [R1+0x2d0] ;  /* 0x0002d000011c7983 */ /* 0x0021680000300a00 */
[----:B------:R-:W3:Y:S01]  /*e9d0*/  LDL.LU.64 R14, [R1+0x238] ;  /* 0x00023800010e7983 */ /* 0x000ee20000300a00 */
[----:B--2---:R-:W-:-:S04]  /*e9e0*/  IMAD.WIDE.U32 R12, R22, 0x78, R12 ;  /* 0x00000078160c7825 */ /* 0x004fc800078e000c */
[----:B---3--:R-:W-:-:S03]  /*e9f0*/  IMAD.WIDE.U32 R14, R22, 0x78, R14 ;  /* 0x00000078160e7825 */ /* 0x008fc600078e000e */
[----:B------:R-:W-:-:S04]  /*ea00*/  IADD3 R14, P4, R4, R14, RZ ;  /* 0x0000000e040e7210 */ /* 0x000fc80007f9e0ff */
[----:B------:R-:W-:-:S03]  /*ea10*/  IADD3.X R15, R5, R23, R15, P4, !PT ;  /* 0x00000017050f7210 */ /* 0x000fc600027fe40f */
[----:B------:R-:W-:Y:S02]  /*ea20*/  IMAD.WIDE.U32 R14, R26, R22, R14 ;  /* 0x000000161a0e7225 */ /* 0x000fe400078e000e */
[----:B------:R0:W5:Y:S01]  /*ea30*/  LDL.LU R26, [R1+0x2c8] ;  /* 0x0002c800011a7983 */ /* 0x0001620000300800 */
[----:B------:R-:W-:-:S04]  /*ea40*/  IADD3 R14, P4, R6, R14, RZ ;  /* 0x0000000e060e7210 */ /* 0x000fc80007f9e0ff */
[----:B------:R-:W-:-:S03]  /*ea50*/  IADD3.X R15, R7, R24, R15, P4, !PT ;  /* 0x00000018070f7210 */ /* 0x000fc600027fe40f */
[----:B------:R-:W-:-:S04]  /*ea60*/  IMAD.WIDE.U32 R24, R25, UR5, R14 ;  /* 0x0000000519187c25 */ /* 0x000fc8000f8e000e */
[----:B------:R-:W-:Y:S01]  /*ea70*/  IMAD.IADD R15, R17, 0x1, R25 ;  /* 0x00000001110f7824 */ /* 0x000fe200078e0219 */
[----:B------:R-:W-:-:S04]  /*ea80*/  LEA R14, P4, R24, R10, 0x1 ;  /* 0x0000000a180e7211 */ /* 0x000fc800078808ff */
[----:B------:R-:W-:Y:S02]  /*ea90*/  LEA.HI.X R15, R24, R11, R15, 0x1, P4 ;  /* 0x0000000b180f7211 */ /* 0x000fe400020f0c0f */
[----:B------:R-:W-:Y:S01]  /*eaa0*/  IADD3 R17, P4, P5, R18, R20, R4 ;  /* 0x0000001412117210 */ /* 0x000fe20007d9e004 */
[----:B------:R0:W5:Y:S03]  /*eab0*/  LDL.LU.64 R24, [R1+0x2c0] ;  /* 0x0002c00001187983 */ /* 0x0001660000300a00 */
[----:B------:R-:W-:Y:S01]  /*eac0*/  IADD3.X R3, R237, R3, R5, P4, P5 ;  /* 0x00000003ed037210 */ /* 0x000fe200027ea405 */
[----:B------:R0:W5:Y:S01]  /*ead0*/  LDL.LU.64 R20, [R1+0x2b8] ;  /* 0x0002b80001147983 */ /* 0x0001620000300a00 */
[----:B------:R-:W-:-:S03]  /*eae0*/  IADD3 R4, P5, R4, R12, RZ ;  /* 0x0000000c04047210 */ /* 0x000fc60007fbe0ff */
[----:B------:R0:W5:Y:S01]  /*eaf0*/  LDL.LU.64 R18, [R1+0x2b0] ;  /* 0x0002b00001127983 */ /* 0x0001620000300a00 */
[----:B------:R-:W-:-:S03]  /*eb00*/  IADD3.X R5, R5, R23, R13, P5, !PT ;  /* 0x0000001705057210 */ /* 0x000fc60002ffe40d */
[----:B------:R1:W-:Y:S04]  /*eb10*/  STL [R1+0x1f8], R17 ;  /* 0x0001f81101007387 */ /* 0x0003e80000100800 */
[----:B-1----:R0:W5:Y:S04]  /*eb20*/  LDL.LU R17, [R1+0x2ac] ;  /* 0x0002ac0001117983 */ /* 0x0021680000300800 */
[----:B------:R1:W-:Y:S04]  /*eb30*/  STL [R1+0x1fc], R3 ;  /* 0x0001fc0301007387 */ /* 0x0003e80000100800 */
[----:B-1----:R0:W5:Y:S04]  /*eb40*/  LDL.LU R3, [R1+0x2a8] ;  /* 0x0002a80001037983 */ /* 0x0021680000300800 */
[----:B------:R0:W5:Y:S01]  /*eb50*/  LDL.LU.64 R12, [R1+0x2a0] ;  /* 0x0002a000010c7983 */ /* 0x0001620000300a00 */
[----:B------:R-:W-:Y:S01]  /*eb60*/  ISETP.GT.AND P4, PT, R0, 0x180, P3 ;  /* 0x000001800000780c */ /* 0x000fe20001f84270 */
[----:B------:R-:W-:-:S12]  /*eb70*/  BSSY B1, `(.L_x_74) ;  /* 0x0000003000017945 */ /* 0x000fd80003800000 */
[----:B0-----:R-:W-:Y:S05]  /*eb80*/  @!P4 BRA `(.L_x_75) ;  /* 0x000000000004c947 */ /* 0x001fea0003800000 */
[----:B------:R0:W5:Y:S02]  /*eb90*/  LDG.E.LTC128B.U16 R236, desc[UR36][R14.64+0x2] ;  /* 0x000002240eec7981 */ /* 0x000164000c1e1520 */
.L_x_75:
[----:B------:R-:W-:Y:S05]  /*eba0*/  BSYNC B1 ;  /* 0x0000000000017941 */ /* 0x000fea0003800000 */
.L_x_74:
[----:B------:R0:W-:Y:S04]  /*ebb0*/  STL [R1+0x2b8], R14 ;  /* 0x0002b80e01007387 */ /* 0x0001e80000100800 */
[----:B0-----:R-:W2:Y:S04]  /*ebc0*/  LDL.LU R14, [R1+0x1f8] ;  /* 0x0001f800010e7983 */ /* 0x001ea80000300800 */
[----:B-----5:R0:W-:Y:S04]  /*ebd0*/  STL.64 [R1+0x2b0], R12 ;  /* 0x0002b00c01007387 */ /* 0x0201e80000100a00 */
[----:B0-----:R-:W3:Y:S01]  /*ebe0*/  LDL.LU R13, [R1+0x1c4] ;  /* 0x0001c400010d7983 */ /* 0x001ee20000300800 */
[----:B------:R-:W-:-:S03]  /*ebf0*/  HADD2.F32 R23, -RZ, R236.H0_H0 ;  /* 0x200000ecff177230 */ /* 0x000fc60000004100 */
[----:B------:R0:W-:Y:S02]  /*ec00*/  STL [R1+0x2a8], R3 ;  /* 0x0002a80301007387 */ /* 0x0001e40000100800 */
[----:B------:R-:W-:Y:S02]  /*ec10*/  FMUL R23, R23, R16 ;  /* 0x0000001017177220 */ /* 0x000fe40000400000 */
[----:B0-----:R-:W4:Y:S04]  /*ec20*/  LDL.LU R3, [R1+0x270] ;  /* 0x0002700001037983 */ /* 0x001f280000300800 */
[----:B------:R0:W-:Y:S04]  /*ec30*/  STL.64 [R1+0x2a0], R8 ;  /* 0x0002a00801007387 */ /* 0x0001e80000100a00 */
[----:B0-----:R-:W4:Y:S01]  /*ec40*/  LDL.64 R8, [R1+0x1e0] ;  /* 0x0001e00001087983 */ /* 0x001f220000100a00 */
[----:B---3--:R-:W-:-:S03]  /*ec50*/  FFMA R237, R13, R2, R23 ;  /* 0x000000020ded7223 */ /* 0x008fc60000000017 */
[----:B------:R-:W3:Y:S01]  /*ec60*/  LDL.LU R23, [R1+0x258] ;  /* 0x0002580001177983 */ /* 0x000ee20000300800 */
[----:B--2---:R-:W-:-:S03]  /*ec70*/  LEA R12, P5, R14, R10, 0x1 ;  /* 0x0000000a0e0c7211 */ /* 0x004fc600078a08ff */
[----:B------:R-:W2:Y:S01]  /*ec80*/  LDL.LU R13, [R1+0x1fc] ;  /* 0x0001fc00010d7983 */ /* 0x000ea20000300800 */
[----:B---3--:R-:W-:Y:S01]  /*ec90*/  IMAD.WIDE.U32 R22, R23, R22, R4 ;  /* 0x0000001617167225 */ /* 0x008fe200078e0004 */
[----:B------:R-:W-:Y:S02]  /*eca0*/  F2FP.F16.F32.PACK_AB R4, RZ, R237 ;  /* 0x000000edff04723e */ /* 0x000fe400000000ff */
[----:B--2---:R-:W-:Y:S02]  /*ecb0*/  LEA.HI.X R13, R14, R11, R13, 0x1, P5 ;  /* 0x0000000b0e0d7211 */ /* 0x004fe400028f0c0d */
[----:B------:R0:W5:Y:S01]  /*ecc0*/  LDL.LU R14, [R1+0x2b8] ;  /* 0x0002b800010e7983 */ /* 0x0001620000300800 */
[----:B------:R-:W-:Y:S02]  /*ecd0*/  IADD3 R6, P5, R6, R22, RZ ;  /* 0x0000001606067210 */ /* 0x000fe40007fbe0ff */
[----:B------:R-:W-:Y:S01]  /*ece0*/  PRMT R22, R4, 0x7610, R22 ;  /* 0x0000761004167816 */ /* 0x000fe20000000016 */
[----:B------:R1:W-:Y:S04]  /*ecf0*/  STL.64 [R1+0x1c0], R12 ;  /* 0x0001c00c01007387 */ /* 0x0003e80000100a00 */
[----:B-1----:R0:W5:Y:S01]  /*ed00*/  LDL.LU.64 R12, [R1+0x2b0] ;  /* 0x0002b000010c7983 */ /* 0x0021620000300a00 */
[----:B------:R-:W-:-:S03]  /*ed10*/  ISETP.GT.AND P0, PT, R0, 0x188, P0 ;  /* 0x000001880000780c */ /* 0x000fc60000704270 */
[----:B------:R-:W2:Y:S01]  /*ed20*/  LDL.64 R4, [R1+0x1e8] ;  /* 0x0001e80001047983 */ /* 0x000ea20000100a00 */
[----:B----4-:R-:W-:-:S03]  /*ed30*/  IADD3.X R7, R7, R3, R23, P5, !PT ;  /* 0x0000000307077210 */ /* 0x010fc60002ffe417 */
[----:B------:R0:W5:Y:S01]  /*ed40*/  LDL.LU R3, [R1+0x2a8] ;  /* 0x0002a80001037983 */ /* 0x0001620000300800 */
[----:B------:R-:W-:Y:S01]  /*ed50*/  BSSY B1, `(.L_x_76) ;  /* 0x0000007000017945 */ /* 0x000fe20003800000 */
[----:B--2---:R-:W-:Y:S02]  /*ed60*/  @P4 IMAD.MOV.U32 R5, RZ, RZ, R9 ;  /* 0x000000ffff054224 */ /* 0x004fe400078e0009 */
[----:B------:R0:W5:Y:S04]  /*ed70*/  LDL.LU.64 R8, [R1+0x2a0] ;  /* 0x0002a00001087983 */ /* 0x0001680000300a00 */
[----:B------:R0:W-:Y:S01]  /*ed80*/  @P4 STG.E.U16 desc[UR36][R4.64+0x2], R22 ;  /* 0x0000021604004986 */ /* 0x0001e2000c101524 */
[----:B------:R-:W-:Y:S05]  /*ed90*/  @!P0 BRA `(.L_x_77) ;  /* 0x0000000000088947 */ /* 0x000fea0003800000 */
[----:B0-----:R-:W2:Y:S04]  /*eda0*/  LDL.LU.64 R4, [R1+0x1c0] ;  /* 0x0001c00001047983 */ /* 0x001ea80000300a00 */
[----:B--2---:R1:W5:Y:S02]  /*edb0*/  LDG.E.LTC128B.U16 R236, desc[UR36][R4.64] ;  /* 0x0000002404ec7981 */ /* 0x004364000c1e1520 */
.L_x_77:
[----:B------:R-:W-:Y:S05]  /*edc0*/  BSYNC B1 ;  /* 0x0000000000017941 */ /* 0x000fea0003800000 */
.L_x_76:
[----:B01----:R-:W2:Y:S04]  /*edd0*/  LDL R4, [R1+0x268] ;  /* 0x0002680001047983 */ /* 0x003ea80000100800 */
[----:B-----5:R0:W-:Y:S04]  /*ede0*/  STL [R1+0x2a8], R3 ;  /* 0x0002a80301007387 */ /* 0x0201e80000100800 */
[----:B0-----:R-:W3:Y:S04]  /*edf0*/  LDL.LU R3, [R1+0x250] ;  /* 0x0002500001037983 */ /* 0x001ee80000300800 */
[----:B------:R-:W4:Y:S04]  /*ee00*/  LDL.LU R22, [R1+0x1c8] ;  /* 0x0001c80001167983 */ /* 0x000f280000300800 */
[----:B------:R-:W4:Y:S04]  /*ee10*/  LDL.LU R5, [R1+0x26c] ;  /* 0x00026c0001057983 */ /* 0x000f280000300800 */
[----:B------:R0:W-:Y:S04]  /*ee20*/  STL.64 [R1+0x2a0], R8 ;  /* 0x0002a00801007387 */ /* 0x0001e80000100a00 */
[----:B------:R-:W4:Y:S04]  /*ee30*/  LDL R23, [R1+0x260] ;  /* 0x0002600001177983 */ /* 0x000f280000100800 */
[----:B0-----:R-:W4:Y:S01]  /*ee40*/  LDL.64 R8, [R1+0x1e8] ;  /* 0x0001e80001087983 */ /* 0x001f220000100a00 */
[----:B--2---:R-:W-:Y:S01]  /*ee50*/  R2UR UR4, R4 ;  /* 0x00000000040472ca */ /* 0x004fe200000e0000 */
[----:B------:R-:W-:-:S05]  /*ee60*/  HADD2.F32 R4, -RZ, R236.H0_H0 ;  /* 0x200000ecff047230 */ /* 0x000fca0000004100 */
[----:B------:R-:W-:-:S07]  /*ee70*/  FMUL R4, R4, R16 ;  /* 0x0000001004047220 */ /* 0x000fce0000400000 */
[----:B---3--:R-:W-:Y:S02]  /*ee80*/  IMAD.WIDE.U32 R6, R3, UR4, R6 ;  /* 0x0000000403067c25 */ /* 0x008fe4000f8e0006 */
[----:B------:R0:W5:Y:S02]  /*ee90*/  LDL.LU R3, [R1+0x2a8] ;  /* 0x0002a80001037983 */ /* 0x0001640000300800 */
[----:B----4-:R-:W-:Y:S01]  /*eea0*/  FFMA R22, R22, R2, R4 ;  /* 0x0000000216167223 */ /* 0x010fe20000000004 */
[C---:B------:R-:W-:Y:S02]  /*eeb0*/  LEA R10, P5, R6.reuse, R10, 0x1 ;  /* 0x0000000a060a7211 */ /* 0x040fe400078a08ff */
[----:B------:R-:W-:Y:S02]  /*eec0*/  IADD3 R5, R5, R7, RZ ;  /* 0x0000000705057210 */ /* 0x000fe40007ffe0ff */
[----:B------:R-:W-:Y:S02]  /*eed0*/  F2FP.F16.F32.PACK_AB R7, RZ, R22 ;  /* 0x00000016ff07723e */ /* 0x000fe400000000ff */
[----:B------:R-:W-:-:S02]  /*eee0*/  LEA.HI.X R11, R6, R11, R5, 0x1, P5 ;  /* 0x0000000b060b7211 */ /* 0x000fc400028f0c05 */
[----:B------:R-:W-:Y:S02]  /*eef0*/  IADD3 R4, P4, R23, R8, RZ ;  /* 0x0000000817047210 */ /* 0x000fe40007f9e0ff */
[----:B------:R0:W5:Y:S04]  /*ef00*/  LDL.LU.64 R8, [R1+0x2a0] ;  /* 0x0002a00001087983 */ /* 0x0001680000300a00 */
[----:B------:R-:W2:Y:S04]  /*ef10*/  LDL.64 R22, [R1+0x1e0] ;  /* 0x0001e00001167983 */ /* 0x000ea80000100a00 */
[----:B------:R-:W2:Y:S01]  /*ef20*/  LDL R5, [R1+0x254] ;  /* 0x0002540001057983 */ /* 0x000ea20000100800 */
[----:B------:R-:W-:Y:S01]  /*ef30*/  ISETP.GT.AND P3, PT, R0, 0x188, P3 ;  /* 0x000001880000780c */ /* 0x000fe20001f64270 */
[----:B------:R-:W-:Y:S01]  /*ef40*/  BSSY B1, `(.L_x_78) ;  /* 0x0000006000017945 */ /* 0x000fe20003800000 */
[----:B------:R-:W-:Y:S01]  /*ef50*/  PRMT R6, R236, 0x7610, R6 ;  /* 0x00007610ec067816 */ /* 0x000fe20000000006 */
[----:B--2---:R-:W-:-:S05]  /*ef60*/  IMAD.X R5, R23, 0x1, R5, P4 ;  /* 0x0000000117057824 */ /* 0x004fca00020e0605 */
[----:B------:R0:W-:Y:S05]  /*ef70*/  @P0 STG.E.U16 desc[UR36][R4.64], R7 ;  /* 0x0000000704000986 */ /* 0x0001ea000c101524 */
[----:B------:R-:W-:Y:S05]  /*ef80*/  @!P3 BRA `(.L_x_79) ;  /* 0x000000000004b947 */ /* 0x000fea0003800000 */
[----:B------:R1:W5:Y:S02]  /*ef90*/  LDG.E.LTC128B.U16 R6, desc[UR36][R10.64+0x2] ;  /* 0x000002240a067981 */ /* 0x000364000c1e1520 */
.L_x_79:
[----:B------:R-:W-:Y:S05]  /*efa0*/  BSYNC B1 ;  /* 0x0000000000017941 */ /* 0x000fea0003800000 */
.L_x_78:
[----:B------:R-:W2:Y:S01]  /*efb0*/  LDL.LU R22, [R1+0x1cc] ;  /* 0x0001cc0001167983 */ /* 0x000ea20000300800 */
[----:B0----5:R-:W-:Y:S01]  /*efc0*/  HADD2.F32 R7, -RZ, R6.H0_H0 ;  /* 0x20000006ff077230 */ /* 0x021fe20000004100 */
        /* <DEDUP_REMOVED lines=8> */
.L_x_81:
[----:B------:R-:W-:Y:S05]  /*f050*/  BSYNC B1 ;  /* 0x0000000000017941 */ /* 0x000fea0003800000 */
.L_x_80:
[----:B------:R3:W-:Y:S04]  /*f060*/  STL [R1+0x2a8], R3 ;  /* 0x0002a80301007387 */ /* 0x0007e80000100800 */
[----:B---3--:R-:W3:Y:S04]  /*f070*/  LDL.LU R3, [R1+0x1d0] ;  /* 0x0001d00001037983 */ /* 0x008ee80000300800 */
[----:B------:R0:W-:Y:S04]  /*f080*/  STL.64 [R1+0x2a0], R4 ;  /* 0x0002a00401007387 */ /* 0x0001e80000100a00 */
[----:B------:R-:W4:Y:S04]  /*f090*/  LDL.64 R22, [R1+0x1e8] ;  /* 0x0001e80001167983 */ /* 0x000f280000100a00 */
[----:B0-----:R-:W4:Y:S01]  /*f0a0*/  LDL.64 R4, [R1+0x1e0] ;  /* 0x0001e00001047983 */ /* 0x001f220000100a00 */
[----:B-----5:R-:W-:-:S05]  /*f0b0*/  HADD2.F32 R7, -RZ, R6.H0_H0 ;  /* 0x20000006ff077230 */ /* 0x020fca0000004100 */
[----:B------:R-:W-:-:S04]  /*f0c0*/  FMUL R7, R7, R16 ;  /* 0x0000001007077220 */ /* 0x000fc80000400000 */
[----:B---3--:R-:W-:Y:S02]  /*f0d0*/  FFMA R7, R3, R2, R7 ;  /* 0x0000000203077223 */ /* 0x008fe40000000007 */
[----:B------:R0:W5:Y:S01]  /*f0e0*/  LDL.LU R3, [R1+0x2a8] ;  /* 0x0002a80001037983 */ /* 0x0001620000300800 */
[----:B----4-:R-:W-:-:S03]  /*f0f0*/  @P0 IMAD.MOV.U32 R23, RZ, RZ, R5 ;  /* 0x000000ffff170224 */ /* 0x010fc600078e0005 */
[----:B------:R0:W5:Y:S01]  /*f100*/  LDL.LU.64 R4, [R1+0x2a0] ;  /* 0x0002a00001047983 */ /* 0x0001620000300a00 */
[----:B------:R-:W-:-:S05]  /*f110*/  F2FP.F16.F32.PACK_AB R7, RZ, R7 ;  /* 0x00000007ff07723e */ /* 0x000fca00000000ff */
[----:B------:R0:W-:Y:S01]  /*f120*/  @P0 STG.E.U16 desc[UR36][R22.64+0x10], R7 ;  /* 0x0000100716000986 */ /* 0x0001e2000c101524 */
[----:B------:R-:W-:Y:S01]  /*f130*/  ISETP.GT.AND P3, PT, R0, 0x180, P1 ;  /* 0x000001800000780c */ /* 0x000fe20000f64270 */
[----:B------:R-:W-:-:S12]  /*f140*/  BSSY B1, `(.L_x_82) ;  /* 0x0000003000017945 */ /* 0x000fd80003800000 */
[----:B0-----:R-:W-:Y:S05]  /*f150*/  @!P3 BRA `(.L_x_83) ;  /* 0x000000000004b947 */ /* 0x001fea0003800000 */
[----:B------:R0:W5:Y:S02]  /*f160*/  LDG.E.LTC128B.U16 R6, desc[UR36][R14.64+0x12] ;  /* 0x000012240e067981 */ /* 0x000164000c1e1520 */
.L_x_83:
[----:B------:R-:W-:Y:S05]  /*f170*/  BSYNC B1 ;  /* 0x0000000000017941 */ /* 0x000fea0003800000 */
.L_x_82:
[----:B-----5:R3:W-:Y:S04]  /*f180*/  STL [R1+0x2a8], R3 ;  /* 0x0002a80301007387 */ /* 0x0207e80000100800 */
[----:B---3--:R-:W3:Y:S04]  /*f190*/  LDL.LU R3, [R1+0x1d4] ;  /* 0x0001d40001037983 */ /* 0x008ee80000300800 */
[----:B------:R4:W-:Y:S04]  /*f1a0*/  STL.64 [R1+0x2a0], R4 ;  /* 0x0002a00401007387 */ /* 0x0009e80000100a00 */
[----:B----4-:R-:W4:Y:S04]  /*f1b0*/  LDL.LU.64 R4, [R1+0x1e0] ;  /* 0x0001e00001047983 */ /* 0x010f280000300a00 */
[----:B------:R-:W4:Y:S01]  /*f1c0*/  LDL.LU.64 R22, [R1+0x1e8] ;  /* 0x0001e80001167983 */ /* 0x000f220000300a00 */
[----:B------:R-:W-:-:S05]  /*f1d0*/  HADD2.F32 R7, -RZ, R6.H0_H0 ;  /* 0x20000006ff077230 */ /* 0x000fca0000004100 */
[----:B------:R-:W-:-:S04]  /*f1e0*/  FMUL R7, R7, R16 ;  /* 0x0000001007077220 */ /* 0x000fc80000400000 */
[----:B---3--:R-:W-:Y:S02]  /*f1f0*/  FFMA R7, R3, R2, R7 ;  /* 0x0000000203077223 */ /* 0x008fe40000000007 */
[----:B------:R3:W5:Y:S01]  /*f200*/  LDL.LU R3, [R1+0x2a8] ;  /* 0x0002a80001037983 */ /* 0x0007620000300800 */
[----:B------:R-:W-:Y:S02]  /*f210*/  ISETP.GT.AND P2, PT, R0, 0x188, P2 ;  /* 0x000001880000780c */ /* 0x000fe40001744270 */
[----:B------:R-:W-:Y:S01]  /*f220*/  F2FP.F16.F32.PACK_AB R7, RZ, R7 ;  /* 0x00000007ff07723e */ /* 0x000fe200000000ff */
[----:B----4-:R-:W-:Y:S02]  /*f230*/  @P3 IMAD.MOV.U32 R23, RZ, RZ, R5 ;  /* 0x000000ffff173224 */ /* 0x010fe400078e0005 */
[----:B------:R3:W5:Y:S01]  /*f240*/  LDL.LU.64 R4, [R1+0x2a0] ;  /* 0x0002a00001047983 */ /* 0x0007620000300a00 */
[----:B------:R-:W-:Y:S03]  /*f250*/  BSSY B1, `(.L_x_84) ;  /* 0x0000004000017945 */ /* 0x000fe60003800000 */
[----:B------:R3:W-:Y:S04]  /*f260*/  @P3 STG.E.U16 desc[UR36][R22.64+0x12], R7 ;  /* 0x0000120716003986 */ /* 0x0007e8000c101524 */
[----:B------:R-:W-:Y:S05]  /*f270*/  @!P2 BRA `(.L_x_85) ;  /* 0x000000000004a947 */ /* 0x000fea0003800000 */
[----:B------:R4:W5:Y:S02]  /*f280*/  LDG.E.LTC128B.U16 R6, desc[UR36][R10.64+0x10] ;  /* 0x000010240a067981 */ /* 0x000964000c1e1520 */
.L_x_85:
[----:B------:R-:W-:Y:S05]  /*f290*/  BSYNC B1 ;  /* 0x0000000000017941 */ /* 0x000fea0003800000 */
.L_x_84:
[----:B---3--:R-:W3:Y:S01]  /*f2a0*/  LDL.LU R22, [R1+0x1d8] ;  /* 0x0001d80001167983 */ /* 0x008ee20000300800 */
[----:B-----5:R-:W-:Y:S01]  /*f2b0*/  HADD2.F32 R7, -RZ, R6.H0_H0 ;  /* 0x20000006ff077230 */ /* 0x020fe20000004100 */
[----:B------:R-:W-:Y:S01]  /*f2c0*/  ISETP.GT.AND P1, PT, R0, 0x188, P1 ;  /* 0x000001880000780c */ /* 0x000fe20000f24270 */
[----:B------:R-:W-:Y:S03]  /*f2d0*/  BSSY B1, `(.L_x_86) ;  /* 0x0000007000017945 */ /* 0x000fe60003800000 */
[----:B------:R-:W-:-:S04]  /*f2e0*/  FMUL R7, R7, R16 ;  /* 0x0000001007077220 */ /* 0x000fc80000400000 */
[----:B---3--:R-:W-:-:S05]  /*f2f0*/  FFMA R7, R22, R2, R7 ;  /* 0x0000000216077223 */ /* 0x008fca0000000007 */
[----:B------:R-:W-:-:S05]  /*f300*/  F2FP.F16.F32.PACK_AB R7, RZ, R7 ;  /* 0x00000007ff07723e */ /* 0x000fca00000000ff */
[----:B------:R3:W-:Y:S01]  /*f310*/  @P2 STG.E.U16 desc[UR36][R4.64+0x10], R7 ;  /* 0x0000100704002986 */ /* 0x0007e2000c101524 */
[----:B------:R-:W-:Y:S05]  /*f320*/  @!P1 BRA `(.L_x_87) ;  /* 0x0000000000049947 */ /* 0x000fea0003800000 */
[----:B------:R0:W5:Y:S02]  /*f330*/  LDG.E.LTC128B.U16 R6, desc[UR36][R10.64+0x12] ;  /* 0x000012240a067981 */ /* 0x000164000c1e1520 */
.L_x_87:
[----:B------:R-:W-:Y:S05]  /*f340*/  BSYNC B1 ;  /* 0x0000000000017941 */ /* 0x000fea0003800000 */
.L_x_86:
[----:B------:R1:W-:Y:S04]  /*f350*/  STL [R1+0x29c], R8 ;  /* 0x00029c0801007387 */ /* 0x0003e80000100800 */
[----:B-1----:R-:W2:Y:S01]  /*f360*/  LDL.LU R8, [R1+0x1dc] ;  /* 0x0001dc0001087983 */ /* 0x002ea20000300800 */
[----:B---3-5:R-:W-:-:S03]  /*f370*/  HADD2.F32 R7, -RZ, R6.H0_H0 ;  /* 0x20000006ff077230 */ /* 0x028fc60000004100 */
[----:B------:R1:W5:Y:S02]  /*f380*/  LDL.64 R22, [R1+0x240] ;  /* 0x0002400001167983 */ /* 0x0003640000100a00 */
[----:B------:R-:W-:Y:S01]  /*f390*/  FMUL R7, R7, R16 ;  /* 0x0000001007077220 */ /* 0x000fe20000400000 */
[----:B------:R-:W-:-:S04]  /*f3a0*/  ISETP.GT.AND P3, PT, R3, 0x10, PT ;  /* 0x000000100300780c */ /* 0x000fc80003f64270 */
[----:B------:R-:W-:Y:S01]  /*f3b0*/  ISETP.GT.AND P0, PT, R0, RZ, P3 ;  /* 0x000000ff0000720c */ /* 0x000fe20001f04270 */
[----:B--2---:R-:W-:Y:S02]  /*f3c0*/  FFMA R7, R8, R2, R7 ;  /* 0x0000000208077223 */ /* 0x004fe40000000007 */
[----:B------:R1:W5:Y:S01]  /*f3d0*/  LDL.LU R8, [R1+0x29c] ;  /* 0x00029c0001087983 */ /* 0x0003620000300800 */
[----:B------:R-:W-:Y:S02]  /*f3e0*/  BSSY B1, `(.L_x_88) ;  /* 0x0000005000017945 */ /* 0x000fe40003800000 */
[----:B------:R-:W-:-:S05]  /*f3f0*/  F2FP.F16.F32.PACK_AB R7, RZ, R7 ;  /* 0x00000007ff07723e */ /* 0x000fca00000000ff */
[----:B------:R1:W-:Y:S02]  /*f400*/  @P1 STG.E.U16 desc[UR36][R4.64+0x12], R7 ;  /* 0x0000120704001986 */ /* 0x0003e4000c101524 */
[----:B------:R-:W-:Y:S05]  /*f410*/  @!P0 BRA `(.L_x_89) ;  /* 0x0000000000048947 */ /* 0x000fea0003800000 */
[----:B-----5:R2:W5:Y:S02]  /*f420*/  LDG.E.LTC128B.U16 R6, desc[UR36][R22.64+0x20] ;  /* 0x0000202416067981 */ /* 0x020564000c1e1520 */
.L_x_89:
[----:B------:R-:W-:Y:S05]  /*f430*/  BSYNC B1 ;  /* 0x0000000000017941 */ /* 0x000fea0003800000 */
.L_x_88:
[----:B-1----:R-:W3:Y:S01]  /*f440*/  LDL.LU R5, [R1+0x1a0] ;  /* 0x0001a00001057983 */ /* 0x002ee20000300800 */
        /* <DEDUP_REMOVED lines=9> */
[----:B------:R3:W5:Y:S02]  /*f4e0*/  LDG.E.LTC128B.U16 R6, desc[UR36][R22.64+0x22] ;  /* 0x0000222416067981 */ /* 0x000764000c1e1520 */
.L_x_91:
[----:B------:R-:W-:Y:S05]  /*f4f0*/  BSYNC B1 ;  /* 0x0000000000017941 */ /* 0x000fea0003800000 */
.L_x_90:
[----:B------:R-:W2:Y:S01]  /*f500*/  LDL.LU R5, [R1+0x1a4] ;  /* 0x0001a40001057983 */ /* 0x000ea20000300800 */
[----:B-1---5:R-:W-:Y:S01]  /*f510*/  HADD2.F32 R4, -RZ, R6.H0_H0 ;  /* 0x20000006ff047230 */ /* 0x022fe20000004100 */
[----:B------:R-:W-:Y:S01]  /*f520*/  ISETP.GT.AND P0, PT, R0, 0x8, P3 ;  /* 0x000000080000780c */ /* 0x000fe20001f04270 */
[----:B------:R-:W-:Y:S03]  /*f530*/  BSSY B1, `(.L_x_92) ;  /* 0x0000008000017945 */ /* 0x000fe60003800000 */
[----:B------:R-:W-:-:S04]  /*f540*/  FMUL R4, R4, R16 ;  /* 0x0000001004047220 */ /* 0x000fc80000400000 */
[----:B--2---:R-:W-:-:S05]  /*f550*/  FFMA R4, R5, R2, R4 ;  /* 0x0000000205047223 */ /* 0x004fca0000000004 */
[----:B------:R-:W-:-:S05]  /*f560*/  F2FP.F16.F32.PACK_AB R4, RZ, R4 ;  /* 0x00000004ff04723e */ /* 0x000fca00000000ff */
[----:B------:R1:W-:Y:S01]  /*f570*/  @P1 STG.E.U16 desc[UR36][R8.64+0x22], R4 ;  /* 0x0000220408001986 */ /* 0x0003e2000c101524 */
[----:B------:R-:W-:Y:S05]  /*f580*/  @!P0 BRA `(.L_x_93) ;  /* 0x0000000000088947 */ /* 0x000fea0003800000 */
[----:B---3--:R-:W2:Y:S04]  /*f590*/  LDL.64 R22, [R1+0x220] ;  /* 0x0002200001167983 */ /* 0x008ea80000100a00 */
[----:B--2---:R2:W5:Y:S02]  /*f5a0*/  LDG.E.LTC128B.U16 R6, desc[UR36][R22.64+0x20] ;  /* 0x0000202416067981 */ /* 0x004564000c1e1520 */
.L_x_93:
[----:B------:R-:W-:Y:S05]  /*f5b0*/  BSYNC B1 ;  /* 0x0000000000017941 */ /* 0x000fea0003800000 */
.L_x_92:
[----:B------:R-:W4:Y:S04]  /*f5c0*/  LDL.LU R5, [R1+0x1a8] ;  /* 0x0001a80001057983 */ /* 0x000f280000300800 */
[----:B--23--:R-:W2:Y:S01]  /*f5d0*/  LDL.64 R22, [R1+0x228] ;  /* 0x0002280001167983 */ /* 0x00cea20000100a00 */
[----:B-1---5:R-:W-:Y:S01]  /*f5e0*/  HADD2.F32 R4, -RZ, R6.H0_H0 ;  /* 0x20000006ff047230 */ /* 0x022fe20000004100 */
[----:B------:R-:W-:Y:S01]  /*f5f0*/  ISETP.GT.AND P4, PT, R0, 0x8, P2 ;  /* 0x000000080000780c */ /* 0x000fe20001784270 */
[----:B------:R-:W-:Y:S03]  /*f600*/  BSSY B1, `(.L_x_94) ;  /* 0x0000008000017945 */ /* 0x000fe60003800000 */
[----:B------:R-:W-:-:S04]  /*f610*/  FMUL R4, R4, R16 ;  /* 0x0000001004047220 */ /* 0x000fc80000400000 */
[----:B----4-:R-:W-:-:S05]  /*f620*/  FFMA R4, R5, R2, R4 ;  /* 0x0000000205047223 */ /* 0x010fca0000000004 */
[----:B------:R-:W-:-:S05]  /*f630*/  F2FP.F16.F32.PACK_AB R4, RZ, R4 ;  /* 0x00000004ff04723e */ /* 0x000fca00000000ff */
[----:B--2---:R1:W-:Y:S01]  /*f640*/  @P0 STG.E.U16 desc[UR36][R22.64+0x20], R4 ;  /* 0x0000200416000986 */ /* 0x0043e2000c101524 */
[----:B------:R-:W-:Y:S05]  /*f650*/  @!P4 BRA `(.L_x_95) ;  /* 0x000000000008c947 */ /* 0x000fea0003800000 */
[----:B-1----:R-:W2:Y:S04]  /*f660*/  LDL.64 R4, [R1+0x220] ;  /* 0x0002200001047983 */ /* 0x002ea80000100a00 */
[----:B--2---:R2:W5:Y:S02]  /*f670*/  LDG.E.LTC128B.U16 R6, desc[UR36][R4.64+0x22] ;  /* 0x0000222404067981 */ /* 0x004564000c1e1520 */
.L_x_95:
[----:B------:R-:W-:Y:S05]  /*f680*/  BSYNC B1 ;  /* 0x0000000000017941 */ /* 0x000fea0003800000 */
.L_x_94:
[----:B--2---:R-:W2:Y:S01]  /*f690*/  LDL.LU R5, [R1+0x1ac] ;  /* 0x0001ac0001057983 */ /* 0x004ea20000300800 */
[----:B-1---5:R-:W-:Y:S01]  /*f6a0*/  HADD2.F32 R4, -RZ, R6.H0_H0 ;  /* 0x20000006ff047230 */ /* 0x022fe20000004100 */
[----:B------:R-:W-:Y:S01]  /*f6b0*/  ISETP.GT.AND P1, PT, R3, 0x18, PT ;  /* 0x000000180300780c */ /* 0x000fe20003f24270 */
[----:B------:R-:W-:Y:S03]  /*f6c0*/  BSSY B1, `(.L_x_96) ;  /* 0x0000009000017945 */ /* 0x000fe60003800000 */
[----:B------:R-:W-:Y:S01]  /*f6d0*/  FMUL R4, R4, R16 ;  /* 0x0000001004047220 */ /* 0x000fe20000400000 */
[----:B------:R-:W-:-:S03]  /*f6e0*/  ISETP.GT.AND P5, PT, R0, RZ, P1 ;  /* 0x000000ff0000720c */ /* 0x000fc60000fa4270 */
[----:B--2---:R-:W-:-:S05]  /*f6f0*/  FFMA R4, R5, R2, R4 ;  /* 0x0000000205047223 */ /* 0x004fca0000000004 */
[----:B------:R-:W-:-:S05]  /*f700*/  F2FP.F16.F32.PACK_AB R4, RZ, R4 ;  /* 0x00000004ff04723e */ /* 0x000fca00000000ff */
[----:B------:R1:W-:Y:S01]  /*f710*/  @P4 STG.E.U16 desc[UR36][R22.64+0x22], R4 ;  /* 0x0000220416004986 */ /* 0x0003e2000c101524 */
[----:B------:R-:W-:Y:S05]  /*f720*/  @!P5 BRA `(.L_x_97) ;  /* 0x000000000008d947 */ /* 0x000fea0003800000 */
[----:B-1----:R-:W2:Y:S04]  /*f730*/  LDL.64 R4, [R1+0x240] ;  /* 0x0002400001047983 */ /* 0x002ea80000100a00 */
[----:B--2---:R2:W5:Y:S02]  /*f740*/  LDG.E.LTC128B.U16 R6, desc[UR36][R4.64+0x30] ;  /* 0x0000302404067981 */ /* 0x004564000c1e1520 */
.L_x_97:
[----:B------:R-:W-:Y:S05]  /*f750*/  BSYNC B1 ;  /* 0x0000000000017941 */ /* 0x000fea0003800000 */
.L_x_96:
        /* <DEDUP_REMOVED lines=12> */
.L_x_99:
[----:B------:R-:W-:Y:S05]  /*f820*/  BSYNC B1 ;  /* 0x0000000000017941 */ /* 0x000fea0003800000 */
.L_x_98:
[----:B--2---:R-:W2:Y:S01]  /*f830*/  LDL.LU R5, [R1+0x1b4] ;  /* 0x0001b40001057983 */ /* 0x004ea20000300800 */
        /* <DEDUP_REMOVED lines=8> */
[----:B-1----:R-:W2:Y:S04]  /*f8c0*/  LDL.64 R4, [R1+0x220] ;  /* 0x0002200001047983 */ /* 0x002ea80000100a00 */
[----:B--2---:R2:W5:Y:S02]  /*f8d0*/  LDG.E.LTC128B.U16 R6, desc[UR36][R4.64+0x30] ;  /* 0x0000302404067981 */ /* 0x004564000c1e1520 */
.L_x_101:
[----:B------:R-:W-:Y:S05]  /*f8e0*/  BSYNC B1 ;  /* 0x0000000000017941 */ /* 0x000fea0003800000 */
.L_x_100:
        /* <DEDUP_REMOVED lines=11> */
.L_x_103:
[----:B------:R-:W-:Y:S05]  /*f9a0*/  BSYNC B1 ;  /* 0x0000000000017941 */ /* 0x000fea0003800000 */
.L_x_102:
        /* <DEDUP_REMOVED lines=10> */
.L_x_105:
[----:B------:R-:W-:Y:S05]  /*fa50*/  BSYNC B1 ;  /* 0x0000000000017941 */ /* 0x000fea0003800000 */
.L_x_104:
[----:B------:R-:W3:Y:S01]  /*fa60*/  LDL.LU R5, [R1+0x180] ;  /* 0x0001800001057983 */ /* 0x000ee20000300800 */
[----:B-1---5:R-:W-:Y:S01]  /*fa70*/  HADD2.F32 R4, -RZ, R6.H0_H0 ;  /* 0x20000006ff047230 */ /* 0x022fe20000004100 */
        /* <DEDUP_REMOVED lines=8> */
.L_x_107:
[----:B------:R-:W-:Y:S05]  /*fb00*/  BSYNC B1 ;  /* 0x0000000000017941 */ /* 0x000fea0003800000 */
.L_x_106:
[----:B------:R-:W4:Y:S01]  /*fb10*/  LDL.LU R5, [R1+0x184] ;  /* 0x0001840001057983 */ /* 0x000f220000300800 */
[----:B-1---5:R-:W-:Y:S01]  /*fb20*/  HADD2.F32 R4, -RZ, R6.H0_H0 ;  /* 0x20000006ff047230 */ /* 0x022fe20000004100 */
        /* <DEDUP_REMOVED lines=8> */
.L_x_109:
[----:B------:R-:W-:Y:S05]  /*fbb0*/  BSYNC B1 ;  /* 0x0000000000017941 */ /* 0x000fea0003800000 */
.L_x_108:
[----:B------:R-:W2:Y:S04]  /*fbc0*/  LDL.LU R5, [R1+0x188] ;  /* 0x0001880001057983 */ /* 0x000ea80000300800 */
[----:B------:R-:W3:Y:S01]  /*fbd0*/  LDL.64 R22, [R1+0x200] ;  /* 0x0002000001167983 */ /* 0x000ee20000100a00 */
[----:B-1---5:R-:W-:Y:S01]  /*fbe0*/  HADD2.F32 R4, -RZ, R6.H0_H0 ;  /* 0x20000006ff047230 */ /* 0x022fe20000004100 */
[----:B------:R-:W-:Y:S01]  /*fbf0*/  ISETP.GT.AND P4, PT, R0, 0x88, P2 ;  /* 0x000000880000780c */ /* 0x000fe20001784270 */
[----:B------:R-:W-:Y:S03]  /*fc00*/  BSSY B1, `(.L_x_110) ;  /* 0x0000007000017945 */ /* 0x000fe60003800000 */
[----:B------:R-:W-:-:S04]  /*fc10*/  FMUL R4, R4, R16 ;  /* 0x0000001004047220 */ /* 0x000fc80000400000 */
[----:B--2---:R-:W-:-:S05]  /*fc20*/  FFMA R4, R5, R2, R4 ;  /* 0x0000000205047223 */ /* 0x004fca0000000004 */
[----:B------:R-:W-:-:S05]  /*fc30*/  F2FP.F16.F32.PACK_AB R4, RZ, R4 ;  /* 0x00000004ff04723e */ /* 0x000fca00000000ff */
[----:B---3--:R1:W-:Y:S01]  /*fc40*/  @P5 STG.E.U16 desc[UR36][R22.64+0x20], R4 ;  /* 0x0000200416005986 */ /* 0x0083e2000c101524 */
[----:B------:R-:W-:Y:S05]  /*fc50*/  @!P4 BRA `(.L_x_111) ;  /* 0x000000000004c947 */ /* 0x000fea0003800000 */
[----:B------:R2:W5:Y:S02]  /*fc60*/  LDG.E.LTC128B.U16 R6, desc[UR36][R232.64+0x22] ;  /* 0x00002224e8067981 */ /* 0x000564000c1e1520 */
.L_x_111:
[----:B------:R-:W-:Y:S05]  /*fc70*/  BSYNC B1 ;  /* 0x0000000000017941 */ /* 0x000fea0003800000 */
.L_x_110:
        /* <DEDUP_REMOVED lines=10> */
.L_x_113:
[----:B------:R-:W-:Y:S05]  /*fd20*/  BSYNC B1 ;  /* 0x0000000000017941 */ /* 0x000fea0003800000 */
.L_x_112:
        /* <DEDUP_REMOVED lines=10> */
.L_x_115:
[----:B------:R-:W-:Y:S05]  /*fdd0*/  BSYNC B1 ;  /* 0x0000000000017941 */ /* 0x000fea0003800000 */
.L_x_114:
        /* <DEDUP_REMOVED lines=10> */
.L_x_117:
[----:B------:R-:W-:Y:S05]  /*fe80*/  BSYNC B1 ;  /* 0x0000000000017941 */ /* 0x000fea0003800000 */
.L_x_116:
        /* <DEDUP_REMOVED lines=10> */
.L_x_119:
[----:B------:R-:W-:Y:S05]  /*ff30*/  BSYNC B1 ;  /* 0x0000000000017941 */ /* 0x000fea0003800000 */
.L_x_118:
[----:B------:R-:W3:Y:S01]  /*ff40*/  LDL.LU R5, [R1+0x19c] ;  /* 0x00019c0001057983 */ /* 0x000ee20000300800 */
[----:B-1---5:R-:W-:Y:S01]  /*ff50*/  HADD2.F32 R4, -RZ, R6.H0_H0 ;  /* 0x20000006ff047230 */ /* 0x022fe20000004100 */
[----:B------:R-:W-:Y:S02]  /*ff60*/  ISETP.GT.AND P5, PT, R0, 0x100, P3 ;  /* 0x000001000000780c */ /* 0x000fe40001fa4270 */
[----:B------:R1:W-:Y:S02]  /*ff70*/  STL.64 [R1+0x2a0], R8 ;  /* 0x0002a00801007387 */ /* 0x0003e40000100a00 */
[----:B------:R-:W-:Y:S02]  /*ff80*/  FMUL R4, R4, R16 ;  /* 0x0000001004047220 */ /* 0x000fe40000400000 */
[----:B-1----:R-:W4:Y:S02]  /*ff90*/  LDL.LU.64 R8, [R1+0x230] ;  /* 0x0002300001087983 */ /* 0x002f240000300a00 */
[----:B---3--:R-:W-:-:S05]  /*ffa0*/  FFMA R4, R5, R2, R4 ;  /* 0x0000000205047223 */ /* 0x008fca0000000004 */
[----:B------:R-:W-:-:S05]  /*ffb0*/  F2FP.F16.F32.PACK_AB R4, RZ, R4 ;  /* 0x00000004ff04723e */ /* 0x000fca00000000ff */
[----:B------:R1:W-:Y:S04]  /*ffc0*/  @P4 STG.E.U16 desc[UR36][R22.64+0x32], R4 ;  /* 0x0000320416004986 */ /* 0x0003e8000c101524 */
[----:B------:R-:W3:Y:S01]  /*ffd0*/  @P5 LDG.E.LTC128B.U16 R6, desc[UR36][R20.64+0x20] ;  /* 0x0000202414065981 */ /* 0x000ee2000c1e1520 */
[----:B------:R-:W-:-:S04]  /*ffe0*/  IMAD.U32 R5, RZ, RZ, UR8 ;  /* 0x00000008ff057e24 */ /* 0x000fc8000f8e00ff */
[----:B------:R-:W-:Y:S02]  /*fff0*/  IMAD.SHL.U32 R5, R5, 0x100, RZ ;  /* 0x0000010005057824 */ /* 0x000fe400078e00ff */
[----:B-1----:R-:W-:Y:S02]  /*10000*/  IMAD.U32 R23, RZ, RZ, UR8 ;  /* 0x00000008ff177e24 */ /* 0x002fe4000f8e00ff */
[----:B------:R-:W-:-:S05]  /*10010*/  IMAD.U32 R22, RZ, RZ, UR9 ;  /* 0x00000009ff167e24 */ /* 0x000fca000f8e00ff */
[----:B------:R-:W-:Y:S02]  /*10020*/  SHF.L.U64.HI R23, R23, 0x8, R22 ;  /* 0x0000000817177819 */ /* 0x000fe40000010216 */
[----:B------:R-:W2:Y:S04]  /*10030*/  LDL.LU R22, [R1+0x160] ;  /* 0x0001600001167983 */ /* 0x000ea80000300800 */
[----:B------:R1:W-:Y:S01]  /*10040*/  STL [R1+0x180], R5 ;  /* 0x0001800501007387 */ /* 0x0003e20000100800 */
[----:B------:R-:W-:Y:S01]  /*10050*/  BSSY B1, `(.L_x_120) ;  /* 0x000000d000017945 */ /* 0x000fe20003800000 */
[----:B---3--:R-:W-:-:S05]  /*10060*/  HADD2.F32 R4, -RZ, R6.H0_H0 ;  /* 0x20000006ff047230 */ /* 0x008fca0000004100 */
[----:B------:R-:W-:Y:S01]  /*10070*/  FMUL R7, R4, R16 ;  /* 0x0000001004077220 */ /* 0x000fe20000400000 */
[----:B----4-:R-:W-:Y:S02]  /*10080*/  IADD3 R4, P4, R5, R8, RZ ;  /* 0x0000000805047210 */ /* 0x010fe40007f9e0ff */
[----:B------:R3:W5:Y:S03]  /*10090*/  LDL.LU.64 R8, [R1+0x2a0] ;  /* 0x0002a00001087983 */ /* 0x0007660000300a00 */
[----:B-1----:R-:W-:Y:S02]  /*100a0*/  IMAD.X R5, R23, 0x1, R13, P4 ;  /* 0x0000000117057824 */ /* 0x002fe400020e060d */
[----:B--2---:R-:W-:-:S05]  /*100b0*/  FFMA R7, R22, R2, R7 ;  /* 0x0000000216077223 */ /* 0x004fca0000000007 */
[----:B------:R-:W-:Y:S01]  /*100c0*/  F2FP.F16.F32.PACK_AB R7, RZ, R7 ;  /* 0x00000007ff07723e */ /* 0x000fe200000000ff */
[----:B------:R3:W-:Y:S04]  /*100d0*/  STL [R1+0x184], R23 ;  /* 0x0001841701007387 */ /* 0x0007e80000100800 */
[----:B------:R3:W-:Y:S01]  /*100e0*/  @P5 STG.E.U16 desc[UR36][R4.64+0x20], R7 ;  /* 0x0000200704005986 */ /* 0x0007e2000c101524 */
[----:B------:R-:W-:-:S13]  /*100f0*/  ISETP.GT.AND P4, PT, R0, 0x100, P2 ;  /* 0x000001000000780c */ /* 0x000fda0001784270 */
[----:B---3--:R-:W-:Y:S05]  /*10100*/  @!P4 BRA `(.L_x_121) ;  /* 0x000000000004c947 */ /* 0x008fea0003800000 */
[----:B------:R1:W5:Y:S02]  /*10110*/  LDG.E.LTC128B.U16 R6, desc[UR36][R20.64+0x22] ;  /* 0x0000222414067981 */ /* 0x000364000c1e1520 */
.L_x_121:
[----:B------:R-:W-:Y:S05]  /*10120*/  BSYNC B1 ;  /* 0x0000000000017941 */ /* 0x000fea0003800000 */
.L_x_120:
[----:B-----5:R2:W-:Y:S04]  /*10130*/  STL [R1+0x2a0], R8 ;  /* 0x0002a00801007387 */ /* 0x0205e80000100800 */
[----:B--2---:R-:W2:Y:S01]  /*10140*/  LDL.LU R8, [R1+0x164] ;  /* 0x0001640001087983 */ /* 0x004ea20000300800 */
[----:B------:R-:W-:Y:S01]  /*10150*/  HADD2.F32 R7, -RZ, R6.H0_H0 ;  /* 0x20000006ff077230 */ /* 0x000fe20000004100 */
[----:B------:R-:W-:Y:S02]  /*10160*/  ISETP.GT.AND P5, PT, R0, 0x108, P3 ;  /* 0x000001080000780c */ /* 0x000fe40001fa4270 */
[----:B------:R-:W3:Y:S02]  /*10170*/  LDL.LU R23, [R1+0x168] ;  /* 0x0001680001177983 */ /* 0x000ee40000300800 */
[----:B------:R-:W-:-:S02]  /*10180*/  FMUL R7, R7, R16 ;  /* 0x0000001007077220 */ /* 0x000fc40000400000 */
[----:B------:R-:W4:Y:S04]  /*10190*/  LDL R22, [R1+0x260] ;  /* 0x0002600001167983 */ /* 0x000f280000100800 */
[----:B------:R0:W-:Y:S04]  /*101a0*/  STL [R1+0x29c], R3 ;  /* 0x00029c0301007387 */ /* 0x0001e80000100800 */
[----:B0-----:R-:W3:Y:S01]  /*101b0*/  LDL R3, [R1+0x254] ;  /* 0x0002540001037983 */ /* 0x001ee20000100800 */
[----:B--2---:R-:W-:-:S03]  /*101c0*/  FFMA R7, R8, R2, R7 ;  /* 0x0000000208077223 */ /* 0x004fc60000000007 */
[----:B------:R0:W5:Y:S02]  /*101d0*/  LDL.LU R8, [R1+0x2a0] ;  /* 0x0002a00001087983 */ /* 0x0001640000300800 */
[----:B------:R-:W-:-:S05]  /*101e0*/  F2FP.F16.F32.PACK_AB R7, RZ, R7 ;  /* 0x00000007ff07723e */ /* 0x000fca00000000ff */
[----:B------:R2:W-:Y:S04]  /*101f0*/  @P4 STG.E.U16 desc[UR36][R4.64+0x22], R7 ;  /* 0x0000220704004986 */ /* 0x0005e8000c101524 */
[----:B------:R-:W2:Y:S01]  /*10200*/  @P5 LDG.E.LTC128B.U16 R6, desc[UR36][R18.64+0x20] ;  /* 0x0000202412065981 */ /* 0x000ea2000c1e1520 */
[----:B----4-:R-:W-:-:S04]  /*10210*/  IADD3 R236, P4, R22, R4, RZ ;  /* 0x0000000416ec7210 */ /* 0x010fc80007f9e0ff */
[----:B---3--:R-:W-:Y:S02]  /*10220*/  IADD3.X R237, R3, R5, RZ, P4, !PT ;  /* 0x0000000503ed7210 */ /* 0x008fe400027fe4ff */
[----:B------:R-:W-:Y:S01]  /*10230*/  ISETP.GT.AND P4, PT, R0, 0x108, P2 ;  /* 0x000001080000780c */ /* 0x000fe20001784270 */
[----:B--2---:R-:W-:-:S05]  /*10240*/  HADD2.F32 R7, -RZ, R6.H0_H0 ;  /* 0x20000006ff077230 */ /* 0x004fca0000004100 */
[----:B------:R-:W-:-:S04]  /*10250*/  FMUL R7, R7, R16 ;  /* 0x0000001007077220 */ /* 0x000fc80000400000 */
[----:B------:R-:W-:Y:S02]  /*10260*/  FFMA R7, R23, R2, R7 ;  /* 0x0000000217077223 */ /* 0x000fe40000000007 */
[----:B------:R-:W2:Y:S03]  /*10270*/  LDL.LU R23, [R1+0x16c] ;  /* 0x00016c0001177983 */ /* 0x000ea60000300800 */
[----:B------:R-:W-:-:S05]  /*10280*/  F2FP.F16.F32.PACK_AB R7, RZ, R7 ;  /* 0x00000007ff07723e */ /* 0x000fca00000000ff */
[----:B------:R3:W-:Y:S04]  /*10290*/  @P5 STG.E.U16 desc[UR36][R236.64+0x20], R7 ;  /* 0x00002007ec005986 */ /* 0x0007e8000c101524 */
[----:B------:R-:W3:Y:S01]  /*102a0*/  @P4 LDG.E.LTC128B.U16 R6, desc[UR36][R18.64+0x22] ;  /* 0x0000222412064981 */ /* 0x000ee2000c1e1520 */
[----:B------:R-:W-:Y:S01]  /*102b0*/  IADD3 R22, P5, R4, R22, RZ ;  /* 0x0000001604167210 */ /* 0x000fe20007fbe0ff */
[----:B---3--:R-:W-:-:S05]  /*102c0*/  HADD2.F32 R7, -RZ, R6.H0_H0 ;  /* 0x20000006ff077230 */ /* 0x008fca0000004100 */
[----:B------:R-:W-:-:S04]  /*102d0*/  FMUL R7, R7, R16 ;  /* 0x0000001007077220 */ /* 0x000fc80000400000 */
[----:B--2---:R-:W-:Y:S01]  /*102e0*/  FFMA R7, R23, R2, R7 ;  /* 0x0000000217077223 */ /* 0x004fe20000000007 */
[----:B------:R-:W-:Y:S02]  /*102f0*/  IMAD.X R23, R5, 0x1, R3, P5 ;  /* 0x0000000105177824 */ /* 0x000fe400028e0603 */
[----:B------:R0:W5:Y:S02]  /*10300*/  LDL.LU R3, [R1+0x29c] ;  /* 0x00029c0001037983 */ /* 0x0001640000300800 */
[----:B------:R-:W-:-:S05]  /*10310*/  F2FP.F16.F32.PACK_AB R7, RZ, R7 ;  /* 0x00000007ff07723e */ /* 0x000fca00000000ff */
[----:B------:R0:W-:Y:S01]  /*10320*/  @P4 STG.E.U16 desc[UR36][R22.64+0x22], R7 ;  /* 0x0000220716004986 */ /* 0x0001e2000c101524 */
[----:B------:R-:W-:Y:S01]  /*10330*/  ISETP.GT.AND P5, PT, R0, 0x100, P1 ;  /* 0x000001000000780c */ /* 0x000fe20000fa4270 */
[----:B------:R-:W-:-:S12]  /*10340*/  BSSY B1, `(.L_x_122) ;  /* 0x0000003000017945 */ /* 0x000fd80003800000 */
[----:B0-----:R-:W-:Y:S05]  /*10350*/  @!P5 BRA `(.L_x_123) ;  /* 0x000000000004d947 */ /* 0x001fea0003800000 */
[----:B------:R0:W5:Y:S02]  /*10360*/  LDG.E.LTC128B.U16 R6, desc[UR36][R20.64+0x30] ;  /* 0x0000302414067981 */ /* 0x000164000c1e1520 */
.L_x_123:
[----:B------:R-:W-:Y:S05]  /*10370*/  BSYNC B1 ;  /* 0x0000000000017941 */ /* 0x000fea0003800000 */
.L_x_122:
[----:B------:R-:W2:Y:S01]  /*10380*/  LDL.LU R22, [R1+0x170] ;  /* 0x0001700001167983 */ /* 0x000ea20000300800 */
[----:B-----5:R-:W-:Y:S01]  /*10390*/  HADD2.F32 R7, -RZ, R6.H0_H0 ;  /* 0x20000006ff077230 */ /* 0x020fe20000004100 */
        /* <DEDUP_REMOVED lines=8> */
.L_x_125:
[----:B------:R-:W-:Y:S05]  /*10420*/  BSYNC B1 ;  /* 0x0000000000017941 */ /* 0x000fea0003800000 */
.L_x_124:
[----:B------:R-:W4:Y:S01]  /*10430*/  LDL.LU R22, [R1+0x174] ;  /* 0x0001740001167983 */ /* 0x000f220000300800 */
[----:B--2--5:R-:W-:Y:S01]  /*10440*/  HADD2.F32 R7, -RZ, R6.H0_H0 ;  /* 0x20000006ff077230 */ /* 0x024fe20000004100 */
        /* <DEDUP_REMOVED lines=8> */
.L_x_127:
[----:B------:R-:W-:Y:S05]  /*104d0*/  BSYNC B1 ;  /* 0x0000000000017941 */ /* 0x000fea0003800000 */
.L_x_126:
[----:B------:R-:W3:Y:S01]  /*104e0*/  LDL.LU R22, [R1+0x178] ;  /* 0x0001780001167983 */ /* 0x000ee20000300800 */
[----:B--2--5:R-:W-:Y:S01]  /*104f0*/  HADD2.F32 R7, -RZ, R6.H0_H0 ;  /* 0x20000006ff077230 */ /* 0x024fe20000004100 */
        /* <DEDUP_REMOVED lines=8> */
.L_x_129:
[----:B------:R-:W-:Y:S05]  /*10580*/  BSYNC B1 ;  /* 0x0000000000017941 */ /* 0x000fea0003800000 */
.L_x_128:
[----:B------:R-:W4:Y:S01]  /*10590*/  LDL.LU R23, [R1+0x17c] ;  /* 0x00017c0001177983 */ /* 0x000f220000300800 */
[----:B--2--5:R-:W-:Y:S01]  /*105a0*/  HADD2.F32 R7, -RZ, R6.H0_H0 ;  /* 0x20000006ff077230 */ /* 0x024fe20000004100 */
[----:B------:R-:W-:Y:S01]  /*105b0*/  ISETP.GT.AND P5, PT, R0, 0x180, P3 ;  /* 0x000001800000780c */ /* 0x000fe20001fa4270 */
[----:B------:R-:W-:Y:S01]  /*105c0*/  BSSY B1, `(.L_x_130) ;  /* 0x0000008000017945 */ /* 0x000fe20003800000 */
[----:B------:R-:W-:Y:S02]  /*105d0*/  PRMT R22, R6, 0x7610, R22 ;  /* 0x0000761006167816 */ /* 0x000fe40000000016 */
[----:B------:R-:W-:-:S04]  /*105e0*/  FMUL R7, R7, R16 ;  /* 0x0000001007077220 */ /* 0x000fc80000400000 */
[----:B----4-:R-:W-:-:S05]  /*105f0*/  FFMA R7, R23, R2, R7 ;  /* 0x0000000217077223 */ /* 0x010fca0000000007 */
[----:B------:R-:W-:-:S05]  /*10600*/  F2FP.F16.F32.PACK_AB R7, RZ, R7 ;  /* 0x00000007ff07723e */ /* 0x000fca00000000ff */
[----:B------:R2:W-:Y:S01]  /*10610*/  @P4 STG.E.U16 desc[UR36][R236.64+0x32], R7 ;  /* 0x00003207ec004986 */ /* 0x0005e2000c101524 */
[----:B------:R-:W-:Y:S05]  /*10620*/  @!P5 BRA `(.L_x_131) ;  /* 0x000000000004d947 */ /* 0x000fea0003800000 */
[----:B------:R4:W5:Y:S02]  /*10630*/  LDG.E.LTC128B.U16 R22, desc[UR36][R14.64+0x20] ;  /* 0x000020240e167981 */ /* 0x000964000c1e1520 */
.L_x_131:
[----:B------:R-:W-:Y:S05]  /*10640*/  BSYNC B1 ;  /* 0x0000000000017941 */ /* 0x000fea0003800000 */
.L_x_130:
[----:B--2---:R-:W2:Y:S04]  /*10650*/  LDL R7, [R1+0x180] ;  /* 0x0001800001077983 */ /* 0x004ea80000100800 */
[----:B------:R0:W-:Y:S04]  /*10660*/  STL [R1+0x29c], R3 ;  /* 0x00029c0301007387 */ /* 0x0001e80000100800 */
[----:B0-----:R-:W3:Y:S01]  /*10670*/  LDL.LU R3, [R1+0x140] ;  /* 0x0001400001037983 */ /* 0x001ee20000300800 */
[----:B-----5:R-:W-:-:S05]  /*10680*/  HADD2.F32 R6, -RZ, R22.H0_H0 ;  /* 0x20000016ff067230 */ /* 0x020fca0000004100 */
[----:B------:R-:W-:Y:S01]  /*10690*/  FMUL R23, R6, R16 ;  /* 0x0000001006177220 */ /* 0x000fe20000400000 */
[----:B--2---:R-:W-:Y:S02]  /*106a0*/  IADD3 R6, P4, R7, R4, RZ ;  /* 0x0000000407067210 */ /* 0x004fe40007f9e0ff */
[----:B------:R-:W2:Y:S01]  /*106b0*/  LDL R7, [R1+0x184] ;  /* 0x0001840001077983 */ /* 0x000ea20000100800 */
[----:B---3--:R-:W-:-:S03]  /*106c0*/  FFMA R23, R3, R2, R23 ;  /* 0x0000000203177223 */ /* 0x008fc60000000017 */
[----:B------:R0:W5:Y:S01]  /*106d0*/  LDL.LU R3, [R1+0x29c] ;  /* 0x00029c0001037983 */ /* 0x0001620000300800 */
[----:B------:R-:W-:Y:S01]  /*106e0*/  BSSY B1, `(.L_x_132) ;  /* 0x0000007000017945 */ /* 0x000fe20003800000 */
[----:B------:R-:W-:Y:S01]  /*106f0*/  F2FP.F16.F32.PACK_AB R23, RZ, R23 ;  /* 0x00000017ff17723e */ /* 0x000fe200000000ff */
[----:B--2---:R-:W-:Y:S01]  /*10700*/  IMAD.X R7, R7, 0x1, R5, P4 ;  /* 0x0000000107077824 */ /* 0x004fe200020e0605 */
[----:B------:R-:W-:-:S04]  /*10710*/  ISETP.GT.AND P4, PT, R0, 0x180, P2 ;  /* 0x000001800000780c */ /* 0x000fc80001784270 */
[----:B------:R0:W-:Y:S09]  /*10720*/  @P5 STG.E.U16 desc[UR36][R6.64+0x20], R23 ;  /* 0x0000201706005986 */ /* 0x0001f2000c101524 */
[----:B------:R-:W-:Y:S05]  /*10730*/  @!P4 BRA `(.L_x_133) ;  /* 0x000000000004c947 */ /* 0x000fea0003800000 */
[----:B------:R2:W5:Y:S02]  /*10740*/  LDG.E.LTC128B.U16 R22, desc[UR36][R14.64+0x22] ;  /* 0x000022240e167981 */ /* 0x000564000c1e1520 */
.L_x_133:
[----:B------:R-:W-:Y:S05]  /*10750*/  BSYNC B1 ;  /* 0x0000000000017941 */ /* 0x000fea0003800000 */
.L_x_132:
[----:B-----5:R3:W-:Y:S04]  /*10760*/  STL [R1+0x29c], R3 ;  /* 0x00029c0301007387 */ /* 0x0207e80000100800 */
[----:B---3--:R-:W3:Y:S01]  /*10770*/  LDL.LU R3, [R1+0x144] ;  /* 0x0001440001037983 */ /* 0x008ee20000300800 */
[----:B0-----:R-:W-:-:S05]  /*10780*/  HADD2.F32 R23, -RZ, R22.H0_H0 ;  /* 0x20000016ff177230 */ /* 0x001fca0000004100 */
[----:B------:R-:W-:Y:S01]  /*10790*/  FMUL R23, R23, R16 ;  /* 0x0000001017177220 */ /* 0x000fe20000400000 */
[----:B------:R-:W-:Y:S01]  /*107a0*/  ISETP.GT.AND P3, PT, R0, 0x188, P3 ;  /* 0x000001880000780c */ /* 0x000fe20001f64270 */
[----:B------:R-:W-:Y:S02]  /*107b0*/  BSSY B1, `(.L_x_134) ;  /* 0x0000009000017945 */ /* 0x000fe40003800000 */
[----:B---3--:R-:W-:Y:S02]  /*107c0*/  FFMA R23, R3, R2, R23 ;  /* 0x0000000203177223 */ /* 0x008fe40000000017 */
[----:B------:R0:W5:Y:S03]  /*107d0*/  LDL.LU R3, [R1+0x29c] ;  /* 0x00029c0001037983 */ /* 0x0001660000300800 */
[----:B------:R-:W-:Y:S01]  /*107e0*/  F2FP.F16.F32.PACK_AB R23, RZ, R23 ;  /* 0x00000017ff17723e */ /* 0x000fe200000000ff */
[----:B------:R0:W-:Y:S04]  /*107f0*/  STL.S16 [R1+0x140], R22 ;  /* 0x0001401601007387 */ /* 0x0001e80000100600 */
[----:B------:R0:W-:Y:S01]  /*10800*/  @P4 STG.E.U16 desc[UR36][R6.64+0x22], R23 ;  /* 0x0000221706004986 */ /* 0x0001e2000c101524 */
[----:B------:R-:W-:Y:S05]  /*10810*/  @!P3 BRA `(.L_x_135) ;  /* 0x000000000008b947 */ /* 0x000fea0003800000 */
[----:B0-----:R-:W3:Y:S04]  /*10820*/  LDG.E.LTC128B.U16 R22, desc[UR36][R10.64+0x20] ;  /* 0x000020240a167981 */ /* 0x001ee8000c1e1520 */
[----:B---3--:R3:W-:Y:S02]  /*10830*/  STL [R1+0x140], R22 ;  /* 0x0001401601007387 */ /* 0x0087e40000100800 */
.L_x_135:
[----:B------:R-:W-:Y:S05]  /*10840*/  BSYNC B1 ;  /* 0x0000000000017941 */ /* 0x000fea0003800000 */
.L_x_134:
[----:B0-----:R-:W2:Y:S04]  /*10850*/  LDL.LU R23, [R1+0x148] ;  /* 0x0001480001177983 */ /* 0x001ea80000300800 */
[----:B------:R-:W-:Y:S04]  /*10860*/  STL [R1+0x2a8], R8 ;  /* 0x0002a80801007387 */ /* 0x000fe80000100800 */
[----:B------:R0:W-:Y:S04]  /*10870*/  STL [R1+0x2a4], R5 ;  /* 0x0002a40501007387 */ /* 0x0001e80000100800 */
[----:B0-----:R-:W3:Y:S04]  /*10880*/  LDL.LU R5, [R1+0x140] ;  /* 0x0001400001057983 */ /* 0x001ee80000300800 */
[----:B------:R0:W-:Y:S04]  /*10890*/  STL [R1+0x2a0], R4 ;  /* 0x0002a00401007387 */ /* 0x0001e80000100800 */
[----:B-----5:R1:W-:Y:S01]  /*108a0*/  STL [R1+0x29c], R3 ;  /* 0x00029c0301007387 */ /* 0x0203e20000100800 */
[----:B---3--:R-:W-:-:S05]  /*108b0*/  HADD2.F32 R22, -RZ, R5.H0_H0 ;  /* 0x20000005ff167230 */ /* 0x008fca0000004100 */
[----:B------:R-:W-:-:S04]  /*108c0*/  FMUL R22, R22, R16 ;  /* 0x0000001016167220 */ /* 0x000fc80000400000 */
[----:B--2---:R-:W-:Y:S02]  /*108d0*/  FFMA R23, R23, R2, R22 ;  /* 0x0000000217177223 */ /* 0x004fe40000000016 */
[----:B------:R-:W2:Y:S03]  /*108e0*/  LDL R22, [R1+0x260] ;  /* 0x0002600001167983 */ /* 0x000ea60000100800 */
[----:B------:R-:W-:-:S04]  /*108f0*/  F2FP.F16.F32.PACK_AB R23, RZ, R23 ;  /* 0x00000017ff17723e */ /* 0x000fc800000000ff */
[----:B------:R-:W-:Y:S02]  /*10900*/  PRMT R8, R23, 0x7610, R8 ;  /* 0x0000761017087816 */ /* 0x000fe40000000008 */
[----:B------:R-:W3:Y:S01]  /*10910*/  LDL R23, [R1+0x254] ;  /* 0x0002540001177983 */ /* 0x000ee20000100800 */
[----:B0-----:R-:W-:Y:S02]  /*10920*/  PRMT R4, R5, 0x7610, R4 ;  /* 0x0000761005047816 */ /* 0x001fe40000000004 */
[----:B-1----:R-:W-:Y:S02]  /*10930*/  PRMT R3, R8, 0x7610, R3 ;  /* 0x0000761008037816 */ /* 0x002fe40000000003 */
[----:B------:R0:W5:Y:S04]  /*10940*/  LDL.LU R8, [R1+0x2a8] ;  /* 0x0002a80001087983 */ /* 0x0001680000300800 */
[----:B------:R0:W5:Y:S04]  /*10950*/  LDL.LU R5, [R1+0x2a4] ;  /* 0x0002a40001057983 */ /* 0x0001680000300800 */
[----:B------:R1:W-:Y:S04]  /*10960*/  STL.S16 [R1+0x148], R4 ;  /* 0x0001480401007387 */ /* 0x0003e80000100600 */
[----:B-1----:R0:W5:Y:S01]  /*10970*/  LDL.LU R4, [R1+0x2a0] ;  /* 0x0002a00001047983 */ /* 0x0021620000300800 */
[----:B--2---:R-:W-:-:S05]  /*10980*/  IADD3 R22, P4, R22, R6, RZ ;  /* 0x0000000616167210 */ /* 0x004fca0007f9e0ff */
[----:B---3--:R-:W-:-:S05]  /*10990*/  IMAD.X R23, R23, 0x1, R7, P4 ;  /* 0x0000000117177824 */ /* 0x008fca00020e0607 */
[----:B------:R1:W-:Y:S04]  /*109a0*/  @P3 STG.E.U16 desc[UR36][R22.64+0x20], R3 ;  /* 0x0000200316003986 */ /* 0x0003e8000c101524 */
[----:B-1----:R0:W5:Y:S01]  /*109b0*/  LDL.LU R3, [R1+0x29c] ;  /* 0x00029c0001037983 */ /* 0x0021620000300800 */
[----:B------:R-:W-:Y:S01]  /*109c0*/  ISETP.GT.AND P2, PT, R0, 0x188, P2 ;  /* 0x000001880000780c */ /* 0x000fe20001744270 */
[----:B------:R-:W-:-:S12]  /*109d0*/  BSSY B1, `(.L_x_136) ;  /* 0x0000006000017945 */ /* 0x000fd80003800000 */
[----:B0-----:R-:W-:Y:S05]  /*109e0*/  @!P2 BRA `(.L_x_137) ;  /* 0x000000000010a947 */ /* 0x001fea0003800000 */
[----:B------:R0:W-:Y:S04]  /*109f0*/  STL [R1+0x29c], R0 ;  /* 0x00029c0001007387 */ /* 0x0001e80000100800 */
[----:B0-----:R-:W2:Y:S04]  /*10a00*/  LDG.E.LTC128B.U16 R0, desc[UR36][R10.64+0x22] ;  /* 0x000022240a007981 */ /* 0x001ea8000c1e1520 */
[----:B--2---:R0:W-:Y:S04]  /*10a10*/  STL [R1+0x148], R0 ;  /* 0x0001480001007387 */ /* 0x0041e80000100800 */
[----:B0-----:R0:W5:Y:S02]  /*10a20*/  LDL.LU R0, [R1+0x29c] ;  /* 0x00029c0001007983 */ /* 0x0011640000300800 */
.L_x_137:
[----:B------:R-:W-:Y:S05]  /*10a30*/  BSYNC B1 ;  /* 0x0000000000017941 */ /* 0x000fea0003800000 */
.L_x_136:
[----:B------:R-:W-:Y:S04]  /*10a40*/  STL [R1+0x2c0], R14 ;  /* 0x0002c00e01007387 */ /* 0x000fe80000100800 */
[----:B------:R1:W-:Y:S04]  /*10a50*/  STL [R1+0x2bc], R13 ;  /* 0x0002bc0d01007387 */ /* 0x0003e80000100800 */
[----:B-1----:R-:W2:Y:S04]  /*10a60*/  LDL.LU R13, [R1+0x14c] ;  /* 0x00014c00010d7983 */ /* 0x002ea80000300800 */
[----:B------:R-:W-:Y:S04]  /*10a70*/  STL [R1+0x2b8], R12 ;  /* 0x0002b80c01007387 */ /* 0x000fe80000100800 */
[----:B------:R1:W-:Y:S04]  /*10a80*/  STL [R1+0x2b4], R11 ;  /* 0x0002b40b01007387 */ /* 0x0003e80000100800 */
[----:B-1----:R-:W3:Y:S04]  /*10a90*/  LDL.LU R11, [R1+0x184] ;  /* 0x00018400010b7983 */ /* 0x002ee80000300800 */
[----:B------:R-:W-:Y:S04]  /*10aa0*/  STL [R1+0x2b0], R10 ;  /* 0x0002b00a01007387 */ /* 0x000fe80000100800 */
[----:B------:R1:W-:Y:S04]  /*10ab0*/  STL [R1+0x2ac], R9 ;  /* 0x0002ac0901007387 */ /* 0x0003e80000100800 */
[----:B-1----:R-:W4:Y:S04]  /*10ac0*/  LDL.LU R9, [R1+0x148] ;  /* 0x0001480001097983 */ /* 0x002f280000300800 */
[----:B-----5:R-:W-:Y:S04]  /*10ad0*/  STL [R1+0x2a8], R8 ;  /* 0x0002a80801007387 */ /* 0x020fe80000100800 */
[----:B------:R1:W-:Y:S04]  /*10ae0*/  STL.64 [R1+0x2a0], R6 ;  /* 0x0002a00601007387 */ /* 0x0003e80000100a00 */
[----:B-1----:R-:W3:Y:S04]  /*10af0*/  LDL.LU R6, [R1+0x180] ;  /* 0x0001800001067983 */ /* 0x002ee80000300800 */
[----:B------:R-:W3:Y:S04]  /*10b00*/  LDL.LU R7, [R1+0x260] ;  /* 0x0002600001077983 */ /* 0x000ee80000300800 */
[----:B------:R1:W-:Y:S01]  /*10b10*/  STL [R1+0x29c], R3 ;  /* 0x00029c0301007387 */ /* 0x0003e20000100800 */
[----:B----4-:R-:W-:-:S05]  /*10b20*/  HADD2.F32 R14, -RZ, R9.H0_H0 ;  /* 0x20000009ff0e7230 */ /* 0x010fca0000004100 */
[----:B------:R-:W-:-:S04]  /*10b30*/  FMUL R14, R14, R16 ;  /* 0x000000100e0e7220 */ /* 0x000fc80000400000 */
[----:B--2---:R-:W-:Y:S02]  /*10b40*/  FFMA R13, R13, R2, R14 ;  /* 0x000000020d0d7223 */ /* 0x004fe4000000000e */
[----:B------:R2:W5:Y:S01]  /*10b50*/  LDL.LU R14, [R1+0x2c0] ;  /* 0x0002c000010e7983 */ /* 0x0005620000300800 */
[----:B---3--:R-:W-:-:S03]  /*10b60*/  IADD3 R6, P4, P5, R7, R4, R6 ;  /* 0x0000000407067210 */ /* 0x008fc60007d9e006 */
[----:B------:R-:W3:Y:S01]  /*10b70*/  LDL.LU R7, [R1+0x254] ;  /* 0x0002540001077983 */ /* 0x000ee20000300800 */
[----:B------:R-:W-:Y:S02]  /*10b80*/  F2FP.F16.F32.PACK_AB R12, RZ, R13 ;  /* 0x0000000dff0c723e */ /* 0x000fe400000000ff */
[----:B------:R-:W-:Y:S01]  /*10b90*/  PRMT R8, R9, 0x7610, R8 ;  /* 0x0000761009087816 */ /* 0x000fe20000000008 */
[----:B------:R2:W5:Y:S01]  /*10ba0*/  LDL.LU R13, [R1+0x2bc] ;  /* 0x0002bc00010d7983 */ /* 0x0005620000300800 */
[----:B------:R-:W-:-:S03]  /*10bb0*/  PRMT R10, R12, 0x7610, R10 ;  /* 0x000076100c0a7816 */ /* 0x000fc6000000000a */
[----:B------:R2:W5:Y:S01]  /*10bc0*/  LDL.LU R12, [R1+0x2b8] ;  /* 0x0002b800010c7983 */ /* 0x0005620000300800 */
[----:B-1----:R-:W-:Y:S02]  /*10bd0*/  PRMT R3, R10, 0x7610, R3 ;  /* 0x000076100a037816 */ /* 0x002fe40000000003 */
[----:B------:R-:W-:Y:S02]  /*10be0*/  ISETP.GT.AND P3, PT, R0, 0x180, P1 ;  /* 0x000001800000780c */ /* 0x000fe40000f64270 */
[----:B---3--:R-:W-:Y:S02]  /*10bf0*/  IADD3.X R7, R7, R5, R11, P4, P5 ;  /* 0x0000000507077210 */ /* 0x008fe400027ea40b */
[----:B------:R2:W5:Y:S04]  /*10c00*/  LDL.LU R11, [R1+0x2b4] ;  /* 0x0002b400010b7983 */ /* 0x0005680000300800 */
[----:B------:R2:W5:Y:S04]  /*10c10*/  LDL.LU R10, [R1+0x2b0] ;  /* 0x0002b000010a7983 */ /* 0x0005680000300800 */
[----:B------:R2:W5:Y:S04]  /*10c20*/  LDL.LU R9, [R1+0x2ac] ;  /* 0x0002ac0001097983 */ /* 0x0005680000300800 */
[----:B------:R1:W-:Y:S04]  /*10c30*/  STL.S16 [R1+0x148], R8 ;  /* 0x0001480801007387 */ /* 0x0003e80000100600 */
[----:B------:R3:W-:Y:S04]  /*10c40*/  @P2 STG.E.U16 desc[UR36][R6.64+0x22], R3 ;  /* 0x0000220306002986 */ /* 0x0007e8000c101524 */
[----:B-1----:R2:W5:Y:S04]  /*10c50*/  LDL.LU R8, [R1+0x2a8] ;  /* 0x0002a80001087983 */ /* 0x0025680000300800 */
[----:B---3--:R2:W5:Y:S04]  /*10c60*/  LDL.LU.64 R6, [R1+0x2a0] ;  /* 0x0002a00001067983 */ /* 0x0085680000300a00 */
[----:B------:R2:W5:Y:S01]  /*10c70*/  LDL.LU R3, [R1+0x29c] ;  /* 0x00029c0001037983 */ /* 0x0005620000300800 */
[----:B------:R-:W-:Y:S04]  /*10c80*/  BSSY B1, `(.L_x_138) ;  /* 0x0000006000017945 */ /* 0x000fe80003800000 */
[----:B------:R-:W-:Y:S05]  /*10c90*/  @!P3 BRA `(.L_x_139) ;  /* 0x000000000010b947 */ /* 0x000fea0003800000 */
[----:B------:R1:W-:Y:S04]  /*10ca0*/  STL [R1+0x29c], R0 ;  /* 0x00029c0001007387 */ /* 0x0003e80000100800 */
[----:B-1---5:R-:W3:Y:S04]  /*10cb0*/  LDG.E.LTC128B.U16 R0, desc[UR36][R14.64+0x30] ;  /* 0x000030240e007981 */ /* 0x022ee8000c1e1520 */
[----:B---3--:R1:W-:Y:S04]  /*10cc0*/  STL [R1+0x148], R0 ;  /* 0x0001480001007387 */ /* 0x0083e80000100800 */
[----:B-1----:R1:W5:Y:S02]  /*10cd0*/  LDL.LU R0, [R1+0x29c] ;  /* 0x00029c0001007983 */ /* 0x0023640000300800 */
.L_x_139:
[----:B------:R-:W-:Y:S05]  /*10ce0*/  BSYNC B1 ;  /* 0x0000000000017941 */ /* 0x000fea0003800000 */
.L_x_138:
[----:B-----5:R-:W-:Y:S04]  /*10cf0*/  STL [R1+0x2b4], R11 ;  /* 0x0002b40b01007387 */ /* 0x020fe80000100800 */
[----:B------:R3:W-:Y:S04]  /*10d00*/  STL [R1+0x2b0], R10 ;  /* 0x0002b00a01007387 */ /* 0x0007e80000100800 */
[----:B---3--:R-:W3:Y:S04]  /*10d10*/  LDL.LU R10, [R1+0x150] ;  /* 0x00015000010a7983 */ /* 0x008ee80000300800 */
[----:B------:R-:W-:Y:S04]  /*10d20*/  STL [R1+0x2ac], R9 ;  /* 0x0002ac0901007387 */ /* 0x000fe80000100800 */
[----:B------:R-:W-:Y:S04]  /*10d30*/  STL [R1+0x2a8], R8 ;  /* 0x0002a80801007387 */ /* 0x000fe80000100800 */
[----:B------:R4:W-:Y:S04]  /*10d40*/  STL [R1+0x2a4], R5 ;  /* 0x0002a40501007387 */ /* 0x0009e80000100800 */
[----:B----4-:R-:W4:Y:S04]  /*10d50*/  LDL.LU R5, [R1+0x148] ;  /* 0x0001480001057983 */ /* 0x010f280000300800 */
[----:B------:R0:W-:Y:S04]  /*10d60*/  STL [R1+0x2a0], R4 ;  /* 0x0002a00401007387 */ /* 0x0001e80000100800 */
[----:B------:R2:W-:Y:S01]  /*10d70*/  STL [R1+0x29c], R3 ;  /* 0x00029c0301007387 */ /* 0x0005e20000100800 */
[----:B----4-:R-:W-:-:S05]  /*10d80*/  HADD2.F32 R11, -RZ, R5.H0_H0 ;  /* 0x20000005ff0b7230 */ /* 0x010fca0000004100 */
[----:B------:R-:W-:-:S04]  /*10d90*/  FMUL R11, R11, R16 ;  /* 0x000000100b0b7220 */ /* 0x000fc80000400000 */
[----:B---3--:R-:W-:Y:S01]  /*10da0*/  FFMA R10, R10, R2, R11 ;  /* 0x000000020a0a7223 */ /* 0x008fe2000000000b */
[----:B0-----:R-:W-:Y:S01]  /*10db0*/  PRMT R4, R5, 0x7610, R4 ;  /* 0x0000761005047816 */ /* 0x001fe20000000004 */
[----:B------:R0:W5:Y:S03]  /*10dc0*/  LDL.LU R11, [R1+0x2b4] ;  /* 0x0002b400010b7983 */ /* 0x0001660000300800 */
[----:B------:R-:W-:Y:S02]  /*10dd0*/  F2FP.F16.F32.PACK_AB R9, RZ, R10 ;  /* 0x0000000aff09723e */ /* 0x000fe400000000ff */
[----:B------:R0:W5:Y:S02]  /*10de0*/  LDL.LU R10, [R1+0x2b0] ;  /* 0x0002b000010a7983 */ /* 0x0001640000300800 */
[----:B------:R-:W-:Y:S02]  /*10df0*/  PRMT R8, R9, 0x7610, R8 ;  /* 0x0000761009087816 */ /* 0x000fe40000000008 */
[----:B------:R0:W5:Y:S01]  /*10e00*/  LDL.LU R9, [R1+0x2ac] ;  /* 0x0002ac0001097983 */ /* 0x0001620000300800 */
[----:B------:R-:W-:-:S02]  /*10e10*/  ISETP.GT.AND P2, PT, R0, 0x180, P0 ;  /* 0x000001800000780c */ /* 0x000fc40000744270 */
[----:B--2---:R-:W-:Y:S02]  /*10e20*/  PRMT R3, R8, 0x7610, R3 ;  /* 0x0000761008037816 */ /* 0x004fe40000000003 */
[----:B------:R0:W5:Y:S04]  /*10e30*/  LDL.LU R8, [R1+0x2a8] ;  /* 0x0002a80001087983 */ /* 0x0001680000300800 */
[----:B------:R0:W5:Y:S04]  /*10e40*/  LDL.LU R5, [R1+0x2a4] ;  /* 0x0002a40001057983 */ /* 0x0001680000300800 */
[----:B------:R2:W-:Y:S04]  /*10e50*/  STL.S16 [R1+0x140], R4 ;  /* 0x0001400401007387 */ /* 0x0005e80000100600 */
[----:B------:R3:W-:Y:S04]  /*10e60*/  @P3 STG.E.U16 desc[UR36][R6.64+0x30], R3 ;  /* 0x0000300306003986 */ /* 0x0007e8000c101524 */
[----:B--2---:R0:W5:Y:S04]  /*10e70*/  LDL.LU R4, [R1+0x2a0] ;  /* 0x0002a00001047983 */ /* 0x0041680000300800 */
[----:B---3--:R0:W5:Y:S01]  /*10e80*/  LDL.LU R3, [R1+0x29c] ;  /* 0x00029c0001037983 */ /* 0x0081620000300800 */
[----:B------:R-:W-:Y:S04]  /*10e90*/  BSSY B1, `(.L_x_140) ;  /* 0x0000006000017945 */ /* 0x000fe80003800000 */
[----:B------:R-:W-:Y:S05]  /*10ea0*/  @!P2 BRA `(.L_x_141) ;  /* 0x000000000010a947 */ /* 0x000fea0003800000 */
[----:B------:R2:W-:Y:S04]  /*10eb0*/  STL [R1+0x29c], R0 ;  /* 0x00029c0001007387 */ /* 0x0005e80000100800 */
[----:B--2---:R-:W2:Y:S04]  /*10ec0*/  LDG.E.LTC128B.U16 R0, desc[UR36][R14.64+0x32] ;  /* 0x000032240e007981 */ /* 0x004ea8000c1e1520 */
[----:B--2---:R2:W-:Y:S04]  /*10ed0*/  STL [R1+0x140], R0 ;  /* 0x0001400001007387 */ /* 0x0045e80000100800 */
[----:B--2---:R2:W5:Y:S02]  /*10ee0*/  LDL.LU R0, [R1+0x29c] ;  /* 0x00029c0001007983 */ /* 0x0045640000300800 */
.L_x_141:
[----:B------:R-:W-:Y:S05]  /*10ef0*/  BSYNC B1 ;  /* 0x0000000000017941 */ /* 0x000fea0003800000 */
.L_x_140:
        /* <DEDUP_REMOVED lines=19> */
[----:B-1----:R-:W-:Y:S02]  /*11030*/  PRMT R3, R8, 0x7610, R3 ;  /* 0x0000761008037816 */ /* 0x002fe40000000003 */
[----:B------:R0:W5:Y:S04]  /*11040*/  LDL.LU R8, [R1+0x2a8] ;  /* 0x0002a80001087983 */ /* 0x0001680000300800 */
[----:B------:R0:W5:Y:S04]  /*11050*/  LDL.LU R5, [R1+0x2a4] ;  /* 0x0002a40001057983 */ /* 0x0001680000300800 */
[----:B------:R1:W-:Y:S04]  /*11060*/  STL.S16 [R1+0x140], R4 ;  /* 0x0001400401007387 */ /* 0x0003e80000100600 */
[----:B------:R3:W-:Y:S04]  /*11070*/  @P2 STG.E.U16 desc[UR36][R6.64+0x32], R3 ;  /* 0x0000320306002986 */ /* 0x0007e8000c101524 */
[----:B-1----:R0:W5:Y:S04]  /*11080*/  LDL.LU R4, [R1+0x2a0] ;  /* 0x0002a00001047983 */ /* 0x0021680000300800 */
[----:B---3--:R0:W5:Y:S01]  /*11090*/  LDL.LU R3, [R1+0x29c] ;  /* 0x00029c0001037983 */ /* 0x0081620000300800 */
[----:B------:R-:W-:Y:S04]  /*110a0*/  BSSY B1, `(.L_x_142) ;  /* 0x0000006000017945 */ /* 0x000fe80003800000 */
[----:B------:R-:W-:Y:S05]  /*110b0*/  @!P1 BRA `(.L_x_143) ;  /* 0x0000000000109947 */ /* 0x000fea0003800000 */
[----:B------:R1:W-:Y:S04]  /*110c0*/  STL [R1+0x29c], R0 ;  /* 0x00029c0001007387 */ /* 0x0003e80000100800 */
[----:B-1---5:R-:W3:Y:S04]  /*110d0*/  LDG.E.LTC128B.U16 R0, desc[UR36][R10.64+0x30] ;  /* 0x000030240a007981 */ /* 0x022ee8000c1e1520 */
[----:B---3--:R1:W-:Y:S04]  /*110e0*/  STL [R1+0x140], R0 ;  /* 0x0001400001007387 */ /* 0x0083e80000100800 */
[----:B-1----:R1:W5:Y:S02]  /*110f0*/  LDL.LU R0, [R1+0x29c] ;  /* 0x00029c0001007983 */ /* 0x0023640000300800 */
.L_x_143:
[----:B------:R-:W-:Y:S05]  /*11100*/  BSYNC B1 ;  /* 0x0000000000017941 */ /* 0x000fea0003800000 */
.L_x_142:
        /* <DEDUP_REMOVED lines=32> */
.L_x_145:
[----:B------:R-:W-:Y:S05]  /*11310*/  BSYNC B1 ;  /* 0x0000000000017941 */ /* 0x000fea0003800000 */
.L_x_144:
[----:B------:R-:W-:Y:S04]  /*11320*/  STL [R1+0x2b4], R10 ;  /* 0x0002b40a01007387 */ /* 0x000fe80000100800 */
[----:B-----5:R3:W-:Y:S04]  /*11330*/  STL [R1+0x2b0], R9 ;  /* 0x0002b00901007387 */ /* 0x0207e80000100800 */
        /* <DEDUP_REMOVED lines=11> */
[----:B------:R0:W5:Y:S01]  /*113f0*/  LDL.LU R10, [R1+0x2b4] ;  /* 0x0002b400010a7983 */ /* 0x0001620000300800 */
[----:B------:R-:W-:Y:S02]  /*11400*/  ISETP.GT.AND P3, PT, R3, 0x20, PT ;  /* 0x000000200300780c */ /* 0x000fe40003f64270 */
[----:B------:R-:W-:Y:S02]  /*11410*/  F2FP.F16.F32.PACK_AB R8, RZ, R9 ;  /* 0x00000009ff08723e */ /* 0x000fe400000000ff */
[----:B------:R0:W5:Y:S02]  /*11420*/  LDL.LU R9, [R1+0x2b0] ;  /* 0x0002b00001097983 */ /* 0x0001640000300800 */
[----:B------:R-:W-:Y:S02]  /*11430*/  PRMT R7, R8, 0x7610, R7 ;  /* 0x0000761008077816 */ /* 0x000fe40000000007 */
[----:B------:R0:W5:Y:S01]  /*11440*/  LDL.LU R8, [R1+0x2ac] ;  /* 0x0002ac0001087983 */ /* 0x0001620000300800 */
[----:B------:R-:W-:-:S02]  /*11450*/  ISETP.GT.AND P1, PT, R0, RZ, P3 ;  /* 0x000000ff0000720c */ /* 0x000fc40001f24270 */
        /* <DEDUP_REMOVED lines=9> */
[----:B------:R1:W-:Y:S04]  /*114f0*/  STL.64 [R1+0x2a0], R2 ;  /* 0x0002a00201007387 */ /* 0x0003e80000100a00 */
[----:B-1----:R-:W3:Y:S04]  /*11500*/  LDL.64 R2, [R1+0x240] ;  /* 0x0002400001027983 */ /* 0x002ee80000100a00 */
[----:B------:R3:W-:Y:S04]  /*11510*/  STL [R1+0x29c], R0 ;  /* 0x00029c0001007387 */ /* 0x0007e80000100800 */
[----:B---3--:R-:W3:Y:S04]  /*11520*/  LDG.E.LTC128B.U16 R0, desc[UR36][R2.64+0x40] ;  /* 0x0000402402007981 */ /* 0x008ee8000c1e1520 */
[----:B------:R1:W5:Y:S04]  /*11530*/  LDL.LU.64 R2, [R1+0x2a0] ;  /* 0x0002a00001027983 */ /* 0x0003680000300a00 */
[----:B---3--:R3:W-:Y:S04]  /*11540*/  STL [R1+0x140], R0 ;  /* 0x0001400001007387 */ /* 0x0087e80000100800 */
[----:B---3--:R1:W5:Y:S02]  /*11550*/  LDL.LU R0, [R1+0x29c] ;  /* 0x00029c0001007983 */ /* 0x0083640000300800 */
.L_x_147:
[----:B------:R-:W-:Y:S05]  /*11560*/  BSYNC B1 ;  /* 0x0000000000017941 */ /* 0x000fea0003800000 */
.L_x_146:
[----:B------:R-:W-:Y:S04]  /*11570*/  STL [R1+0x2b4], R12 ;  /* 0x0002b40c01007387 */ /* 0x000fe80000100800 */
[----:B------:R3:W-:Y:S04]  /*11580*/  STL [R1+0x2b0], R11 ;  /* 0x0002b00b01007387 */ /* 0x0007e80000100800 */
[----:B---3--:R-:W3:Y:S04]  /*11590*/  LDL.LU R11, [R1+0x120] ;  /* 0x00012000010b7983 */ /* 0x008ee80000300800 */
[----:B-----5:R-:W-:Y:S04]  /*115a0*/  STL [R1+0x2ac], R10 ;  /* 0x0002ac0a01007387 */ /* 0x020fe80000100800 */
        /* <DEDUP_REMOVED lines=25> */
[----:B------:R2:W-:Y:S04]  /*11740*/  STL.64 [R1+0x2a0], R2 ;  /* 0x0002a00201007387 */ /* 0x0005e80000100a00 */
[----:B--2---:R-:W2:Y:S04]  /*11750*/  LDL.64 R2, [R1+0x240] ;  /* 0x0002400001027983 */ /* 0x004ea80000100a00 */
[----:B------:R2:W-:Y:S04]  /*11760*/  STL [R1+0x29c], R0 ;  /* 0x00029c0001007387 */ /* 0x0005e80000100800 */
[----:B--2---:R-:W2:Y:S04]  /*11770*/  LDG.E.LTC128B.U16 R0, desc[UR36][R2.64+0x42] ;  /* 0x0000422402007981 */ /* 0x004ea8000c1e1520 */
[----:B------:R3:W5:Y:S04]  /*11780*/  LDL.LU.64 R2, [R1+0x2a0] ;  /* 0x0002a00001027983 */ /* 0x0007680000300a00 */
[----:B--2---:R2:W-:Y:S04]  /*11790*/  STL [R1+0x120], R0 ;  /* 0x0001200001007387 */ /* 0x0045e80000100800 */
[----:B--2---:R3:W5:Y:S02]  /*117a0*/  LDL.LU R0, [R1+0x29c] ;  /* 0x00029c0001007983 */ /* 0x0047640000300800 */
.L_x_149:
[----:B------:R-:W-:Y:S05]  /*117b0*/  BSYNC B1 ;  /* 0x0000000000017941 */ /* 0x000fea0003800000 */
.L_x_148:
[----:B-----5:R-:W-:Y:S04]  /*117c0*/  STL [R1+0x2b4], R11 ;  /* 0x0002b40b01007387 */ /* 0x020fe80000100800 */
[----:B------:R2:W-:Y:S04]  /*117d0*/  STL [R1+0x2b0], R10 ;  /* 0x0002b00a01007387 */ /* 0x0005e80000100800 */
[----:B--2---:R-:W2:Y:S04]  /*117e0*/  LDL.LU R10, [R1+0x124] ;  /* 0x00012400010a7983 */ /* 0x004ea80000300800 */
        /* <DEDUP_REMOVED lines=8> */
[----:B--2---:R-:W-:Y:S01]  /*11870*/  FFMA R10, R10, R2, R11 ;  /* 0x000000020a0a7223 */ /* 0x004fe2000000000b */
        /* <DEDUP_REMOVED lines=13> */
[----:B--2---:R0:W5:Y:S01]  /*11950*/  LDL.LU R3, [R1+0x29c] ;  /* 0x00029c0001037983 */ /* 0x0041620000300800 */
[----:B------:R-:W-:Y:S04]  /*11960*/  BSSY B1, `(.L_x_150) ;  /* 0x0000009000017945 */ /* 0x000fe80003800000 */
[----:B------:R-:W-:Y:S05]  /*11970*/  @!P1 BRA `(.L_x_151) ;  /* 0x00000000001c9947 */ /* 0x000fea0003800000 */
[----:B-----5:R1:W-:Y:S04]  /*11980*/  STL.64 [R1+0x2a0], R2 ;  /* 0x0002a00201007387 */ /* 0x0203e80000100a00 */
[----:B-1----:R-:W2:Y:S04]  /*11990*/  LDL.64 R2, [R1+0x220] ;  /* 0x0002200001027983 */ /* 0x002ea80000100a00 */
[----:B------:R2:W-:Y:S04]  /*119a0*/  STL [R1+0x29c], R0 ;  /* 0x00029c0001007387 */ /* 0x0005e80000100800 */
[----:B--2---:R-:W2:Y:S04]  /*119b0*/  LDG.E.LTC128B.U16 R0, desc[UR36][R2.64+0x40] ;  /* 0x0000402402007981 */ /* 0x004ea8000c1e1520 */
[----:B------:R1:W5:Y:S04]  /*119c0*/  LDL.LU.64 R2, [R1+0x2a0] ;  /* 0x0002a00001027983 */ /* 0x0003680000300a00 */
[----:B--2---:R2:W-:Y:S04]  /*119d0*/  STL [R1+0x120], R0 ;  /* 0x0001200001007387 */ /* 0x0045e80000100800 */
[----:B--2---:R1:W5:Y:S02]  /*119e0*/  LDL.LU R0, [R1+0x29c] ;  /* 0x00029c0001007983 */ /* 0x0043640000300800 */
.L_x_151:
[----:B------:R-:W-:Y:S05]  /*119f0*/  BSYNC B1 ;  /* 0x0000000000017941 */ /* 0x000fea0003800000 */
.L_x_150:
[----:B-----5:R-:W-:Y:S04]  /*11a00*/  STL [R1+0x2bc], R11 ;  /* 0x0002bc0b01007387 */ /* 0x020fe80000100800 */
[----:B------:R2:W-:Y:S04]  /*11a10*/  STL [R1+0x2b8], R10 ;  /* 0x0002b80a01007387 */ /* 0x0005e80000100800 */
[----:B--2---:R-:W2:Y:S04]  /*11a20*/  LDL.LU R10, [R1+0x128] ;  /* 0x00012800010a7983 */ /* 0x004ea80000300800 */
[----:B------:R-:W-:Y:S04]  /*11a30*/  STL [R1+0x2b4], R9 ;  /* 0x0002b40901007387 */ /* 0x000fe80000100800 */
[----:B------:R-:W-:Y:S04]  /*11a40*/  STL [R1+0x2b0], R8 ;  /* 0x0002b00801007387 */ /* 0x000fe80000100800 */
[----:B------:R4:W-:Y:S04]  /*11a50*/  STL [R1+0x2ac], R7 ;  /* 0x0002ac0701007387 */ /* 0x0009e80000100800 */
[----:B----4-:R-:W4:Y:S04]  /*11a60*/  LDL.LU R7, [R1+0x120] ;  /* 0x0001200001077983 */ /* 0x010f280000300800 */
[----:B------:R-:W-:Y:S04]  /*11a70*/  STL [R1+0x2a8], R6 ;  /* 0x0002a80601007387 */ /* 0x000fe80000100800 */
[----:B------:R0:W-:Y:S04]  /*11a80*/  STL.64 [R1+0x2a0], R4 ;  /* 0x0002a00401007387 */ /* 0x0001e80000100a00 */
[----:B0-----:R-:W3:Y:S04]  /*11a90*/  LDL.64 R4, [R1+0x228] ;  /* 0x0002280001047983 */ /* 0x001ee80000100a00 */
[----:B------:R0:W-:Y:S01]  /*11aa0*/  STL [R1+0x29c], R3 ;  /* 0x00029c0301007387 */ /* 0x0001e20000100800 */
[----:B----4-:R-:W-:-:S05]  /*11ab0*/  HADD2.F32 R11, -RZ, R7.H0_H0 ;  /* 0x20000007ff0b7230 */ /* 0x010fca0000004100 */
[----:B------:R-:W-:-:S04]  /*11ac0*/  FMUL R11, R11, R16 ;  /* 0x000000100b0b7220 */ /* 0x000fc80000400000 */
[----:B--2---:R-:W-:Y:S01]  /*11ad0*/  FFMA R10, R10, R2, R11 ;  /* 0x000000020a0a7223 */ /* 0x004fe2000000000b */
[----:B------:R-:W-:Y:S01]  /*11ae0*/  PRMT R6, R7, 0x7610, R6 ;  /* 0x0000761007067816 */ /* 0x000fe20000000006 */
[----:B------:R2:W5:Y:S03]  /*11af0*/  LDL.LU R11, [R1+0x2bc] ;  /* 0x0002bc00010b7983 */ /* 0x0005660000300800 */
[----:B------:R-:W-:Y:S02]  /*11b00*/  F2FP.F16.F32.PACK_AB R9, RZ, R10 ;  /* 0x0000000aff09723e */ /* 0x000fe400000000ff */
[----:B------:R2:W5:Y:S02]  /*11b10*/  LDL.LU R10, [R1+0x2b8] ;  /* 0x0002b800010a7983 */ /* 0x0005640000300800 */
[----:B------:R-:W-:Y:S02]  /*11b20*/  PRMT R8, R9, 0x7610, R8 ;  /* 0x0000761009087816 */ /* 0x000fe40000000008 */
[----:B------:R2:W5:Y:S01]  /*11b30*/  LDL.LU R9, [R1+0x2b4] ;  /* 0x0002b40001097983 */ /* 0x0005620000300800 */
[----:B------:R-:W-:-:S02]  /*11b40*/  ISETP.GT.AND P0, PT, R0, 0x8, P2 ;  /* 0x000000080000780c */ /* 0x000fc40001704270 */
[----:B0-----:R-:W-:Y:S02]  /*11b50*/  PRMT R3, R8, 0x7610, R3 ;  /* 0x0000761008037816 */ /* 0x001fe40000000003 */
[----:B------:R2:W5:Y:S04]  /*11b60*/  LDL.LU R8, [R1+0x2b0] ;  /* 0x0002b00001087983 */ /* 0x0005680000300800 */
[----:B------:R2:W5:Y:S04]  /*11b70*/  LDL.LU R7, [R1+0x2ac] ;  /* 0x0002ac0001077983 */ /* 0x0005680000300800 */
[----:B------:R0:W-:Y:S04]  /*11b80*/  STL.S16 [R1+0x120], R6 ;  /* 0x0001200601007387 */ /* 0x0001e80000100600 */
[----:B---3--:R3:W-:Y:S04]  /*11b90*/  @P1 STG.E.U16 desc[UR36][R4.64+0x40], R3 ;  /* 0x0000400304001986 */ /* 0x0087e8000c101524 */
[----:B0-----:R2:W5:Y:S04]  /*11ba0*/  LDL.LU R6, [R1+0x2a8] ;  /* 0x0002a80001067983 */ /* 0x0015680000300800 */
[----:B---3--:R2:W5:Y:S04]  /*11bb0*/  LDL.LU.64 R4, [R1+0x2a0] ;  /* 0x0002a00001047983 */ /* 0x0085680000300a00 */
[----:B------:R2:W5:Y:S01]  /*11bc0*/  LDL.LU R3, [R1+0x29c] ;  /* 0x00029c0001037983 */ /* 0x0005620000300800 */
[----:B------:R-:W-:Y:S04]  /*11bd0*/  BSSY B1, `(.L_x_152) ;  /* 0x0000009000017945 */ /* 0x000fe80003800000 */
[----:B------:R-:W-:Y:S05]  /*11be0*/  @!P0 BRA `(.L_x_153) ;  /* 0x00000000001c8947 */ /* 0x000fea0003800000 */
[----:B-----5:R0:W-:Y:S04]  /*11bf0*/  STL.64 [R1+0x2a0], R2 ;  /* 0x0002a00201007387 */ /* 0x0201e80000100a00 */
[----:B0-----:R-:W3:Y:S04]  /*11c00*/  LDL.64 R2, [R1+0x220] ;  /* 0x0002200001027983 */ /* 0x001ee80000100a00 */
[----:B------:R3:W-:Y:S04]  /*11c10*/  STL [R1+0x29c], R0 ;  /* 0x00029c0001007387 */ /* 0x0007e80000100800 */
[----:B---3--:R-:W3:Y:S04]  /*11c20*/  LDG.E.LTC128B.U16 R0, desc[UR36][R2.64+0x42] ;  /* 0x0000422402007981 */ /* 0x008ee8000c1e1520 */
[----:B------:R0:W5:Y:S04]  /*11c30*/  LDL.LU.64 R2, [R1+0x2a0] ;  /* 0x0002a00001027983 */ /* 0x0001680000300a00 */
[----:B---3--:R3:W-:Y:S04]  /*11c40*/  STL [R1+0x120], R0 ;  /* 0x0001200001007387 */ /* 0x0087e80000100800 */
[----:B---3--:R0:W5:Y:S02]  /*11c50*/  LDL.LU R0, [R1+0x29c] ;  /* 0x00029c0001007983 */ /* 0x0081640000300800 */
.L_x_153:
[----:B------:R-:W-:Y:S05]  /*11c60*/  BSYNC B1 ;  /* 0x0000000000017941 */ /* 0x000fea0003800000 */
.L_x_152:
[----:B------:R-:W-:Y:S04]  /*11c70*/  STL [R1+0x2bc], R12 ;  /* 0x0002bc0c01007387 */ /* 0x000fe80000100800 */
[----:B-----5:R3:W-:Y:S04]  /*11c80*/  STL [R1+0x2b8], R11 ;  /* 0x0002b80b01007387 */ /* 0x0207e80000100800 */
[----:B---3--:R-:W3:Y:S04]  /*11c90*/  LDL.LU R11, [R1+0x12c] ;  /* 0x00012c00010b7983 */ /* 0x008ee80000300800 */
[----:B------:R-:W-:Y:S04]  /*11ca0*/  STL [R1+0x2b4], R10 ;  /* 0x0002b40a01007387 */ /* 0x000fe80000100800 */
[----:B------:R-:W-:Y:S04]  /*11cb0*/  STL [R1+0x2b0], R9 ;  /* 0x0002b00901007387 */ /* 0x000fe80000100800 */
[----:B------:R4:W-:Y:S04]  /*11cc0*/  STL [R1+0x2ac], R8 ;  /* 0x0002ac0801007387 */ /* 0x0009e80000100800 */
[----:B----4-:R-:W4:Y:S04]  /*11cd0*/  LDL.LU R8, [R1+0x120] ;  /* 0x0001200001087983 */ /* 0x010f280000300800 */
[----:B------:R-:W-:Y:S04]  /*11ce0*/  STL [R1+0x2a8], R5 ;  /* 0x0002a80501007387 */ /* 0x000fe80000100800 */
[----:B------:R1:W-:Y:S04]  /*11cf0*/  STL.64 [R1+0x2a0], R6 ;  /* 0x0002a00601007387 */ /* 0x0003e80000100a00 */
[----:B-1----:R-:W2:Y:S04]  /*11d00*/  LDL.64 R6, [R1+0x228] ;  /* 0x0002280001067983 */ /* 0x002ea80000100a00 */
[----:B------:R1:W-:Y:S01]  /*11d10*/  STL [R1+0x29c], R4 ;  /* 0x00029c0401007387 */ /* 0x0003e20000100800 */
[----:B----4-:R-:W-:-:S05]  /*11d20*/  HADD2.F32 R12, -RZ, R8.H0_H0 ;  /* 0x20000008ff0c7230 */ /* 0x010fca0000004100 */
[----:B------:R-:W-:-:S04]  /*11d30*/  FMUL R12, R12, R16 ;  /* 0x000000100c0c7220 */ /* 0x000fc80000400000 */
[----:B---3--:R-:W-:Y:S01]  /*11d40*/  FFMA R11, R11, R2, R12 ;  /* 0x000000020b0b7223 */ /* 0x008fe2000000000c */
[----:B------:R-:W-:Y:S01]  /*11d50*/  PRMT R5, R8, 0x7610, R5 ;  /* 0x0000761008057816 */ /* 0x000fe20000000005 */
        /* <DEDUP_REMOVED lines=11> */
[----:B--2---:R2:W-:Y:S04]  /*11e10*/  @P0 STG.E.U16 desc[UR36][R6.64+0x42], R4 ;  /* 0x0000420406000986 */ /* 0x0045e8000c101524 */
[----:B-1----:R3:W5:Y:S04]  /*11e20*/  LDL.LU R5, [R1+0x2a8] ;  /* 0x0002a80001057983 */ /* 0x0027680000300800 */
[----:B--2---:R3:W5:Y:S04]  /*11e30*/  LDL.LU.64 R6, [R1+0x2a0] ;  /* 0x0002a00001067983 */ /* 0x0047680000300a00 */
[----:B------:R3:W5:Y:S01]  /*11e40*/  LDL.LU R4, [R1+0x29c] ;  /* 0x00029c0001047983 */ /* 0x0007620000300800 */
[----:B------:R-:W-:Y:S04]  /*11e50*/  BSSY B1, `(.L_x_154) ;  /* 0x0000009000017945 */ /* 0x000fe80003800000 */
[----:B------:R-:W-:Y:S05]  /*11e60*/  @!P5 BRA `(.L_x_155) ;  /* 0x00000000001cd947 */ /* 0x000fea0003800000 */
[----:B------:R1:W-:Y:S04]  /*11e70*/  STL.64 [R1+0x2a0], R2 ;  /* 0x0002a00201007387 */ /* 0x0003e80000100a00 */
[----:B-1----:R-:W2:Y:S04]  /*11e80*/  LDL.64 R2, [R1+0x240] ;  /* 0x0002400001027983 */ /* 0x002ea80000100a00 */
[----:B------:R2:W-:Y:S04]  /*11e90*/  STL [R1+0x29c], R0 ;  /* 0x00029c0001007387 */ /* 0x0005e80000100800 */
[----:B--2---:R-:W2:Y:S04]  /*11ea0*/  LDG.E.LTC128B.U16 R0, desc[UR36][R2.64+0x50] ;  /* 0x0000502402007981 */ /* 0x004ea8000c1e1520 */
[----:B------:R1:W5:Y:S04]  /*11eb0*/  LDL.LU.64 R2, [R1+0x2a0] ;  /* 0x0002a00001027983 */ /* 0x0003680000300a00 */
[----:B--2---:R2:W-:Y:S04]  /*11ec0*/  STL [R1+0x120], R0 ;  /* 0x0001200001007387 */ /* 0x0045e80000100800 */
[----:B--2---:R1:W5:Y:S02]  /*11ed0*/  LDL.LU R0, [R1+0x29c] ;  /* 0x00029c0001007983 */ /* 0x0043640000300800 */
.L_x_155:
[----:B------:R-:W-:Y:S05]  /*11ee0*/  BSYNC B1 ;  /* 0x0000000000017941 */ /* 0x000fea0003800000 */
.L_x_154:
        /* <DEDUP_REMOVED lines=20> */
[----:B---3--:R-:W-:Y:S02]  /*12030*/  PRMT R4, R7, 0x7610, R4 ;  /* 0x0000761007047816 */ /* 0x008fe40000000004 */
        /* <DEDUP_REMOVED lines=15> */
.L_x_157:
[----:B------:R-:W-:Y:S05]  /*12130*/  BSYNC B1 ;  /* 0x0000000000017941 */ /* 0x000fea0003800000 */
.L_x_156:
        /* <DEDUP_REMOVED lines=35> */
.L_x_159:
[----:B------:R-:W-:Y:S05]  /*12370*/  BSYNC B1 ;  /* 0x0000000000017941 */ /* 0x000fea0003800000 */
.L_x_158:
        /* <DEDUP_REMOVED lines=38> */
.L_x_161:
[----:B------:R-:W-:Y:S05]  /*125e0*/  BSYNC B1 ;  /* 0x0000000000017941 */ /* 0x000fea0003800000 */
.L_x_160:
[----:B-----5:R-:W-:Y:S04]  /*125f0*/  STL [R1+0x2bc], R11 ;  /* 0x0002bc0b01007387 */ /* 0x020fe80000100800 */
[----:B------:R3:W-:Y:S04]  /*12600*/  STL [R1+0x2b8], R10 ;  /* 0x0002b80a01007387 */ /* 0x0007e80000100800 */
        /* <DEDUP_REMOVED lines=29> */
[----:B------:R1:W-:Y:S04]  /*127e0*/  STL [R1+0x29c], R0 ;  /* 0x00029c0001007387 */ /* 0x0003e80000100800 */
[----:B-1----:R-:W2:Y:S04]  /*127f0*/  LDG.E.LTC128B.U16 R0, desc[UR36][R234.64+0x40] ;  /* 0x00004024ea007981 */ /* 0x002ea8000c1e1520 */
[----:B--2---:R1:W-:Y:S04]  /*12800*/  STL [R1+0x120], R0 ;  /* 0x0001200001007387 */ /* 0x0043e80000100800 */
[----:B-1----:R1:W5:Y:S02]  /*12810*/  LDL.LU R0, [R1+0x29c] ;  /* 0x00029c0001007983 */ /* 0x0023640000300800 */
.L_x_163:
[----:B------:R-:W-:Y:S05]  /*12820*/  BSYNC B1 ;  /* 0x0000000000017941 */ /* 0x000fea0003800000 */
.L_x_162:
        /* <DEDUP_REMOVED lines=32> */
.L_x_165:
[----:B------:R-:W-:Y:S05]  /*12a30*/  BSYNC B1 ;  /* 0x0000000000017941 */ /* 0x000fea0003800000 */
.L_x_164:
        /* <DEDUP_REMOVED lines=29> */
[----:B-1----:R-:W3:Y:S04]  /*12c10*/  LDG.E.LTC128B.U16 R0, desc[UR36][R232.64+0x40] ;  /* 0x00004024e8007981 */ /* 0x002ee8000c1e1520 */
[----:B---3--:R1:W-:Y:S04]  /*12c20*/  STL [R1+0x100], R0 ;  /* 0x0001000001007387 */ /* 0x0083e80000100800 */
[----:B-1----:R1:W5:Y:S02]  /*12c30*/  LDL.LU R0, [R1+0x29c] ;  /* 0x00029c0001007983 */ /* 0x0023640000300800 */
.L_x_167:
[----:B------:R-:W-:Y:S05]  /*12c40*/  BSYNC B1 ;  /* 0x0000000000017941 */ /* 0x000fea0003800000 */
.L_x_166:
[----:B------:R-:W-:Y:S04]  /*12c50*/  STL [R1+0x2bc], R11 ;  /* 0x0002bc0b01007387 */ /* 0x000fe80000100800 */
[----:B------:R3:W-:Y:S04]  /*12c60*/  STL [R1+0x2b8], R10 ;  /* 0x0002b80a01007387 */ /* 0x0007e80000100800 */
[----:B---3--:R-:W3:Y:S04]  /*12c70*/  LDL.LU R10, [R1+0x108] ;  /* 0x00010800010a7983 */ /* 0x008ee80000300800 */
[----:B-----5:R-:W-:Y:S04]  /*12c80*/  STL [R1+0x2b4], R9 ;  /* 0x0002b40901007387 */ /* 0x020fe80000100800 */
[----:B------:R-:W-:Y:S04]  /*12c90*/  STL [R1+0x2b0], R8 ;  /* 0x0002b00801007387 */ /* 0x000fe80000100800 */
[----:B------:R4:W-:Y:S04]  /*12ca0*/  STL [R1+0x2ac], R7 ;  /* 0x0002ac0701007387 */ /* 0x0009e80000100800 */
[----:B----4-:R-:W4:Y:S04]  /*12cb0*/  LDL.LU R7, [R1+0x100] ;  /* 0x0001000001077983 */ /* 0x010f280000300800 */
[----:B------:R-:W-:Y:S04]  /*12cc0*/  STL [R1+0x2a8], R6 ;  /* 0x0002a80601007387 */ /* 0x000fe80000100800 */
[----:B------:R0:W-:Y:S04]  /*12cd0*/  STL.64 [R1+0x2a0], R4 ;  /* 0x0002a00401007387 */ /* 0x0001e80000100a00 */
[----:B0-----:R-:W2:Y:S04]  /*12ce0*/  LDL.64 R4, [R1+0x200] ;  /* 0x0002000001047983 */ /* 0x001ea80000100a00 */
        /* <DEDUP_REMOVED lines=15> */
[----:B--2---:R2:W-:Y:S04]  /*12de0*/  @P5 STG.E.U16 desc[UR36][R4.64+0x40], R3 ;  /* 0x0000400304005986 */ /* 0x0045e8000c101524 */
[----:B0-----:R3:W5:Y:S04]  /*12df0*/  LDL.LU R6, [R1+0x2a8] ;  /* 0x0002a80001067983 */ /* 0x0017680000300800 */
[----:B--2---:R3:W5:Y:S04]  /*12e00*/  LDL.LU.64 R4, [R1+0x2a0] ;  /* 0x0002a00001047983 */ /* 0x0047680000300a00 */
[----:B------:R3:W5:Y:S01]  /*12e10*/  LDL.LU R3, [R1+0x29c] ;  /* 0x00029c0001037983 */ /* 0x0007620000300800 */
[----:B------:R-:W-:Y:S04]  /*12e20*/  BSSY B1, `(.L_x_168) ;  /* 0x0000006000017945 */ /* 0x000fe80003800000 */
[----:B------:R-:W-:Y:S05]  /*12e30*/  @!P4 BRA `(.L_x_169) ;  /* 0x000000000010c947 */ /* 0x000fea0003800000 */
[----:B------:R0:W-:Y:S04]  /*12e40*/  STL [R1+0x29c], R0 ;  /* 0x00029c0001007387 */ /* 0x0001e80000100800 */
[----:B0-----:R-:W2:Y:S04]  /*12e50*/  LDG.E.LTC128B.U16 R0, desc[UR36][R232.64+0x42] ;  /* 0x00004224e8007981 */ /* 0x001ea8000c1e1520 */
[----:B--2---:R0:W-:Y:S04]  /*12e60*/  STL [R1+0x100], R0 ;  /* 0x0001000001007387 */ /* 0x0041e80000100800 */
[----:B0-----:R0:W5:Y:S02]  /*12e70*/  LDL.LU R0, [R1+0x29c] ;  /* 0x00029c0001007983 */ /* 0x0011640000300800 */
.L_x_169:
[----:B------:R-:W-:Y:S05]  /*12e80*/  BSYNC B1 ;  /* 0x0000000000017941 */ /* 0x000fea0003800000 */
.L_x_168:
        /* <DEDUP_REMOVED lines=9> */
[----:B-1----:R-:W3:Y:S04]  /*12f20*/  LDL.64 R4, [R1+0x200] ;  /* 0x0002000001047983 */ /* 0x002ee80000100a00 */
        /* <DEDUP_REMOVED lines=15> */
[----:B---3--:R3:W-:Y:S04]  /*13020*/  @P4 STG.E.U16 desc[UR36][R4.64+0x42], R3 ;  /* 0x0000420304004986 */ /* 0x0087e8000c101524 */
[----:B-1----:R2:W5:Y:S04]  /*13030*/  LDL.LU R6, [R1+0x2a8] ;  /* 0x0002a80001067983 */ /* 0x0025680000300800 */
[----:B---3--:R2:W5:Y:S04]  /*13040*/  LDL.LU.64 R4, [R1+0x2a0] ;  /* 0x0002a00001047983 */ /* 0x0085680000300a00 */
[----:B------:R2:W5:Y:S01]  /*13050*/  LDL.LU R3, [R1+0x29c] ;  /* 0x00029c0001037983 */ /* 0x0005620000300800 */
[----:B------:R-:W-:Y:S04]  /*13060*/  BSSY B1, `(.L_x_170) ;  /* 0x0000006000017945 */ /* 0x000fe80003800000 */
[----:B------:R-:W-:Y:S05]  /*13070*/  @!P5 BRA `(.L_x_171) ;  /* 0x000000000010d947 */ /* 0x000fea0003800000 */
[----:B------:R1:W-:Y:S04]  /*13080*/  STL [R1+0x29c], R0 ;  /* 0x00029c0001007387 */ /* 0x0003e80000100800 */
[----:B-1----:R-:W3:Y:S04]  /*13090*/  LDG.E.LTC128B.U16 R0, desc[UR36][R234.64+0x50] ;  /* 0x00005024ea007981 */ /* 0x002ee8000c1e1520 */
[----:B---3--:R1:W-:Y:S04]  /*130a0*/  STL [R1+0x100], R0 ;  /* 0x0001000001007387 */ /* 0x0083e80000100800 */
[----:B-1----:R1:W5:Y:S02]  /*130b0*/  LDL.LU R0, [R1+0x29c] ;  /* 0x00029c0001007983 */ /* 0x0023640000300800 */
.L_x_171:
[----:B------:R-:W-:Y:S05]  /*130c0*/  BSYNC B1 ;  /* 0x0000000000017941 */ /* 0x000fea0003800000 */
.L_x_170:
        /* <DEDUP_REMOVED lines=32> */
.L_x_173:
[----:B------:R-:W-:Y:S05]  /*132d0*/  BSYNC B1 ;  /* 0x0000000000017941 */ /* 0x000fea0003800000 */
.L_x_172:
        /* <DEDUP_REMOVED lines=32> */
.L_x_175:
[----:B------:R-:W-:Y:S05]  /*134e0*/  BSYNC B1 ;  /* 0x0000000000017941 */ /* 0x000fea0003800000 */
.L_x_174:
        /* <DEDUP_REMOVED lines=35> */
.L_x_177:
[----:B------:R-:W-:Y:S05]  /*13720*/  BSYNC B1 ;  /* 0x0000000000017941 */ /* 0x000fea0003800000 */
.L_x_176:
        /* <DEDUP_REMOVED lines=35> */
.L_x_179:
[----:B------:R-:W-:Y:S05]  /*13960*/  BSYNC B1 ;  /* 0x0000000000017941 */ /* 0x000fea0003800000 */
.L_x_178:
        /* <DEDUP_REMOVED lines=32> */
.L_x_181:
[----:B------:R-:W-:Y:S05]  /*13b70*/  BSYNC B1 ;  /* 0x0000000000017941 */ /* 0x000fea0003800000 */
.L_x_180:
        /* <DEDUP_REMOVED lines=32> */
.L_x_183:
[----:B------:R-:W-:Y:S05]  /*13d80*/  BSYNC B1 ;  /* 0x0000000000017941 */ /* 0x000fea0003800000 */
.L_x_182:
        /* <DEDUP_REMOVED lines=32> */
.L_x_185:
[----:B------:R-:W-:Y:S05]  /*13f90*/  BSYNC B1 ;  /* 0x0000000000017941 */ /* 0x000fea0003800000 */
.L_x_184:
        /* <DEDUP_REMOVED lines=32> */
.L_x_187:
[----:B------:R-:W-:Y:S05]  /*141a0*/  BSYNC B1 ;  /* 0x0000000000017941 */ /* 0x000fea0003800000 */
.L_x_186:
        /* <DEDUP_REMOVED lines=32> */
.L_x_189:
[----:B------:R-:W-:Y:S05]  /*143b0*/  BSYNC B1 ;  /* 0x0000000000017941 */ /* 0x000fea0003800000 */
.L_x_188:
        /* <DEDUP_REMOVED lines=32> */
.L_x_191:
[----:B------:R-:W-:Y:S05]  /*145c0*/  BSYNC B1 ;  /* 0x0000000000017941 */ /* 0x000fea0003800000 */
.L_x_190:
        /* <DEDUP_REMOVED lines=32> */
.L_x_193:
[----:B------:R-:W-:Y:S05]  /*147d0*/  BSYNC B1 ;  /* 0x0000000000017941 */ /* 0x000fea0003800000 */
.L_x_192:
        /* <DEDUP_REMOVED lines=32> */
.L_x_195:
[----:B------:R-:W-:Y:S05]  /*149e0*/  BSYNC B1 ;  /* 0x0000000000017941 */ /* 0x000fea0003800000 */
.L_x_194:
        /* <DEDUP_REMOVED lines=32> */
.L_x_197:
[----:B------:R-:W-:Y:S05]  /*14bf0*/  BSYNC B1 ;  /* 0x0000000000017941 */ /* 0x000fea0003800000 */
.L_x_196:
        /* <DEDUP_REMOVED lines=32> */
.L_x_199:
[----:B------:R-:W-:Y:S05]  /*14e00*/  BSYNC B1 ;  /* 0x0000000000017941 */ /* 0x000fea0003800000 */
.L_x_198:
        /* <DEDUP_REMOVED lines=32> */
.L_x_201:
[----:B------:R-:W-:Y:S05]  /*15010*/  BSYNC B1 ;  /* 0x0000000000017941 */ /* 0x000fea0003800000 */
.L_x_200:
        /* <DEDUP_REMOVED lines=32> */
.L_x_203:
[----:B------:R-:W-:Y:S05]  /*15220*/  BSYNC B1 ;  /* 0x0000000000017941 */ /* 0x000fea0003800000 */
.L_x_202:
        /* <DEDUP_REMOVED lines=32> */
.L_x_205:
[----:B------:R-:W-:Y:S05]  /*15430*/  BSYNC B1 ;  /* 0x0000000000017941 */ /* 0x000fea0003800000 */
.L_x_204:
        /* <DEDUP_REMOVED lines=32> */
.L_x_207:
[----:B------:R-:W-:Y:S05]  /*15640*/  BSYNC B1 ;  /* 0x0000000000017941 */ /* 0x000fea0003800000 */
.L_x_206:
        /* <DEDUP_REMOVED lines=32> */
.L_x_209:
[----:B------:R-:W-:Y:S05]  /*15850*/  BSYNC B1 ;  /* 0x0000000000017941 */ /* 0x000fea0003800000 */
.L_x_208:
        /* <DEDUP_REMOVED lines=36> */
.L_x_211:
[----:B------:R-:W-:Y:S05]  /*15aa0*/  BSYNC B1 ;  /* 0x0000000000017941 */ /* 0x000fea0003800000 */
.L_x_210:
        /* <DEDUP_REMOVED lines=36> */
.L_x_213:
[----:B------:R-:W-:Y:S05]  /*15cf0*/  BSYNC B1 ;  /* 0x0000000000017941 */ /* 0x000fea0003800000 */
.L_x_212:
        /* <DEDUP_REMOVED lines=35> */
.L_x_215:
[----:B------:R-:W-:Y:S05]  /*15f30*/  BSYNC B1 ;  /* 0x0000000000017941 */ /* 0x000fea0003800000 */
.L_x_214:
        /* <DEDUP_REMOVED lines=38> */
.L_x_217:
[----:B------:R-:W-:Y:S05]  /*161a0*/  BSYNC B1 ;  /* 0x0000000000017941 */ /* 0x000fea0003800000 */
.L_x_216:
        /* <DEDUP_REMOVED lines=39> */
.L_x_219:
[----:B------:R-:W-:Y:S05]  /*16420*/  BSYNC B1 ;  /* 0x0000000000017941 */ /* 0x000fea0003800000 */
.L_x_218:
        /* <DEDUP_REMOVED lines=36> */
.L_x_221:
[----:B------:R-:W-:Y:S05]  /*16670*/  BSYNC B1 ;  /* 0x0000000000017941 */ /* 0x000fea0003800000 */
.L_x_220:
        /* <DEDUP_REMOVED lines=35> */
.L_x_223:
[----:B------:R-:W-:Y:S05]  /*168b0*/  BSYNC B1 ;  /* 0x0000000000017941 */ /* 0x000fea0003800000 */
.L_x_222:
        /* <DEDUP_REMOVED lines=38> */
.L_x_225:
[----:B------:R-:W-:Y:S05]  /*16b20*/  BSYNC B1 ;  /* 0x0000000000017941 */ /* 0x000fea0003800000 */
.L_x_224:
        /* <DEDUP_REMOVED lines=35> */
.L_x_227:
[----:B------:R-:W-:Y:S05]  /*16d60*/  BSYNC B1 ;  /* 0x0000000000017941 */ /* 0x000fea0003800000 */
.L_x_226:
        /* <DEDUP_REMOVED lines=32> */
.L_x_229:
[----:B------:R-:W-:Y:S05]  /*16f70*/  BSYNC B1 ;  /* 0x0000000000017941 */ /* 0x000fea0003800000 */
.L_x_228:
        /* <DEDUP_REMOVED lines=32> */
.L_x_231:
[----:B------:R-:W-:Y:S05]  /*17180*/  BSYNC B1 ;  /* 0x0000000000017941 */ /* 0x000fea0003800000 */
.L_x_230:
        /* <DEDUP_REMOVED lines=35> */
.L_x_233:
[----:B------:R-:W-:Y:S05]  /*173c0*/  BSYNC B1 ;  /* 0x0000000000017941 */ /* 0x000fea0003800000 */
.L_x_232:
        /* <DEDUP_REMOVED lines=35> */
.L_x_235:
[----:B------:R-:W-:Y:S05]  /*17600*/  BSYNC B1 ;  /* 0x0000000000017941 */ /* 0x000fea0003800000 */
.L_x_234:
        /* <DEDUP_REMOVED lines=32> */
.L_x_237:
[----:B------:R-:W-:Y:S05]  /*17810*/  BSYNC B1 ;  /* 0x0000000000017941 */ /* 0x000fea0003800000 */
.L_x_236:
        /* <DEDUP_REMOVED lines=32> */
.L_x_239:
[----:B------:R-:W-:Y:S05]  /*17a20*/  BSYNC B1 ;  /* 0x0000000000017941 */ /* 0x000fea0003800000 */
.L_x_238:
        /* <DEDUP_REMOVED lines=35> */
.L_x_241:
[----:B------:R-:W-:Y:S05]  /*17c60*/  BSYNC B1 ;  /* 0x0000000000017941 */ /* 0x000fea0003800000 */
.L_x_240:
        /* <DEDUP_REMOVED lines=35> */
.L_x_243:
[----:B------:R-:W-:Y:S05]  /*17ea0*/  BSYNC B1 ;  /* 0x0000000000017941 */ /* 0x000fea0003800000 */
.L_x_242:
        /* <DEDUP_REMOVED lines=32> */
.L_x_245:
[----:B------:R-:W-:Y:S05]  /*180b0*/  BSYNC B1 ;  /* 0x0000000000017941 */ /* 0x000fea0003800000 */
.L_x_244:
        /* <DEDUP_REMOVED lines=32> */
.L_x_247:
[----:B------:R-:W-:Y:S05]  /*182c0*/  BSYNC B1 ;  /* 0x0000000000017941 */ /* 0x000fea0003800000 */
.L_x_246:
        /* <DEDUP_REMOVED lines=32> */
.L_x_249:
[----:B------:R-:W-:Y:S05]  /*184d0*/  BSYNC B1 ;  /* 0x0000000000017941 */ /* 0x000fea0003800000 */
.L_x_248:
        /* <DEDUP_REMOVED lines=32> */
.L_x_251:
[----:B------:R-:W-:Y:S05]  /*186e0*/  BSYNC B1 ;  /* 0x0000000000017941 */ /* 0x000fea0003800000 */
.L_x_250:
        /* <DEDUP_REMOVED lines=32> */
.L_x_253:
[----:B------:R-:W-:Y:S05]  /*188f0*/  BSYNC B1 ;  /* 0x0000000000017941 */ /* 0x000fea0003800000 */
.L_x_252:
        /* <DEDUP_REMOVED lines=32> */
.L_x_255:
[----:B------:R-:W-:Y:S05]  /*18b00*/  BSYNC B1 ;  /* 0x0000000000017941 */ /* 0x000fea0003800000 */
.L_x_254:
        /* <DEDUP_REMOVED lines=32> */
.L_x_257:
[----:B------:R-:W-:Y:S05]  /*18d10*/  BSYNC B1 ;  /* 0x0000000000017941 */ /* 0x000fea0003800000 */
.L_x_256:
        /* <DEDUP_REMOVED lines=32> */
.L_x_259:
[----:B------:R-:W-:Y:S05]  /*18f20*/  BSYNC B1 ;  /* 0x0000000000017941 */ /* 0x000fea0003800000 */
.L_x_258:
        /* <DEDUP_REMOVED lines=32> */
.L_x_261:
[----:B------:R-:W-:Y:S05]  /*19130*/  BSYNC B1 ;  /* 0x0000000000017941 */ /* 0x000fea0003800000 */
.L_x_260:
        /* <DEDUP_REMOVED lines=32> */
.L_x_263:
[----:B------:R-:W-:Y:S05]  /*19340*/  BSYNC B1 ;  /* 0x0000000000017941 */ /* 0x000fea0003800000 */
.L_x_262:
        /* <DEDUP_REMOVED lines=32> */
.L_x_265:
[----:B------:R-:W-:Y:S05]  /*19550*/  BSYNC B1 ;  /* 0x0000000000017941 */ /* 0x000fea0003800000 */
.L_x_264:
        /* <DEDUP_REMOVED lines=32> */
.L_x_267:
[----:B------:R-:W-:Y:S05]  /*19760*/  BSYNC B1 ;  /* 0x0000000000017941 */ /* 0x000fea0003800000 */
.L_x_266:
        /* <DEDUP_REMOVED lines=32> */
.L_x_269:
[----:B------:R-:W-:Y:S05]  /*19970*/  BSYNC B1 ;  /* 0x0000000000017941 */ /* 0x000fea0003800000 */
.L_x_268:
        /* <DEDUP_REMOVED lines=32> */
.L_x_271:
[----:B------:R-:W-:Y:S05]  /*19b80*/  BSYNC B1 ;  /* 0x0000000000017941 */ /* 0x000fea0003800000 */
.L_x_270:
        /* <DEDUP_REMOVED lines=32> */
.L_x_273:
[----:B------:R-:W-:Y:S05]  /*19d90*/  BSYNC B1 ;  /* 0x0000000000017941 */ /* 0x000fea0003800000 */
.L_x_272:
        /* <DEDUP_REMOVED lines=36> */
.L_x_275:
[----:B------:R-:W-:Y:S05]  /*19fe0*/  BSYNC B1 ;  /* 0x0000000000017941 */ /* 0x000fea0003800000 */
.L_x_274:
        /* <DEDUP_REMOVED lines=36> */
.L_x_277:
[----:B------:R-:W-:Y:S05]  /*1a230*/  BSYNC B1 ;  /* 0x0000000000017941 */ /* 0x000fea0003800000 */
.L_x_276:
        /* <DEDUP_REMOVED lines=35> */
.L_x_279:
[----:B------:R-:W-:Y:S05]  /*1a470*/  BSYNC B1 ;  /* 0x0000000000017941 */ /* 0x000fea0003800000 */
.L_x_278:
        /* <DEDUP_REMOVED lines=38> */
.L_x_281:
[----:B------:R-:W-:Y:S05]  /*1a6e0*/  BSYNC B1 ;  /* 0x0000000000017941 */ /* 0x000fea0003800000 */
.L_x_280:
        /* <DEDUP_REMOVED lines=39> */
.L_x_283:
[----:B------:R-:W-:Y:S05]  /*1a960*/  BSYNC B1 ;  /* 0x0000000000017941 */ /* 0x000fea0003800000 */
.L_x_282:
        /* <DEDUP_REMOVED lines=36> */
.L_x_285:
[----:B------:R-:W-:Y:S05]  /*1abb0*/  BSYNC B1 ;  /* 0x0000000000017941 */ /* 0x000fea0003800000 */
.L_x_284:
        /* <DEDUP_REMOVED lines=35> */
.L_x_287:
[----:B------:R-:W-:Y:S05]  /*1adf0*/  BSYNC B1 ;  /* 0x0000000000017941 */ /* 0x000fea0003800000 */
.L_x_286:
        /* <DEDUP_REMOVED lines=38> */
.L_x_289:
[----:B------:R-:W-:Y:S05]  /*1b060*/  BSYNC B1 ;  /* 0x0000000000017941 */ /* 0x000fea0003800000 */
.L_x_288:
        /* <DEDUP_REMOVED lines=35> */
.L_x_291:
[----:B------:R-:W-:Y:S05]  /*1b2a0*/  BSYNC B1 ;  /* 0x0000000000017941 */ /* 0x000fea0003800000 */
.L_x_290:
[----:B-----5:R-:W-:Y:S04]  /*1b2b0*/  STL [R1+0x2b4], R9 ;  /* 0x0002b40901007387 */ /* 0x020fe80000100800 */
[----:B------:R2:W-:Y:S04]  /*1b2c0*/  STL [R1+0x2b0], R8 ;  /* 0x0002b00801007387 */ /* 0x0005e80000100800 */
[----:B--2---:R-:W2:Y:S04]  /*1b2d0*/  LDL.LU R8, [R1] ;  /* 0x0000000001087983 */ /* 0x004ea80000300800 */
        /* <DEDUP_REMOVED lines=19> */
[----:B------:R2:W-:Y:S04]  /*1b410*/  STL.S16 [R1], R4 ;  /* 0x0000000401007387 */ /* 0x0005e80000100600 */
[----:B------:R3:W-:Y:S04]  /*1b420*/  @P5 STG.E.U16 desc[UR36][R12.64+0x80], R3 ;  /* 0x000080030c005986 */ /* 0x0007e8000c101524 */
[----:B--2---:R0:W5:Y:S04]  /*1b430*/  LDL.LU R4, [R1+0x2a0] ;  /* 0x0002a00001047983 */ /* 0x0041680000300800 */
[----:B---3--:R0:W5:Y:S01]  /*1b440*/  LDL.LU R3, [R1+0x29c] ;  /* 0x00029c0001037983 */ /* 0x0081620000300800 */
[----:B------:R-:W-:Y:S04]  /*1b450*/  BSSY B1, `(.L_x_292) ;  /* 0x0000006000017945 */ /* 0x000fe80003800000 */
[----:B------:R-:W-:Y:S05]  /*1b460*/  @!P4 BRA `(.L_x_293) ;  /* 0x000000000010c947 */ /* 0x000fea0003800000 */
[----:B------:R2:W-:Y:S04]  /*1b470*/  STL [R1+0x29c], R0 ;  /* 0x00029c0001007387 */ /* 0x0005e80000100800 */
[----:B--2---:R-:W2:Y:S04]  /*1b480*/  LDG.E.LTC128B.U16 R0, desc[UR36][R234.64+0x82] ;  /* 0x00008224ea007981 */ /* 0x004ea8000c1e1520 */
[----:B--2---:R2:W-:Y:S04]  /*1b490*/  STL [R1], R0 ;  /* 0x0000000001007387 */ /* 0x0045e80000100800 */
[----:B--2---:R2:W5:Y:S02]  /*1b4a0*/  LDL.LU R0, [R1+0x29c] ;  /* 0x00029c0001007983 */ /* 0x0045640000300800 */
.L_x_293:
[----:B------:R-:W-:Y:S05]  /*1b4b0*/  BSYNC B1 ;  /* 0x0000000000017941 */ /* 0x000fea0003800000 */
.L_x_292:
[----:B-----5:R-:W-:Y:S04]  /*1b4c0*/  STL [R1+0x2b4], R9 ;  /* 0x0002b40901007387 */ /* 0x020fe80000100800 */
[----:B------:R3:W-:Y:S04]  /*1b4d0*/  STL [R1+0x2b0], R8 ;  /* 0x0002b00801007387 */ /* 0x0007e80000100800 */
[----:B---3--:R-:W3:Y:S04]  /*1b4e0*/  LDL.LU R8, [R1+0x4] ;  /* 0x0000040001087983 */ /* 0x008ee80000300800 */
[----:B------:R-:W-:Y:S04]  /*1b4f0*/  STL [R1+0x2ac], R7 ;  /* 0x0002ac0701007387 */ /* 0x000fe80000100800 */
[----:B------:R-:W-:Y:S04]  /*1b500*/  STL [R1+0x2a8], R6 ;  /* 0x0002a80601007387 */ /* 0x000fe80000100800 */
[----:B------:R4:W-:Y:S04]  /*1b510*/  STL [R1+0x2a4], R5 ;  /* 0x0002a40501007387 */ /* 0x0009e80000100800 */
[----:B----4-:R-:W4:Y:S04]  /*1b520*/  LDL.LU R5, [R1] ;  /* 0x0000000001057983 */ /* 0x010f280000300800 */
        /* <DEDUP_REMOVED lines=15> */
[----:B------:R1:W-:Y:S04]  /*1b620*/  STL.S16 [R1], R4 ;  /* 0x0000000401007387 */ /* 0x0003e80000100600 */
[----:B------:R3:W-:Y:S04]  /*1b630*/  @P4 STG.E.U16 desc[UR36][R12.64+0x82], R3 ;  /* 0x000082030c004986 */ /* 0x0007e8000c101524 */
[----:B-1----:R0:W5:Y:S04]  /*1b640*/  LDL.LU R4, [R1+0x2a0] ;  /* 0x0002a00001047983 */ /* 0x0021680000300800 */
[----:B---3--:R0:W5:Y:S01]  /*1b650*/  LDL.LU R3, [R1+0x29c] ;  /* 0x00029c0001037983 */ /* 0x0081620000300800 */
[----:B------:R-:W-:Y:S04]  /*1b660*/  BSSY B1, `(.L_x_294) ;  /* 0x0000006000017945 */ /* 0x000fe80003800000 */
[----:B------:R-:W-:Y:S05]  /*1b670*/  @!P5 BRA `(.L_x_295) ;  /* 0x000000000010d947 */ /* 0x000fea0003800000 */
[----:B------:R1:W-:Y:S04]  /*1b680*/  STL [R1+0x29c], R0 ;  /* 0x00029c0001007387 */ /* 0x0003e80000100800 */
[----:B-1----:R-:W3:Y:S04]  /*1b690*/  LDG.E.LTC128B.U16 R0, desc[UR36][R232.64+0x80] ;  /* 0x00008024e8007981 */ /* 0x002ee8000c1e1520 */
[----:B---3--:R1:W-:Y:S04]  /*1b6a0*/  STL [R1], R0 ;  /* 0x0000000001007387 */ /* 0x0083e80000100800 */
[----:B-1----:R1:W5:Y:S02]  /*1b6b0*/  LDL.LU R0, [R1+0x29c] ;  /* 0x00029c0001007983 */ /* 0x0023640000300800 */
.L_x_295:
[----:B------:R-:W-:Y:S05]  /*1b6c0*/  BSYNC B1 ;  /* 0x0000000000017941 */ /* 0x000fea0003800000 */
.L_x_294:
[----:B------:R-:W-:Y:S04]  /*1b6d0*/  STL [R1+0x2bc], R11 ;  /* 0x0002bc0b01007387 */ /* 0x000fe80000100800 */
[----:B------:R3:W-:Y:S04]  /*1b6e0*/  STL [R1+0x2b8], R10 ;  /* 0x0002b80a01007387 */ /* 0x0007e80000100800 */
[----:B---3--:R-:W3:Y:S04]  /*1b6f0*/  LDL.LU R10, [R1+0x8] ;  /* 0x00000800010a7983 */ /* 0x008ee80000300800 */
[----:B-----5:R-:W-:Y:S04]  /*1b700*/  STL [R1+0x2b4], R9 ;  /* 0x0002b40901007387 */ /* 0x020fe80000100800 */
[----:B------:R-:W-:Y:S04]  /*1b710*/  STL [R1+0x2b0], R8 ;  /* 0x0002b00801007387 */ /* 0x000fe80000100800 */
[----:B------:R4:W-:Y:S04]  /*1b720*/  STL [R1+0x2ac], R7 ;  /* 0x0002ac0701007387 */ /* 0x0009e80000100800 */
[----:B----4-:R-:W4:Y:S04]  /*1b730*/  LDL.LU R7, [R1] ;  /* 0x0000000001077983 */ /* 0x010f280000300800 */
        /* <DEDUP_REMOVED lines=17> */
[----:B------:R0:W-:Y:S04]  /*1b850*/  STL.S16 [R1], R6 ;  /* 0x0000000601007387 */ /* 0x0001e80000100600 */
        /* <DEDUP_REMOVED lines=8> */
[----:B--2---:R0:W-:Y:S04]  /*1b8e0*/  STL [R1], R0 ;  /* 0x0000000001007387 */ /* 0x0041e80000100800 */
[----:B0-----:R0:W5:Y:S02]  /*1b8f0*/  LDL.LU R0, [R1+0x29c] ;  /* 0x00029c0001007983 */ /* 0x0011640000300800 */
.L_x_297:
[----:B------:R-:W-:Y:S05]  /*1b900*/  BSYNC B1 ;  /* 0x0000000000017941 */ /* 0x000fea0003800000 */
.L_x_296:
[----:B-----5:R-:W-:Y:S04]  /*1b910*/  STL [R1+0x2bc], R11 ;  /* 0x0002bc0b01007387 */ /* 0x020fe80000100800 */
[----:B------:R2:W-:Y:S04]  /*1b920*/  STL [R1+0x2b8], R10 ;  /* 0x0002b80a01007387 */ /* 0x0005e80000100800 */
[----:B--2---:R-:W2:Y:S04]  /*1b930*/  LDL.LU R10, [R1+0xc] ;  /* 0x00000c00010a7983 */ /* 0x004ea80000300800 */
[----:B------:R-:W-:Y:S04]  /*1b940*/  STL [R1+0x2b4], R9 ;  /* 0x0002b40901007387 */ /* 0x000fe80000100800 */
[----:B------:R-:W-:Y:S04]  /*1b950*/  STL [R1+0x2b0], R8 ;  /* 0x0002b00801007387 */ /* 0x000fe80000100800 */
[----:B------:R4:W-:Y:S04]  /*1b960*/  STL [R1+0x2ac], R7 ;  /* 0x0002ac0701007387 */ /* 0x0009e80000100800 */
[----:B----4-:R-:W4:Y:S04]  /*1b970*/  LDL.LU R7, [R1] ;  /* 0x0000000001077983 */ /* 0x010f280000300800 */
        /* <DEDUP_REMOVED lines=26> */
[----:B---3--:R1:W-:Y:S04]  /*1bb20*/  STL [R1], R0 ;  /* 0x0000000001007387 */ /* 0x0083e80000100800 */
[----:B-1----:R1:W5:Y:S02]  /*1bb30*/  LDL.LU R0, [R1+0x29c] ;  /* 0x00029c0001007983 */ /* 0x0023640000300800 */
.L_x_299:
[----:B------:R-:W-:Y:S05]  /*1bb40*/  BSYNC B1 ;  /* 0x0000000000017941 */ /* 0x000fea0003800000 */
.L_x_298:
        /* <DEDUP_REMOVED lines=32> */
.L_x_301:
[----:B------:R-:W-:Y:S05]  /*1bd50*/  BSYNC B1 ;  /* 0x0000000000017941 */ /* 0x000fea0003800000 */
.L_x_300:
        /* <DEDUP_REMOVED lines=32> */
.L_x_303:
[----:B------:R-:W-:Y:S05]  /*1bf60*/  BSYNC B1 ;  /* 0x0000000000017941 */ /* 0x000fea0003800000 */
.L_x_302:
        /* <DEDUP_REMOVED lines=35> */
.L_x_305:
[----:B------:R-:W-:Y:S05]  /*1c1a0*/  BSYNC B1 ;  /* 0x0000000000017941 */ /* 0x000fea0003800000 */
.L_x_304:
        /* <DEDUP_REMOVED lines=35> */
.L_x_307:
[----:B------:R-:W-:Y:S05]  /*1c3e0*/  BSYNC B1 ;  /* 0x0000000000017941 */ /* 0x000fea0003800000 */
.L_x_306:
[----:B-----5:R-:W-:Y:S04]  /*1c3f0*/  STL [R1+0x2a4], R7 ;  /* 0x0002a40701007387 */ /* 0x020fe80000100800 */
[----:B------:R3:W-:Y:S04]  /*1c400*/  STL [R1+0x2a0], R6 ;  /* 0x0002a00601007387 */ /* 0x0007e80000100800 */
[----:B---3--:R-:W3:Y:S04]  /*1c410*/  LDL.LU R6, [R1] ;  /* 0x0000000001067983 */ /* 0x008ee80000300800 */
[----:B------:R4:W-:Y:S01]  /*1c420*/  STL [R1+0x29c], R3 ;  /* 0x00029c0301007387 */ /* 0x0009e20000100800 */
[----:B---3--:R-:W-:-:S05]  /*1c430*/  HADD2.F32 R7, -RZ, R6.H0_H0 ;  /* 0x20000006ff077230 */ /* 0x008fca0000004100 */
[----:B------:R-:W-:-:S04]  /*1c440*/  FMUL R7, R7, R16 ;  /* 0x0000001007077220 */ /* 0x000fc80000400000 */
[----:B------:R-:W-:Y:S02]  /*1c450*/  FFMA R224, R224, R2, R7 ;  /* 0x00000002e0e07223 */ /* 0x000fe40000000007 */
[----:B------:R3:W5:Y:S01]  /*1c460*/  LDL.LU R7, [R1+0x2a4] ;  /* 0x0002a40001077983 */ /* 0x0007620000300800 */
[----:B------:R-:W-:Y:S02]  /*1c470*/  ISETP.GT.AND P4, PT, R0, 0x100, P2 ;  /* 0x000001000000780c */ /* 0x000fe40001784270 */
[----:B------:R-:W-:-:S04]  /*1c480*/  F2FP.F16.F32.PACK_AB R224, RZ, R224 ;  /* 0x000000e0ffe0723e */ /* 0x000fc800000000ff */
[----:B----4-:R-:W-:Y:S02]  /*1c490*/  PRMT R3, R224, 0x7610, R3 ;  /* 0x00007610e0037816 */ /* 0x010fe40000000003 */
[----:B------:R-:W-:Y:S02]  /*1c4a0*/  PRMT R224, R6, 0x7610, R224 ;  /* 0x0000761006e07816 */ /* 0x000fe400000000e0 */
[----:B------:R3:W5:Y:S04]  /*1c4b0*/  LDL.LU R6, [R1+0x2a0] ;  /* 0x0002a00001067983 */ /* 0x0007680000300800 */
[----:B------:R4:W-:Y:S04]  /*1c4c0*/  @P5 STG.E.U16 desc[UR36][R4.64+0x80], R3 ;  /* 0x0000800304005986 */ /* 0x0009e8000c101524 */
[----:B----4-:R3:W5:Y:S01]  /*1c4d0*/  LDL.LU R3, [R1+0x29c] ;  /* 0x00029c0001037983 */ /* 0x0107620000300800 */
[----:B------:R-:W-:Y:S04]  /*1c4e0*/  BSSY B1, `(.L_x_308) ;  /* 0x0000003000017945 */ /* 0x000fe80003800000 */
[----:B------:R-:W-:Y:S05]  /*1c4f0*/  @!P4 BRA `(.L_x_309) ;  /* 0x000000000004c947 */ /* 0x000fea0003800000 */
[----:B------:R4:W5:Y:S02]  /*1c500*/  LDG.E.LTC128B.U16 R224, desc[UR36][R20.64+0x82] ;  /* 0x0000822414e07981 */ /* 0x000964000c1e1520 */
.L_x_309:
[----:B------:R-:W-:Y:S05]  /*1c510*/  BSYNC B1 ;  /* 0x0000000000017941 */ /* 0x000fea0003800000 */
.L_x_308:
[----:B-----5:R0:W-:Y:S02]  /*1c520*/  STL [R1+0x29c], R3 ;  /* 0x00029c0301007387 */ /* 0x0201e40000100800 */
[----:B0-----:R-:W-:-:S05]  /*1c530*/  HADD2.F32 R3, -RZ, R224.H0_H0 ;  /* 0x200000e0ff037230 */ /* 0x001fca0000004100 */
[----:B------:R-:W-:-:S04]  /*1c540*/  FMUL R3, R3, R16 ;  /* 0x0000001003037220 */ /* 0x000fc80000400000 */
[----:B------:R-:W-:Y:S02]  /*1c550*/  FFMA R225, R225, R2, R3 ;  /* 0x00000002e1e17223 */ /* 0x000fe40000000003 */
[----:B------:R0:W5:Y:S01]  /*1c560*/  LDL.LU R3, [R1+0x29c] ;  /* 0x00029c0001037983 */ /* 0x0001620000300800 */
[----:B------:R-:W-:Y:S01]  /*1c570*/  ISETP.GT.AND P5, PT, R0, 0x108, P3 ;  /* 0x000001080000780c */ /* 0x000fe20001fa4270 */
[----:B------:R-:W-:Y:S01]  /*1c580*/  BSSY B1, `(.L_x_310) ;  /* 0x0000005000017945 */ /* 0x000fe20003800000 */
[----:B------:R-:W-:-:S05]  /*1c590*/  F2FP.F16.F32.PACK_AB R225, RZ, R225 ;  /* 0x000000e1ffe1723e */ /* 0x000fca00000000ff */
[----:B------:R0:W-:Y:S06]  /*1c5a0*/  @P4 STG.E.U16 desc[UR36][R4.64+0x82], R225 ;  /* 0x000082e104004986 */ /* 0x0001ec000c101524 */
[----:B------:R-:W-:Y:S05]  /*1c5b0*/  @!P5 BRA `(.L_x_311) ;  /* 0x000000000004d947 */ /* 0x000fea0003800000 */
[----:B------:R0:W5:Y:S02]  /*1c5c0*/  LDG.E.LTC128B.U16 R224, desc[UR36][R18.64+0x80] ;  /* 0x0000802412e07981 */ /* 0x000164000c1e1520 */
.L_x_311:
[----:B------:R-:W-:Y:S05]  /*1c5d0*/  BSYNC B1 ;  /* 0x0000000000017941 */ /* 0x000fea0003800000 */
.L_x_310:
[----:B0----5:R-:W-:Y:S01]  /*1c5e0*/  HADD2.F32 R225, -RZ, R224.H0_H0 ;  /* 0x200000e0ffe17230 */ /* 0x021fe20000004100 */
[----:B------:R-:W-:Y:S01]  /*1c5f0*/  ISETP.GT.AND P4, PT, R0, 0x108, P2 ;  /* 0x000001080000780c */ /* 0x000fe20001784270 */
[----:B------:R-:W-:Y:S03]  /*1c600*/  BSSY B1, `(.L_x_312) ;  /* 0x0000007000017945 */ /* 0x000fe60003800000 */
[----:B------:R-:W-:-:S04]  /*1c610*/  FMUL R225, R225, R16 ;  /* 0x00000010e1e17220 */ /* 0x000fc80000400000 */
[----:B------:R-:W-:-:S05]  /*1c620*/  FFMA R225, R226, R2, R225 ;  /* 0x00000002e2e17223 */ /* 0x000fca00000000e1 */
[----:B------:R-:W-:-:S05]  /*1c630*/  F2FP.F16.F32.PACK_AB R225, RZ, R225 ;  /* 0x000000e1ffe1723e */ /* 0x000fca00000000ff */
[----:B------:R0:W-:Y:S01]  /*1c640*/  @P5 STG.E.U16 desc[UR36][R236.64+0x80], R225 ;  /* 0x000080e1ec005986 */ /* 0x0001e2000c101524 */
[----:B------:R-:W-:Y:S05]  /*1c650*/  @!P4 BRA `(.L_x_313) ;  /* 0x000000000004c947 */ /* 0x000fea0003800000 */
[----:B------:R0:W5:Y:S02]  /*1c660*/  LDG.E.LTC128B.U16 R224, desc[UR36][R18.64+0x82] ;  /* 0x0000822412e07981 */ /* 0x000164000c1e1520 */
.L_x_313:
[----:B------:R-:W-:Y:S05]  /*1c670*/  BSYNC B1 ;  /* 0x0000000000017941 */ /* 0x000fea0003800000 */
.L_x_312:
        /* <DEDUP_REMOVED lines=9> */
.L_x_315:
[----:B------:R-:W-:Y:S05]  /*1c710*/  BSYNC B1 ;  /* 0x0000000000017941 */ /* 0x000fea0003800000 */
.L_x_314:
        /* <DEDUP_REMOVED lines=9> */
.L_x_317:
[----:B------:R-:W-:Y:S05]  /*1c7b0*/  BSYNC B1 ;  /* 0x0000000000017941 */ /* 0x000fea0003800000 */
.L_x_316:
        /* <DEDUP_REMOVED lines=9> */
.L_x_319:
[----:B------:R-:W-:Y:S05]  /*1c850*/  BSYNC B1 ;  /* 0x0000000000017941 */ /* 0x000fea0003800000 */
.L_x_318:
        /* <DEDUP_REMOVED lines=9> */
.L_x_321:
[----:B------:R-:W-:Y:S05]  /*1c8f0*/  BSYNC B1 ;  /* 0x0000000000017941 */ /* 0x000fea0003800000 */
.L_x_320:
        /* <DEDUP_REMOVED lines=9> */
.L_x_323:
[----:B------:R-:W-:Y:S05]  /*1c990*/  BSYNC B1 ;  /* 0x0000000000017941 */ /* 0x000fea0003800000 */
.L_x_322:
[----:B0----5:R-:W-:Y:S01]  /*1c9a0*/  HADD2.F32 R225, -RZ, R224.H0_H0 ;  /* 0x200000e0ffe17230 */ /* 0x021fe20000004100 */
[----:B------:R-:W-:Y:S01]  /*1c9b0*/  ISETP.GT.AND P4, PT, R0, 0x180, P2 ;  /* 0x000001800000780c */ /* 0x000fe20001784270 */
[----:B------:R-:W-:Y:S03]  /*1c9c0*/  BSSY B1, `(.L_x_324) ;  /* 0x0000009000017945 */ /* 0x000fe60003800000 */
[----:B------:R-:W-:-:S04]  /*1c9d0*/  FMUL R225, R225, R16 ;  /* 0x00000010e1e17220 */ /* 0x000fc80000400000 */
[----:B------:R-:W-:-:S05]  /*1c9e0*/  FFMA R216, R216, R2, R225 ;  /* 0x00000002d8d87223 */ /* 0x000fca00000000e1 */
[----:B------:R-:W-:-:S04]  /*1c9f0*/  F2FP.F16.F32.PACK_AB R216, RZ, R216 ;  /* 0x000000d8ffd8723e */ /* 0x000fc800000000ff */
[----:B------:R-:W-:Y:S02]  /*1ca00*/  PRMT R225, R216, 0x7610, R225 ;  /* 0x00007610d8e17816 */ /* 0x000fe400000000e1 */
[----:B------:R-:W-:-:S03]  /*1ca10*/  PRMT R216, R224, 0x7610, R216 ;  /* 0x00007610e0d87816 */ /* 0x000fc600000000d8 */
[----:B------:R0:W-:Y:S01]  /*1ca20*/  @P5 STG.E.U16 desc[UR36][R6.64+0x80], R225 ;  /* 0x000080e106005986 */ /* 0x0001e2000c101524 */
[----:B------:R-:W-:Y:S05]  /*1ca30*/  @!P4 BRA `(.L_x_325) ;  /* 0x000000000004c947 */ /* 0x000fea0003800000 */
[----:B------:R0:W5:Y:S02]  /*1ca40*/  LDG.E.LTC128B.U16 R216, desc[UR36][R14.64+0x82] ;  /* 0x000082240ed87981 */ /* 0x000164000c1e1520 */
.L_x_325:
[----:B------:R-:W-:Y:S05]  /*1ca50*/  BSYNC B1 ;  /* 0x0000000000017941 */ /* 0x000fea0003800000 */
.L_x_324:
[----:B-----5:R-:W-:Y:S01]  /*1ca60*/  HADD2.F32 R224, -RZ, R216.H0_H0 ;  /* 0x200000d8ffe07230 */ /* 0x020fe20000004100 */
        /* <DEDUP_REMOVED lines=8> */
.L_x_327:
[----:B------:R-:W-:Y:S05]  /*1caf0*/  BSYNC B1 ;  /* 0x0000000000017941 */ /* 0x000fea0003800000 */
.L_x_326:
        /* <DEDUP_REMOVED lines=9> */
.L_x_329:
[----:B------:R-:W-:Y:S05]  /*1cb90*/  BSYNC B1 ;  /* 0x0000000000017941 */ /* 0x000fea0003800000 */
.L_x_328:
        /* <DEDUP_REMOVED lines=9> */
.L_x_331:
[----:B------:R-:W-:Y:S05]  /*1cc30*/  BSYNC B1 ;  /* 0x0000000000017941 */ /* 0x000fea0003800000 */
.L_x_330:
        /* <DEDUP_REMOVED lines=9> */
.L_x_333:
[----:B------:R-:W-:Y:S05]  /*1ccd0*/  BSYNC B1 ;  /* 0x0000000000017941 */ /* 0x000fea0003800000 */
.L_x_332:
        /* <DEDUP_REMOVED lines=9> */
.L_x_335:
[----:B------:R-:W-:Y:S05]  /*1cd70*/  BSYNC B1 ;  /* 0x0000000000017941 */ /* 0x000fea0003800000 */
.L_x_334:
        /* <DEDUP_REMOVED lines=9> */
.L_x_337:
[----:B------:R-:W-:Y:S05]  /*1ce10*/  BSYNC B1 ;  /* 0x0000000000017941 */ /* 0x000fea0003800000 */
.L_x_336:
[----:B------:R1:W5:Y:S02]  /*1ce20*/  LDL.64 R224, [R1+0x240] ;  /* 0x0002400001e07983 */ /* 0x0003640000100a00 */
[----:B0----5:R-:W-:Y:S01]  /*1ce30*/  HADD2.F32 R217, -RZ, R216.H0_H0 ;  /* 0x200000d8ffd97230 */ /* 0x021fe20000004100 */
[----:B------:R-:W-:Y:S01]  /*1ce40*/  ISETP.GT.AND P3, PT, R3, 0x50, PT ;  /* 0x000000500300780c */ /* 0x000fe20003f64270 */
[----:B------:R-:W-:Y:S03]  /*1ce50*/  BSSY B1, `(.L_x_338) ;  /* 0x0000008000017945 */ /* 0x000fe60003800000 */
[----:B------:R-:W-:Y:S01]  /*1ce60*/  FMUL R217, R217, R16 ;  /* 0x00000010d9d97220 */ /* 0x000fe20000400000 */
[----:B------:R-:W-:-:S03]  /*1ce70*/  ISETP.GT.AND P1, PT, R0, RZ, P3 ;  /* 0x000000ff0000720c */ /* 0x000fc60001f24270 */
[----:B------:R-:W-:-:S05]  /*1ce80*/  FFMA R217, R223, R2, R217 ;  /* 0x00000002dfd97223 */ /* 0x000fca00000000d9 */
[----:B------:R-:W-:-:S05]  /*1ce90*/  F2FP.F16.F32.PACK_AB R217, RZ, R217 ;  /* 0x000000d9ffd9723e */ /* 0x000fca00000000ff */
[----:B------:R1:W-:Y:S01]  /*1cea0*/  @P0 STG.E.U16 desc[UR36][R22.64+0x92], R217 ;  /* 0x000092d916000986 */ /* 0x0003e2000c101524 */
[----:B------:R-:W-:Y:S05]  /*1ceb0*/  @!P1 BRA `(.L_x_339) ;  /* 0x0000000000049947 */ /* 0x000fea0003800000 */
[----:B------:R0:W5:Y:S02]  /*1cec0*/  LDG.E.LTC128B.U16 R216, desc[UR36][R224.64+0xa0] ;  /* 0x0000a024e0d87981 */ /* 0x000164000c1e1520 */
.L_x_339:
[----:B------:R-:W-:Y:S05]  /*1ced0*/  BSYNC B1 ;  /* 0x0000000000017941 */ /* 0x000fea0003800000 */
.L_x_338:
[----:B-1---5:R-:W-:Y:S01]  /*1cee0*/  HADD2.F32 R217, -RZ, R216.H0_H0 ;  /* 0x200000d8ffd97230 */ /* 0x022fe20000004100 */
        /* <DEDUP_REMOVED lines=9> */
.L_x_341:
[----:B------:R-:W-:Y:S05]  /*1cf80*/  BSYNC B1 ;  /* 0x0000000000017941 */ /* 0x000fea0003800000 */
.L_x_340:
[----:B------:R0:W5:Y:S02]  /*1cf90*/  LDL.64 R220, [R1+0x220] ;  /* 0x0002200001dc7983 */ /* 0x0001640000100a00 */
[----:B-1---5:R-:W-:Y:S01]  /*1cfa0*/  HADD2.F32 R208, -RZ, R216.H0_H0 ;  /* 0x200000d8ffd07230 */ /* 0x022fe20000004100 */
        /* <DEDUP_REMOVED lines=8> */
.L_x_343:
[----:B------:R-:W-:Y:S05]  /*1d030*/  BSYNC B1 ;  /* 0x0000000000017941 */ /* 0x000fea0003800000 */
.L_x_342:
[----:B------:R-:W2:Y:S01]  /*1d040*/  LDL.64 R218, [R1+0x228] ;  /* 0x0002280001da7983 */ /* 0x000ea20000100a00 */
[----:B0----5:R-:W-:Y:S01]  /*1d050*/  HADD2.F32 R208, -RZ, R216.H0_H0 ;  /* 0x200000d8ffd07230 */ /* 0x021fe20000004100 */
[----:B------:R-:W-:Y:S01]  /*1d060*/  ISETP.GT.AND P0, PT, R0, 0x8, P2 ;  /* 0x000000080000780c */ /* 0x000fe20001704270 */
[----:B------:R-:W-:Y:S03]  /*1d070*/  BSSY B1, `(.L_x_344) ;  /* 0x0000007000017945 */ /* 0x000fe60003800000 */
[----:B------:R-:W-:-:S04]  /*1d080*/  FMUL R208, R208, R16 ;  /* 0x00000010d0d07220 */ /* 0x000fc80000400000 */
[----:B------:R-:W-:-:S05]  /*1d090*/  FFMA R208, R210, R2, R208 ;  /* 0x00000002d2d07223 */ /* 0x000fca00000000d0 */
[----:B------:R-:W-:-:S05]  /*1d0a0*/  F2FP.F16.F32.PACK_AB R208, RZ, R208 ;  /* 0x000000d0ffd0723e */ /* 0x000fca00000000ff */
[----:B--2---:R0:W-:Y:S01]  /*1d0b0*/  @P1 STG.E.U16 desc[UR36][R218.64+0xa0], R208 ;  /* 0x0000a0d0da001986 */ /* 0x0041e2000c101524 */
[----:B------:R-:W-:Y:S05]  /*1d0c0*/  @!P0 BRA `(.L_x_345) ;  /* 0x0000000000048947 */ /* 0x000fea0003800000 */
[----:B------:R2:W5:Y:S02]  /*1d0d0*/  LDG.E.LTC128B.U16 R216, desc[UR36][R220.64+0xa2] ;  /* 0x0000a224dcd87981 */ /* 0x000564000c1e1520 */
.L_x_345:
[----:B------:R-:W-:Y:S05]  /*1d0e0*/  BSYNC B1 ;  /* 0x0000000000017941 */ /* 0x000fea0003800000 */
.L_x_344:
        /* <DEDUP_REMOVED lines=10> */
.L_x_347:
[----:B------:R-:W-:Y:S05]  /*1d190*/  BSYNC B1 ;  /* 0x0000000000017941 */ /* 0x000fea0003800000 */
.L_x_346:
[----:B-----5:R-:W-:Y:S01]  /*1d1a0*/  HADD2.F32 R209, -RZ, R216.H0_H0 ;  /* 0x200000d8ffd17230 */ /* 0x020fe20000004100 */
        /* <DEDUP_REMOVED lines=9> */
.L_x_349:
[----:B------:R-:W-:Y:S05]  /*1d240*/  BSYNC B1 ;  /* 0x0000000000017941 */ /* 0x000fea0003800000 */
.L_x_348:
        /* <DEDUP_REMOVED lines=9> */
.L_x_351:
[----:B------:R-:W-:Y:S05]  /*1d2e0*/  BSYNC B1 ;  /* 0x0000000000017941 */ /* 0x000fea0003800000 */
.L_x_350:
        /* <DEDUP_REMOVED lines=9> */
.L_x_353:
[----:B------:R-:W-:Y:S05]  /*1d380*/  BSYNC B1 ;  /* 0x0000000000017941 */ /* 0x000fea0003800000 */
.L_x_352:
        /* <DEDUP_REMOVED lines=9> */
.L_x_355:
[----:B------:R-:W-:Y:S05]  /*1d420*/  BSYNC B1 ;  /* 0x0000000000017941 */ /* 0x000fea0003800000 */
.L_x_354:
        /* <DEDUP_REMOVED lines=9> */
.L_x_357:
[----:B------:R-:W-:Y:S05]  /*1d4c0*/  BSYNC B1 ;  /* 0x0000000000017941 */ /* 0x000fea0003800000 */
.L_x_356:
        /* <DEDUP_REMOVED lines=9> */
.L_x_359:
[----:B------:R-:W-:Y:S05]  /*1d560*/  BSYNC B1 ;  /* 0x0000000000017941 */ /* 0x000fea0003800000 */
.L_x_358:
[----:B------:R-:W2:Y:S01]  /*1d570*/  LDL.64 R208, [R1+0x200] ;  /* 0x0002000001d07983 */ /* 0x000ea20000100a00 */
[----:B-----5:R-:W-:Y:S01]  /*1d580*/  HADD2.F32 R201, -RZ, R216.H0_H0 ;  /* 0x200000d8ffc97230 */ /* 0x020fe20000004100 */
        /* <DEDUP_REMOVED lines=8> */
.L_x_361:
[----:B------:R-:W-:Y:S05]  /*1d610*/  BSYNC B1 ;  /* 0x0000000000017941 */ /* 0x000fea0003800000 */
.L_x_360:
[----:B--2--5:R-:W-:Y:S01]  /*1d620*/  HADD2.F32 R201, -RZ, R216.H0_H0 ;  /* 0x200000d8ffc97230 */ /* 0x024fe20000004100 */
[----:B------:R-:W-:Y:S01]  /*1d630*/  ISETP.GT.AND P5, PT, R0, 0x80, P1 ;  /* 0x000000800000780c */ /* 0x000fe20000fa4270 */
[----:B------:R-:W-:Y:S03]  /*1d640*/  BSSY B1, `(.L_x_362) ;  /* 0x0000007000017945 */ /* 0x000fe60003800000 */
[----:B0-----:R-:W-:-:S04]  /*1d650*/  FMUL R200, R201, R16 ;  /* 0x00000010c9c87220 */ /* 0x001fc80000400000 */
[----:B------:R-:W-:-:S05]  /*1d660*/  FFMA R200, R203, R2, R200 ;  /* 0x00000002cbc87223 */ /* 0x000fca00000000c8 */
[----:B------:R-:W-:-:S05]  /*1d670*/  F2FP.F16.F32.PACK_AB R200, RZ, R200 ;  /* 0x000000c8ffc8723e */ /* 0x000fca00000000ff */
[----:B------:R0:W-:Y:S01]  /*1d680*/  @P4 STG.E.U16 desc[UR36][R208.64+0xa2], R200 ;  /* 0x0000a2c8d0004986 */ /* 0x0001e2000c101524 */
[----:B------:R-:W-:Y:S05]  /*1d690*/  @!P5 BRA `(.L_x_363) ;  /* 0x000000000004d947 */ /* 0x000fea0003800000 */
[----:B------:R2:W5:Y:S02]  /*1d6a0*/  LDG.E.LTC128B.U16 R216, desc[UR36][R234.64+0xb0] ;  /* 0x0000b024ead87981 */ /* 0x000564000c1e1520 */
.L_x_363:
[----:B------:R-:W-:Y:S05]  /*1d6b0*/  BSYNC B1 ;  /* 0x0000000000017941 */ /* 0x000fea0003800000 */
.L_x_362:
        /* <DEDUP_REMOVED lines=9> */
.L_x_365:
[----:B------:R-:W-:Y:S05]  /*1d750*/  BSYNC B1 ;  /* 0x0000000000017941 */ /* 0x000fea0003800000 */
.L_x_364:
        /* <DEDUP_REMOVED lines=9> */
.L_x_367:
[----:B------:R-:W-:Y:S05]  /*1d7f0*/  BSYNC B1 ;  /* 0x0000000000017941 */ /* 0x000fea0003800000 */
.L_x_366:
        /* <DEDUP_REMOVED lines=9> */
.L_x_369:
[----:B------:R-:W-:Y:S05]  /*1d890*/  BSYNC B1 ;  /* 0x0000000000017941 */ /* 0x000fea0003800000 */
.L_x_368:
        /* <DEDUP_REMOVED lines=9> */
.L_x_371:
[----:B------:R-:W-:Y:S05]  /*1d930*/  BSYNC B1 ;  /* 0x0000000000017941 */ /* 0x000fea0003800000 */
.L_x_370:
        /* <DEDUP_REMOVED lines=9> */
.L_x_373:
[----:B------:R-:W-:Y:S05]  /*1d9d0*/  BSYNC B1 ;  /* 0x0000000000017941 */ /* 0x000fea0003800000 */
.L_x_372:
        /* <DEDUP_REMOVED lines=9> */
.L_x_375:
[----:B------:R-:W-:Y:S05]  /*1da70*/  BSYNC B1 ;  /* 0x0000000000017941 */ /* 0x000fea0003800000 */
.L_x_374:
        /* <DEDUP_REMOVED lines=9> */
.L_x_377:
[----:B------:R-:W-:Y:S05]  /*1db10*/  BSYNC B1 ;  /* 0x0000000000017941 */ /* 0x000fea0003800000 */
.L_x_376:
        /* <DEDUP_REMOVED lines=9> */
.L_x_379:
[----:B------:R-:W-:Y:S05]  /*1dbb0*/  BSYNC B1 ;  /* 0x0000000000017941 */ /* 0x000fea0003800000 */
.L_x_378:
        /* <DEDUP_REMOVED lines=9> */
.L_x_381:
[----:B------:R-:W-:Y:S05]  /*1dc50*/  BSYNC B1 ;  /* 0x0000000000017941 */ /* 0x000fea0003800000 */
.L_x_380:
        /* <DEDUP_REMOVED lines=9> */
.L_x_383:
[----:B------:R-:W-:Y:S05]  /*1dcf0*/  BSYNC B1 ;  /* 0x0000000000017941 */ /* 0x000fea0003800000 */
.L_x_382:
        /* <DEDUP_REMOVED lines=9> */
.L_x_385:
[----:B------:R-:W-:Y:S05]  /*1dd90*/  BSYNC B1 ;  /* 0x0000000000017941 */ /* 0x000fea0003800000 */
.L_x_384:
        /* <DEDUP_REMOVED lines=9> */
.L_x_387:
[----:B------:R-:W-:Y:S05]  /*1de30*/  BSYNC B1 ;  /* 0x0000000000017941 */ /* 0x000fea0003800000 */
.L_x_386:
        /* <DEDUP_REMOVED lines=9> */
.L_x_389:
[----:B------:R-:W-:Y:S05]  /*1ded0*/  BSYNC B1 ;  /* 0x0000000000017941 */ /* 0x000fea0003800000 */
.L_x_388:
        /* <DEDUP_REMOVED lines=9> */
.L_x_391:
[----:B------:R-:W-:Y:S05]  /*1df70*/  BSYNC B1 ;  /* 0x0000000000017941 */ /* 0x000fea0003800000 */
.L_x_390:
        /* <DEDUP_REMOVED lines=9> */
.L_x_393:
[----:B------:R-:W-:Y:S05]  /*1e010*/  BSYNC B1 ;  /* 0x0000000000017941 */ /* 0x000fea0003800000 */
.L_x_392:
        /* <DEDUP_REMOVED lines=9> */
.L_x_395:
[----:B------:R-:W-:Y:S05]  /*1e0b0*/  BSYNC B1 ;  /* 0x0000000000017941 */ /* 0x000fea0003800000 */
.L_x_394:
        /* <DEDUP_REMOVED lines=9> */
.L_x_397:
[----:B------:R-:W-:Y:S05]  /*1e150*/  BSYNC B1 ;  /* 0x0000000000017941 */ /* 0x000fea0003800000 */
.L_x_396:
        /* <DEDUP_REMOVED lines=9> */
.L_x_399:
[----:B------:R-:W-:Y:S05]  /*1e1f0*/  BSYNC B1 ;  /* 0x0000000000017941 */ /* 0x000fea0003800000 */
.L_x_398:
        /* <DEDUP_REMOVED lines=9> */
.L_x_401:
[----:B------:R-:W-:Y:S05]  /*1e290*/  BSYNC B1 ;  /* 0x0000000000017941 */ /* 0x000fea0003800000 */
.L_x_400:
        /* <DEDUP_REMOVED lines=10> */
.L_x_403:
[----:B------:R-:W-:Y:S05]  /*1e340*/  BSYNC B1 ;  /* 0x0000000000017941 */ /* 0x000fea0003800000 */
.L_x_402:
        /* <DEDUP_REMOVED lines=10> */
.L_x_405:
[----:B------:R-:W-:Y:S05]  /*1e3f0*/  BSYNC B1 ;  /* 0x0000000000017941 */ /* 0x000fea0003800000 */
.L_x_404:
        /* <DEDUP_REMOVED lines=9> */
.L_x_407:
[----:B------:R-:W-:Y:S05]  /*1e490*/  BSYNC B1 ;  /* 0x0000000000017941 */ /* 0x000fea0003800000 */
.L_x_406:
        /* <DEDUP_REMOVED lines=9> */
.L_x_409:
[----:B------:R-:W-:Y:S05]  /*1e530*/  BSYNC B1 ;  /* 0x0000000000017941 */ /* 0x000fea0003800000 */
.L_x_408:
        /* <DEDUP_REMOVED lines=10> */
.L_x_411:
[----:B------:R-:W-:Y:S05]  /*1e5e0*/  BSYNC B1 ;  /* 0x0000000000017941 */ /* 0x000fea0003800000 */
.L_x_410:
        /* <DEDUP_REMOVED lines=10> */
.L_x_413:
[----:B------:R-:W-:Y:S05]  /*1e690*/  BSYNC B1 ;  /* 0x0000000000017941 */ /* 0x000fea0003800000 */
.L_x_412:
        /* <DEDUP_REMOVED lines=9> */
.L_x_415:
[----:B------:R-:W-:Y:S05]  /*1e730*/  BSYNC B1 ;  /* 0x0000000000017941 */ /* 0x000fea0003800000 */
.L_x_414:
        /* <DEDUP_REMOVED lines=9> */
.L_x_417:
[----:B------:R-:W-:Y:S05]  /*1e7d0*/  BSYNC B1 ;  /* 0x0000000000017941 */ /* 0x000fea0003800000 */
.L_x_416:
        /* <DEDUP_REMOVED lines=9> */
.L_x_419:
[----:B------:R-:W-:Y:S05]  /*1e870*/  BSYNC B1 ;  /* 0x0000000000017941 */ /* 0x000fea0003800000 */
.L_x_418:
        /* <DEDUP_REMOVED lines=9> */
.L_x_421:
[----:B------:R-:W-:Y:S05]  /*1e910*/  BSYNC B1 ;  /* 0x0000000000017941 */ /* 0x000fea0003800000 */
.L_x_420:
        /* <DEDUP_REMOVED lines=9> */
.L_x_423:
[----:B------:R-:W-:Y:S05]  /*1e9b0*/  BSYNC B1 ;  /* 0x0000000000017941 */ /* 0x000fea0003800000 */
.L_x_422:
        /* <DEDUP_REMOVED lines=9> */
.L_x_425:
[----:B------:R-:W-:Y:S05]  /*1ea50*/  BSYNC B1 ;  /* 0x0000000000017941 */ /* 0x000fea0003800000 */
.L_x_424:
        /* <DEDUP_REMOVED lines=9> */
.L_x_427:
[----:B------:R-:W-:Y:S05]  /*1eaf0*/  BSYNC B1 ;  /* 0x0000000000017941 */ /* 0x000fea0003800000 */
.L_x_426:
        /* <DEDUP_REMOVED lines=9> */
.L_x_429:
[----:B------:R-:W-:Y:S05]  /*1eb90*/  BSYNC B1 ;  /* 0x0000000000017941 */ /* 0x000fea0003800000 */
.L_x_428:
        /* <DEDUP_REMOVED lines=9> */
.L_x_431:
[----:B------:R-:W-:Y:S05]  /*1ec30*/  BSYNC B1 ;  /* 0x0000000000017941 */ /* 0x000fea0003800000 */
.L_x_430:
        /* <DEDUP_REMOVED lines=9> */
.L_x_433:
[----:B------:R-:W-:Y:S05]  /*1ecd0*/  BSYNC B1 ;  /* 0x0000000000017941 */ /* 0x000fea0003800000 */
.L_x_432:
        /* <DEDUP_REMOVED lines=9> */
.L_x_435:
[----:B------:R-:W-:Y:S05]  /*1ed70*/  BSYNC B1 ;  /* 0x0000000000017941 */ /* 0x000fea0003800000 */
.L_x_434:
        /* <DEDUP_REMOVED lines=9> */
.L_x_437:
[----:B------:R-:W-:Y:S05]  /*1ee10*/  BSYNC B1 ;  /* 0x0000000000017941 */ /* 0x000fea0003800000 */
.L_x_436:
        /* <DEDUP_REMOVED lines=9> */
.L_x_439:
[----:B------:R-:W-:Y:S05]  /*1eeb0*/  BSYNC B1 ;  /* 0x0000000000017941 */ /* 0x000fea0003800000 */
.L_x_438:
        /* <DEDUP_REMOVED lines=9> */
.L_x_441:
[----:B------:R-:W-:Y:S05]  /*1ef50*/  BSYNC B1 ;  /* 0x0000000000017941 */ /* 0x000fea0003800000 */
.L_x_440:
        /* <DEDUP_REMOVED lines=9> */
.L_x_443:
[----:B------:R-:W-:Y:S05]  /*1eff0*/  BSYNC B1 ;  /* 0x0000000000017941 */ /* 0x000fea0003800000 */
.L_x_442:
        /* <DEDUP_REMOVED lines=9> */
.L_x_445:
[----:B------:R-:W-:Y:S05]  /*1f090*/  BSYNC B1 ;  /* 0x0000000000017941 */ /* 0x000fea0003800000 */
.L_x_444:
        /* <DEDUP_REMOVED lines=9> */
.L_x_447:
[----:B------:R-:W-:Y:S05]  /*1f130*/  BSYNC B1 ;  /* 0x0000000000017941 */ /* 0x000fea0003800000 */
.L_x_446:
        /* <DEDUP_REMOVED lines=9> */
.L_x_449:
[----:B------:R-:W-:Y:S05]  /*1f1d0*/  BSYNC B1 ;  /* 0x0000000000017941 */ /* 0x000fea0003800000 */
.L_x_448:
        /* <DEDUP_REMOVED lines=9> */
.L_x_451:
[----:B------:R-:W-:Y:S05]  /*1f270*/  BSYNC B1 ;  /* 0x0000000000017941 */ /* 0x000fea0003800000 */
.L_x_450:
        /* <DEDUP_REMOVED lines=9> */
.L_x_453:
[----:B------:R-:W-:Y:S05]  /*1f310*/  BSYNC B1 ;  /* 0x0000000000017941 */ /* 0x000fea0003800000 */
.L_x_452:
        /* <DEDUP_REMOVED lines=9> */
.L_x_455:
[----:B------:R-:W-:Y:S05]  /*1f3b0*/  BSYNC B1 ;  /* 0x0000000000017941 */ /* 0x000fea0003800000 */
.L_x_454:
        /* <DEDUP_REMOVED lines=9> */
.L_x_457:
[----:B------:R-:W-:Y:S05]  /*1f450*/  BSYNC B1 ;  /* 0x0000000000017941 */ /* 0x000fea0003800000 */
.L_x_456:
        /* <DEDUP_REMOVED lines=9> */
.L_x_459:
[----:B------:R-:W-:Y:S05]  /*1f4f0*/  BSYNC B1 ;  /* 0x0000000000017941 */ /* 0x000fea0003800000 */
.L_x_458:
        /* <DEDUP_REMOVED lines=9> */
.L_x_461:
[----:B------:R-:W-:Y:S05]  /*1f590*/  BSYNC B1 ;  /* 0x0000000000017941 */ /* 0x000fea0003800000 */
.L_x_460:
        /* <DEDUP_REMOVED lines=9> */
.L_x_463:
[----:B------:R-:W-:Y:S05]  /*1f630*/  BSYNC B1 ;  /* 0x0000000000017941 */ /* 0x000fea0003800000 */
.L_x_462:
        /* <DEDUP_REMOVED lines=9> */
.L_x_465:
[----:B------:R-:W-:Y:S05]  /*1f6d0*/  BSYNC B1 ;  /* 0x0000000000017941 */ /* 0x000fea0003800000 */
.L_x_464:
        /* <DEDUP_REMOVED lines=10> */
.L_x_467:
[----:B------:R-:W-:Y:S05]  /*1f780*/  BSYNC B1 ;  /* 0x0000000000017941 */ /* 0x000fea0003800000 */
.L_x_466:
        /* <DEDUP_REMOVED lines=10> */
.L_x_469:
[----:B------:R-:W-:Y:S05]  /*1f830*/  BSYNC B1 ;  /* 0x0000000000017941 */ /* 0x000fea0003800000 */
.L_x_468:
        /* <DEDUP_REMOVED lines=9> */
.L_x_471:
[----:B------:R-:W-:Y:S05]  /*1f8d0*/  BSYNC B1 ;  /* 0x0000000000017941 */ /* 0x000fea0003800000 */
.L_x_470:
        /* <DEDUP_REMOVED lines=9> */
.L_x_473:
[----:B------:R-:W-:Y:S05]  /*1f970*/  BSYNC B1 ;  /* 0x0000000000017941 */ /* 0x000fea0003800000 */
.L_x_472:
        /* <DEDUP_REMOVED lines=10> */
.L_x_475:
[----:B------:R-:W-:Y:S05]  /*1fa20*/  BSYNC B1 ;  /* 0x0000000000017941 */ /* 0x000fea0003800000 */
.L_x_474:
        /* <DEDUP_REMOVED lines=10> */
.L_x_477:
[----:B------:R-:W-:Y:S05]  /*1fad0*/  BSYNC B1 ;  /* 0x0000000000017941 */ /* 0x000fea0003800000 */
.L_x_476:
        /* <DEDUP_REMOVED lines=9> */
.L_x_479:
[----:B------:R-:W-:Y:S05]  /*1fb70*/  BSYNC B1 ;  /* 0x0000000000017941 */ /* 0x000fea0003800000 */
.L_x_478:
        /* <DEDUP_REMOVED lines=9> */
.L_x_481:
[----:B------:R-:W-:Y:S05]  /*1fc10*/  BSYNC B1 ;  /* 0x0000000000017941 */ /* 0x000fea0003800000 */
.L_x_480:
        /* <DEDUP_REMOVED lines=9> */
.L_x_483:
[----:B------:R-:W-:Y:S05]  /*1fcb0*/  BSYNC B1 ;  /* 0x0000000000017941 */ /* 0x000fea0003800000 */
.L_x_482:
        /* <DEDUP_REMOVED lines=9> */
.L_x_485:
[----:B------:R-:W-:Y:S05]  /*1fd50*/  BSYNC B1 ;  /* 0x0000000000017941 */ /* 0x000fea0003800000 */
.L_x_484:
        /* <DEDUP_REMOVED lines=9> */
.L_x_487:
[----:B------:R-:W-:Y:S05]  /*1fdf0*/  BSYNC B1 ;  /* 0x0000000000017941 */ /* 0x000fea0003800000 */
.L_x_486:
        /* <DEDUP_REMOVED lines=9> */
.L_x_489:
[----:B------:R-:W-:Y:S05]  /*1fe90*/  BSYNC B1 ;  /* 0x0000000000017941 */ /* 0x000fea0003800000 */
.L_x_488:
        /* <DEDUP_REMOVED lines=9> */
.L_x_491:
[----:B------:R-:W-:Y:S05]  /*1ff30*/  BSYNC B1 ;  /* 0x0000000000017941 */ /* 0x000fea0003800000 */
.L_x_490:
        /* <DEDUP_REMOVED lines=9> */
.L_x_493:
[----:B------:R-:W-:Y:S05]  /*1ffd0*/  BSYNC B1 ;  /* 0x0000000000017941 */ /* 0x000fea0003800000 */
.L_x_492:
        /* <DEDUP_REMOVED lines=9> */
.L_x_495:
[----:B------:R-:W-:Y:S05]  /*20070*/  BSYNC B1 ;  /* 0x0000000000017941 */ /* 0x000fea0003800000 */
.L_x_494:
        /* <DEDUP_REMOVED lines=9> */
.L_x_497:
[----:B------:R-:W-:Y:S05]  /*20110*/  BSYNC B1 ;  /* 0x0000000000017941 */ /* 0x000fea0003800000 */
.L_x_496:
        /* <DEDUP_REMOVED lines=9> */
.L_x_499:
[----:B------:R-:W-:Y:S05]  /*201b0*/  BSYNC B1 ;  /* 0x0000000000017941 */ /* 0x000fea0003800000 */
.L_x_498:
        /* <DEDUP_REMOVED lines=9> */
.L_x_501:
[----:B------:R-:W-:Y:S05]  /*20250*/  BSYNC B1 ;  /* 0x0000000000017941 */ /* 0x000fea0003800000 */
.L_x_500:
        /* <DEDUP_REMOVED lines=9> */
.L_x_503:
[----:B------:R-:W-:Y:S05]  /*202f0*/  BSYNC B1 ;  /* 0x0000000000017941 */ /* 0x000fea0003800000 */
.L_x_502:
        /* <DEDUP_REMOVED lines=9> */
.L_x_505:
[----:B------:R-:W-:Y:S05]  /*20390*/  BSYNC B1 ;  /* 0x0000000000017941 */ /* 0x000fea0003800000 */
.L_x_504:
        /* <DEDUP_REMOVED lines=9> */
.L_x_507:
[----:B------:R-:W-:Y:S05]  /*20430*/  BSYNC B1 ;  /* 0x0000000000017941 */ /* 0x000fea0003800000 */
.L_x_506:
        /* <DEDUP_REMOVED lines=9> */
.L_x_509:
[----:B------:R-:W-:Y:S05]  /*204d0*/  BSYNC B1 ;  /* 0x0000000000017941 */ /* 0x000fea0003800000 */
.L_x_508:
        /* <DEDUP_REMOVED lines=9> */
.L_x_511:
[----:B------:R-:W-:Y:S05]  /*20570*/  BSYNC B1 ;  /* 0x0000000000017941 */ /* 0x000fea0003800000 */
.L_x_510:
        /* <DEDUP_REMOVED lines=9> */
.L_x_513:
[----:B------:R-:W-:Y:S05]  /*20610*/  BSYNC B1 ;  /* 0x0000000000017941 */ /* 0x000fea0003800000 */
.L_x_512:
        /* <DEDUP_REMOVED lines=9> */
.L_x_515:
[----:B------:R-:W-:Y:S05]  /*206b0*/  BSYNC B1 ;  /* 0x0000000000017941 */ /* 0x000fea0003800000 */
.L_x_514:
        /* <DEDUP_REMOVED lines=9> */
.L_x_517:
[----:B------:R-:W-:Y:S05]  /*20750*/  BSYNC B1 ;  /* 0x0000000000017941 */ /* 0x000fea0003800000 */
.L_x_516:
        /* <DEDUP_REMOVED lines=9> */
.L_x_519:
[----:B------:R-:W-:Y:S05]  /*207f0*/  BSYNC B1 ;  /* 0x0000000000017941 */ /* 0x000fea0003800000 */
.L_x_518:
        /* <DEDUP_REMOVED lines=9> */
.L_x_521:
[----:B------:R-:W-:Y:S05]  /*20890*/  BSYNC B1 ;  /* 0x0000000000017941 */ /* 0x000fea0003800000 */
.L_x_520:
        /* <DEDUP_REMOVED lines=9> */
.L_x_523:
[----:B------:R-:W-:Y:S05]  /*20930*/  BSYNC B1 ;  /* 0x0000000000017941 */ /* 0x000fea0003800000 */
.L_x_522:
        /* <DEDUP_REMOVED lines=9> */
.L_x_525:
[----:B------:R-:W-:Y:S05]  /*209d0*/  BSYNC B1 ;  /* 0x0000000000017941 */ /* 0x000fea0003800000 */
.L_x_524:
        /* <DEDUP_REMOVED lines=9> */
.L_x_527:
[----:B------:R-:W-:Y:S05]  /*20a70*/  BSYNC B1 ;  /* 0x0000000000017941 */ /* 0x000fea0003800000 */
.L_x_526:
        /* <DEDUP_REMOVED lines=9> */
.L_x_529:
[----:B------:R-:W-:Y:S05]  /*20b10*/  BSYNC B1 ;  /* 0x0000000000017941 */ /* 0x000fea0003800000 */
.L_x_528:
        /* <DEDUP_REMOVED lines=10> */
.L_x_531:
[----:B------:R-:W-:Y:S05]  /*20bc0*/  BSYNC B1 ;  /* 0x0000000000017941 */ /* 0x000fea0003800000 */
.L_x_530:
        /* <DEDUP_REMOVED lines=10> */
.L_x_533:
[----:B------:R-:W-:Y:S05]  /*20c70*/  BSYNC B1 ;  /* 0x0000000000017941 */ /* 0x000fea0003800000 */
.L_x_532:
        /* <DEDUP_REMOVED lines=9> */
.L_x_535:
[----:B------:R-:W-:Y:S05]  /*20d10*/  BSYNC B1 ;  /* 0x0000000000017941 */ /* 0x000fea0003800000 */
.L_x_534:
        /* <DEDUP_REMOVED lines=9> */
.L_x_537:
[----:B------:R-:W-:Y:S05]  /*20db0*/  BSYNC B1 ;  /* 0x0000000000017941 */ /* 0x000fea0003800000 */
.L_x_536:
        /* <DEDUP_REMOVED lines=10> */
.L_x_539:
[----:B------:R-:W-:Y:S05]  /*20e60*/  BSYNC B1 ;  /* 0x0000000000017941 */ /* 0x000fea0003800000 */
.L_x_538:
        /* <DEDUP_REMOVED lines=10> */
.L_x_541:
[----:B------:R-:W-:Y:S05]  /*20f10*/  BSYNC B1 ;  /* 0x0000000000017941 */ /* 0x000fea0003800000 */
.L_x_540:
        /* <DEDUP_REMOVED lines=9> */
.L_x_543:
[----:B------:R-:W-:Y:S05]  /*20fb0*/  BSYNC B1 ;  /* 0x0000000000017941 */ /* 0x000fea0003800000 */
.L_x_542:
        /* <DEDUP_REMOVED lines=9> */
.L_x_545:
[----:B------:R-:W-:Y:S05]  /*21050*/  BSYNC B1 ;  /* 0x0000000000017941 */ /* 0x000fea0003800000 */
.L_x_544:
        /* <DEDUP_REMOVED lines=9> */
.L_x_547:
[----:B------:R-:W-:Y:S05]  /*210f0*/  BSYNC B1 ;  /* 0x0000000000017941 */ /* 0x000fea0003800000 */
.L_x_546:
        /* <DEDUP_REMOVED lines=9> */
.L_x_549:
[----:B------:R-:W-:Y:S05]  /*21190*/  BSYNC B1 ;  /* 0x0000000000017941 */ /* 0x000fea0003800000 */
.L_x_548:
        /* <DEDUP_REMOVED lines=9> */
.L_x_551:
[----:B------:R-:W-:Y:S05]  /*21230*/  BSYNC B1 ;  /* 0x0000000000017941 */ /* 0x000fea0003800000 */
.L_x_550:
        /* <DEDUP_REMOVED lines=9> */
.L_x_553:
[----:B------:R-:W-:Y:S05]  /*212d0*/  BSYNC B1 ;  /* 0x0000000000017941 */ /* 0x000fea0003800000 */
.L_x_552:
        /* <DEDUP_REMOVED lines=9> */
.L_x_555:
[----:B------:R-:W-:Y:S05]  /*21370*/  BSYNC B1 ;  /* 0x0000000000017941 */ /* 0x000fea0003800000 */
.L_x_554:
        /* <DEDUP_REMOVED lines=9> */
.L_x_557:
[----:B------:R-:W-:Y:S05]  /*21410*/  BSYNC B1 ;  /* 0x0000000000017941 */ /* 0x000fea0003800000 */
.L_x_556:
        /* <DEDUP_REMOVED lines=9> */
.L_x_559:
[----:B------:R-:W-:Y:S05]  /*214b0*/  BSYNC B1 ;  /* 0x0000000000017941 */ /* 0x000fea0003800000 */
.L_x_558:
        /* <DEDUP_REMOVED lines=9> */
.L_x_561:
[----:B------:R-:W-:Y:S05]  /*21550*/  BSYNC B1 ;  /* 0x0000000000017941 */ /* 0x000fea0003800000 */
.L_x_560:
        /* <DEDUP_REMOVED lines=9> */
.L_x_563:
[----:B------:R-:W-:Y:S05]  /*215f0*/  BSYNC B1 ;  /* 0x0000000000017941 */ /* 0x000fea0003800000 */
.L_x_562:
        /* <DEDUP_REMOVED lines=9> */
.L_x_565:
[----:B------:R-:W-:Y:S05]  /*21690*/  BSYNC B1 ;  /* 0x0000000000017941 */ /* 0x000fea0003800000 */
.L_x_564:
        /* <DEDUP_REMOVED lines=9> */
.L_x_567:
[----:B------:R-:W-:Y:S05]  /*21730*/  BSYNC B1 ;  /* 0x0000000000017941 */ /* 0x000fea0003800000 */
.L_x_566:
        /* <DEDUP_REMOVED lines=9> */
.L_x_569:
[----:B------:R-:W-:Y:S05]  /*217d0*/  BSYNC B1 ;  /* 0x0000000000017941 */ /* 0x000fea0003800000 */
.L_x_568:
        /* <DEDUP_REMOVED lines=9> */
.L_x_571:
[----:B------:R-:W-:Y:S05]  /*21870*/  BSYNC B1 ;  /* 0x0000000000017941 */ /* 0x000fea0003800000 */
.L_x_570:
        /* <DEDUP_REMOVED lines=9> */
.L_x_573:
[----:B------:R-:W-:Y:S05]  /*21910*/  BSYNC B1 ;  /* 0x0000000000017941 */ /* 0x000fea0003800000 */
.L_x_572:
        /* <DEDUP_REMOVED lines=9> */
.L_x_575:
[----:B------:R-:W-:Y:S05]  /*219b0*/  BSYNC B1 ;  /* 0x0000000000017941 */ /* 0x000fea0003800000 */
.L_x_574:
        /* <DEDUP_REMOVED lines=9> */
.L_x_577:
[----:B------:R-:W-:Y:S05]  /*21a50*/  BSYNC B1 ;  /* 0x0000000000017941 */ /* 0x000fea0003800000 */
.L_x_576:
        /* <DEDUP_REMOVED lines=9> */
.L_x_579:
[----:B------:R-:W-:Y:S05]  /*21af0*/  BSYNC B1 ;  /* 0x0000000000017941 */ /* 0x000fea0003800000 */
.L_x_578:
        /* <DEDUP_REMOVED lines=9> */
.L_x_581:
[----:B------:R-:W-:Y:S05]  /*21b90*/  BSYNC B1 ;  /* 0x0000000000017941 */ /* 0x000fea0003800000 */
.L_x_580:
        /* <DEDUP_REMOVED lines=9> */
.L_x_583:
[----:B------:R-:W-:Y:S05]  /*21c30*/  BSYNC B1 ;  /* 0x0000000000017941 */ /* 0x000fea0003800000 */
.L_x_582:
        /* <DEDUP_REMOVED lines=9> */
.L_x_585:
[----:B------:R-:W-:Y:S05]  /*21cd0*/  BSYNC B1 ;  /* 0x0000000000017941 */ /* 0x000fea0003800000 */
.L_x_584:
        /* <DEDUP_REMOVED lines=9> */
.L_x_587:
[----:B------:R-:W-:Y:S05]  /*21d70*/  BSYNC B1 ;  /* 0x0000000000017941 */ /* 0x000fea0003800000 */
.L_x_586:
        /* <DEDUP_REMOVED lines=9> */
.L_x_589:
[----:B------:R-:W-:Y:S05]  /*21e10*/  BSYNC B1 ;  /* 0x0000000000017941 */ /* 0x000fea0003800000 */
.L_x_588:
        /* <DEDUP_REMOVED lines=9> */
.L_x_591:
[----:B------:R-:W-:Y:S05]  /*21eb0*/  BSYNC B1 ;  /* 0x0000000000017941 */ /* 0x000fea0003800000 */
.L_x_590:
        /* <DEDUP_REMOVED lines=9> */
.L_x_593:
[----:B------:R-:W-:Y:S05]  /*21f50*/  BSYNC B1 ;  /* 0x0000000000017941 */ /* 0x000fea0003800000 */
.L_x_592:
        /* <DEDUP_REMOVED lines=10> */
.L_x_595:
[----:B------:R-:W-:Y:S05]  /*22000*/  BSYNC B1 ;  /* 0x0000000000017941 */ /* 0x000fea0003800000 */
.L_x_594:
        /* <DEDUP_REMOVED lines=10> */
.L_x_597:
[----:B------:R-:W-:Y:S05]  /*220b0*/  BSYNC B1 ;  /* 0x0000000000017941 */ /* 0x000fea0003800000 */
.L_x_596:
        /* <DEDUP_REMOVED lines=9> */
.L_x_599:
[----:B------:R-:W-:Y:S05]  /*22150*/  BSYNC B1 ;  /* 0x0000000000017941 */ /* 0x000fea0003800000 */
.L_x_598:
        /* <DEDUP_REMOVED lines=9> */
.L_x_601:
[----:B------:R-:W-:Y:S05]  /*221f0*/  BSYNC B1 ;  /* 0x0000000000017941 */ /* 0x000fea0003800000 */
.L_x_600:
        /* <DEDUP_REMOVED lines=10> */
.L_x_603:
[----:B------:R-:W-:Y:S05]  /*222a0*/  BSYNC B1 ;  /* 0x0000000000017941 */ /* 0x000fea0003800000 */
.L_x_602:
        /* <DEDUP_REMOVED lines=10> */
.L_x_605:
[----:B------:R-:W-:Y:S05]  /*22350*/  BSYNC B1 ;  /* 0x0000000000017941 */ /* 0x000fea0003800000 */
.L_x_604:
        /* <DEDUP_REMOVED lines=9> */
.L_x_607:
[----:B------:R-:W-:Y:S05]  /*223f0*/  BSYNC B1 ;  /* 0x0000000000017941 */ /* 0x000fea0003800000 */
.L_x_606:
        /* <DEDUP_REMOVED lines=9> */
.L_x_609:
[----:B------:R-:W-:Y:S05]  /*22490*/  BSYNC B1 ;  /* 0x0000000000017941 */ /* 0x000fea0003800000 */
.L_x_608:
        /* <DEDUP_REMOVED lines=9> */
.L_x_611:
[----:B------:R-:W-:Y:S05]  /*22530*/  BSYNC B1 ;  /* 0x0000000000017941 */ /* 0x000fea0003800000 */
.L_x_610:
        /* <DEDUP_REMOVED lines=9> */
.L_x_613:
[----:B------:R-:W-:Y:S05]  /*225d0*/  BSYNC B1 ;  /* 0x0000000000017941 */ /* 0x000fea0003800000 */
.L_x_612:
        /* <DEDUP_REMOVED lines=9> */
.L_x_615:
[----:B------:R-:W-:Y:S05]  /*22670*/  BSYNC B1 ;  /* 0x0000000000017941 */ /* 0x000fea0003800000 */
.L_x_614:
        /* <DEDUP_REMOVED lines=9> */
.L_x_617:
[----:B------:R-:W-:Y:S05]  /*22710*/  BSYNC B1 ;  /* 0x0000000000017941 */ /* 0x000fea0003800000 */
.L_x_616:
        /* <DEDUP_REMOVED lines=9> */
.L_x_619:
[----:B------:R-:W-:Y:S05]  /*227b0*/  BSYNC B1 ;  /* 0x0000000000017941 */ /* 0x000fea0003800000 */
.L_x_618:
        /* <DEDUP_REMOVED lines=9> */
.L_x_621:
[----:B------:R-:W-:Y:S05]  /*22850*/  BSYNC B1 ;  /* 0x0000000000017941 */ /* 0x000fea0003800000 */
.L_x_620:
        /* <DEDUP_REMOVED lines=9> */
.L_x_623:
[----:B------:R-:W-:Y:S05]  /*228f0*/  BSYNC B1 ;  /* 0x0000000000017941 */ /* 0x000fea0003800000 */
.L_x_622:
        /* <DEDUP_REMOVED lines=9> */
.L_x_625:
[----:B------:R-:W-:Y:S05]  /*22990*/  BSYNC B1 ;  /* 0x0000000000017941 */ /* 0x000fea0003800000 */
.L_x_624:
        /* <DEDUP_REMOVED lines=9> */
.L_x_627:
[----:B------:R-:W-:Y:S05]  /*22a30*/  BSYNC B1 ;  /* 0x0000000000017941 */ /* 0x000fea0003800000 */
.L_x_626:
        /* <DEDUP_REMOVED lines=9> */
.L_x_629:
[----:B------:R-:W-:Y:S05]  /*22ad0*/  BSYNC B1 ;  /* 0x0000000000017941 */ /* 0x000fea0003800000 */
.L_x_628:
        /* <DEDUP_REMOVED lines=9> */
.L_x_631:
[----:B------:R-:W-:Y:S05]  /*22b70*/  BSYNC B1 ;  /* 0x0000000000017941 */ /* 0x000fea0003800000 */
.L_x_630:
        /* <DEDUP_REMOVED lines=9> */
.L_x_633:
[----:B------:R-:W-:Y:S05]  /*22c10*/  BSYNC B1 ;  /* 0x0000000000017941 */ /* 0x000fea0003800000 */
.L_x_632:
        /* <DEDUP_REMOVED lines=9> */
.L_x_635:
[----:B------:R-:W-:Y:S05]  /*22cb0*/  BSYNC B1 ;  /* 0x0000000000017941 */ /* 0x000fea0003800000 */
.L_x_634:
        /* <DEDUP_REMOVED lines=9> */
.L_x_637:
[----:B------:R-:W-:Y:S05]  /*22d50*/  BSYNC B1 ;  /* 0x0000000000017941 */ /* 0x000fea0003800000 */
.L_x_636:
        /* <DEDUP_REMOVED lines=9> */
.L_x_639:
[----:B------:R-:W-:Y:S05]  /*22df0*/  BSYNC B1 ;  /* 0x0000000000017941 */ /* 0x000fea0003800000 */
.L_x_638:
        /* <DEDUP_REMOVED lines=9> */
.L_x_641:
[----:B------:R-:W-:Y:S05]  /*22e90*/  BSYNC B1 ;  /* 0x0000000000017941 */ /* 0x000fea0003800000 */
.L_x_640:
        /* <DEDUP_REMOVED lines=9> */
.L_x_643:
[----:B------:R-:W-:Y:S05]  /*22f30*/  BSYNC B1 ;  /* 0x0000000000017941 */ /* 0x000fea0003800000 */
.L_x_642:
        /* <DEDUP_REMOVED lines=9> */
.L_x_645:
[----:B------:R-:W-:Y:S05]  /*22fd0*/  BSYNC B1 ;  /* 0x0000000000017941 */ /* 0x000fea0003800000 */
.L_x_644:
        /* <DEDUP_REMOVED lines=9> */
.L_x_647:
[----:B------:R-:W-:Y:S05]  /*23070*/  BSYNC B1 ;  /* 0x0000000000017941 */ /* 0x000fea0003800000 */
.L_x_646:
        /* <DEDUP_REMOVED lines=9> */
.L_x_649:
[----:B------:R-:W-:Y:S05]  /*23110*/  BSYNC B1 ;  /* 0x0000000000017941 */ /* 0x000fea0003800000 */
.L_x_648:
        /* <DEDUP_REMOVED lines=9> */
.L_x_651:
[----:B------:R-:W-:Y:S05]  /*231b0*/  BSYNC B1 ;  /* 0x0000000000017941 */ /* 0x000fea0003800000 */
.L_x_650:
        /* <DEDUP_REMOVED lines=9> */
.L_x_653:
[----:B------:R-:W-:Y:S05]  /*23250*/  BSYNC B1 ;  /* 0x0000000000017941 */ /* 0x000fea0003800000 */
.L_x_652:
        /* <DEDUP_REMOVED lines=9> */
.L_x_655:
[----:B------:R-:W-:Y:S05]  /*232f0*/  BSYNC B1 ;  /* 0x0000000000017941 */ /* 0x000fea0003800000 */
.L_x_654:
        /* <DEDUP_REMOVED lines=9> */
.L_x_657:
[----:B------:R-:W-:Y:S05]  /*23390*/  BSYNC B1 ;  /* 0x0000000000017941 */ /* 0x000fea0003800000 */
.L_x_656:
        /* <DEDUP_REMOVED lines=10> */
.L_x_659:
[----:B------:R-:W-:Y:S05]  /*23440*/  BSYNC B1 ;  /* 0x0000000000017941 */ /* 0x000fea0003800000 */
.L_x_658:
        /* <DEDUP_REMOVED lines=10> */
.L_x_661:
[----:B------:R-:W-:Y:S05]  /*234f0*/  BSYNC B1 ;  /* 0x0000000000017941 */ /* 0x000fea0003800000 */
.L_x_660:
        /* <DEDUP_REMOVED lines=9> */
.L_x_663:
[----:B------:R-:W-:Y:S05]  /*23590*/  BSYNC B1 ;  /* 0x0000000000017941 */ /* 0x000fea0003800000 */
.L_x_662:
        /* <DEDUP_REMOVED lines=9> */
.L_x_665:
[----:B------:R-:W-:Y:S05]  /*23630*/  BSYNC B1 ;  /* 0x0000000000017941 */ /* 0x000fea0003800000 */
.L_x_664:
        /* <DEDUP_REMOVED lines=10> */
.L_x_667:
[----:B------:R-:W-:Y:S05]  /*236e0*/  BSYNC B1 ;  /* 0x0000000000017941 */ /* 0x000fea0003800000 */
.L_x_666:
        /* <DEDUP_REMOVED lines=10> */
.L_x_669:
[----:B------:R-:W-:Y:S05]  /*23790*/  BSYNC B1 ;  /* 0x0000000000017941 */ /* 0x000fea0003800000 */
.L_x_668:
[----:B-----5:R-:W-:Y:S01]  /*237a0*/  HADD2.F32 R3, -RZ, R216.H0_H0 ;  /* 0x200000d8ff037230 */ /* 0x020fe20000004100 */
        /* <DEDUP_REMOVED lines=8> */
.L_x_671:
[----:B------:R-:W-:Y:S05]  /*23830*/  BSYNC B1 ;  /* 0x0000000000017941 */ /* 0x000fea0003800000 */
.L_x_670:
        /* <DEDUP_REMOVED lines=9> */
.L_x_673:
[----:B------:R-:W-:Y:S05]  /*238d0*/  BSYNC B1 ;  /* 0x0000000000017941 */ /* 0x000fea0003800000 */
.L_x_672:
        /* <DEDUP_REMOVED lines=9> */
.L_x_675:
[----:B------:R-:W-:Y:S05]  /*23970*/  BSYNC B1 ;  /* 0x0000000000017941 */ /* 0x000fea0003800000 */
.L_x_674:
        /* <DEDUP_REMOVED lines=9> */
.L_x_677:
[----:B------:R-:W-:Y:S05]  /*23a10*/  BSYNC B1 ;  /* 0x0000000000017941 */ /* 0x000fea0003800000 */
.L_x_676:
        /* <DEDUP_REMOVED lines=9> */
.L_x_679:
[----:B------:R-:W-:Y:S05]  /*23ab0*/  BSYNC B1 ;  /* 0x0000000000017941 */ /* 0x000fea0003800000 */
.L_x_678:
        /* <DEDUP_REMOVED lines=9> */
.L_x_681:
[----:B------:R-:W-:Y:S05]  /*23b50*/  BSYNC B1 ;  /* 0x0000000000017941 */ /* 0x000fea0003800000 */
.L_x_680:
        /* <DEDUP_REMOVED lines=9> */
.L_x_683:
[----:B------:R-:W-:Y:S05]  /*23bf0*/  BSYNC B1 ;  /* 0x0000000000017941 */ /* 0x000fea0003800000 */
.L_x_682:
        /* <DEDUP_REMOVED lines=9> */
.L_x_685:
[----:B------:R-:W-:Y:S05]  /*23c90*/  BSYNC B1 ;  /* 0x0000000000017941 */ /* 0x000fea0003800000 */
.L_x_684:
        /* <DEDUP_REMOVED lines=9> */
.L_x_687:
[----:B------:R-:W-:Y:S05]  /*23d30*/  BSYNC B1 ;  /* 0x0000000000017941 */ /* 0x000fea0003800000 */
.L_x_686:
        /* <DEDUP_REMOVED lines=9> */
.L_x_689:
[----:B------:R-:W-:Y:S05]  /*23dd0*/  BSYNC B1 ;  /* 0x0000000000017941 */ /* 0x000fea0003800000 */
.L_x_688:
        /* <DEDUP_REMOVED lines=9> */
.L_x_691:
[----:B------:R-:W-:Y:S05]  /*23e70*/  BSYNC B1 ;  /* 0x0000000000017941 */ /* 0x000fea0003800000 */
.L_x_690:
        /* <DEDUP_REMOVED lines=9> */
.L_x_693:
[----:B------:R-:W-:Y:S05]  /*23f10*/  BSYNC B1 ;  /* 0x0000000000017941 */ /* 0x000fea0003800000 */
.L_x_692:
        /* <DEDUP_REMOVED lines=9> */
.L_x_695:
[----:B------:R-:W-:Y:S05]  /*23fb0*/  BSYNC B1 ;  /* 0x0000000000017941 */ /* 0x000fea0003800000 */
.L_x_694:
        /* <DEDUP_REMOVED lines=9> */
.L_x_697:
[----:B------:R-:W-:Y:S05]  /*24050*/  BSYNC B1 ;  /* 0x0000000000017941 */ /* 0x000fea0003800000 */
.L_x_696:
        /* <DEDUP_REMOVED lines=9> */
.L_x_699:
[----:B------:R-:W-:Y:S05]  /*240f0*/  BSYNC B1 ;  /* 0x0000000000017941 */ /* 0x000fea0003800000 */
.L_x_698:
        /* <DEDUP_REMOVED lines=9> */
.L_x_701:
[----:B------:R-:W-:Y:S05]  /*24190*/  BSYNC B1 ;  /* 0x0000000000017941 */ /* 0x000fea0003800000 */
.L_x_700:
        /* <DEDUP_REMOVED lines=9> */
.L_x_703:
[----:B------:R-:W-:Y:S05]  /*24230*/  BSYNC B1 ;  /* 0x0000000000017941 */ /* 0x000fea0003800000 */
.L_x_702:
        /* <DEDUP_REMOVED lines=9> */
.L_x_705:
[----:B------:R-:W-:Y:S05]  /*242d0*/  BSYNC B1 ;  /* 0x0000000000017941 */ /* 0x000fea0003800000 */
.L_x_704:
        /* <DEDUP_REMOVED lines=9> */
.L_x_707:
[----:B------:R-:W-:Y:S05]  /*24370*/  BSYNC B1 ;  /* 0x0000000000017941 */ /* 0x000fea0003800000 */
.L_x_706:
        /* <DEDUP_REMOVED lines=9> */
.L_x_709:
[----:B------:R-:W-:Y:S05]  /*24410*/  BSYNC B1 ;  /* 0x0000000000017941 */ /* 0x000fea0003800000 */
.L_x_708:
        /* <DEDUP_REMOVED lines=9> */
.L_x_711:
[----:B------:R-:W-:Y:S05]  /*244b0*/  BSYNC B1 ;  /* 0x0000000000017941 */ /* 0x000fea0003800000 */
.L_x_710:
        /* <DEDUP_REMOVED lines=9> */
.L_x_713:
[----:B------:R-:W-:Y:S05]  /*24550*/  BSYNC B1 ;  /* 0x0000000000017941 */ /* 0x000fea0003800000 */
.L_x_712:
        /* <DEDUP_REMOVED lines=9> */
.L_x_715:
[----:B------:R-:W-:Y:S05]  /*245f0*/  BSYNC B1 ;  /* 0x0000000000017941 */ /* 0x000fea0003800000 */
.L_x_714:
        /* <DEDUP_REMOVED lines=9> */
.L_x_717:
[----:B------:R-:W-:Y:S05]  /*24690*/  BSYNC B1 ;  /* 0x0000000000017941 */ /* 0x000fea0003800000 */
.L_x_716:
        /* <DEDUP_REMOVED lines=9> */
.L_x_719:
[----:B------:R-:W-:Y:S05]  /*24730*/  BSYNC B1 ;  /* 0x0000000000017941 */ /* 0x000fea0003800000 */
.L_x_718:
        /* <DEDUP_REMOVED lines=9> */
.L_x_721:
[----:B------:R-:W-:Y:S05]  /*247d0*/  BSYNC B1 ;  /* 0x0000000000017941 */ /* 0x000fea0003800000 */
.L_x_720:
[----:B------:R-:W-:Y:S05]  /*247e0*/  @!P0 BRA `(.L_x_722) ;  /* 0x00000068006c8947 */ /* 0x000fea0003800000 */
[----:B0----5:R-:W-:-:S05]  /*247f0*/  HADD2.F32 R3, -RZ, R216.H0_H0 ;  /* 0x200000d8ff037230 */ /* 0x021fca0000004100 */
[----:B------:R-:W-:-:S04]  /*24800*/  FMUL R0, R3, R16 ;  /* 0x0000001003007220 */ /* 0x000fc80000400000 */
[----:B------:R-:W-:-:S05]  /*24810*/  FFMA R0, R31, R2, R0 ;  /* 0x000000021f007223 */ /* 0x000fca0000000000 */
[----:B------:R-:W-:-:S05]  /*24820*/  F2FP.F16.F32.PACK_AB R0, RZ, R0 ;  /* 0x00000000ff00723e */ /* 0x000fca00000000ff */
[----:B------:R0:W-:Y:S01]  /*24830*/  STG.E.U16 desc[UR36][R22.64+0x152], R0 ;  /* 0x0001520016007986 */ /* 0x0001e2000c101524 */
[----:B------:R-:W-:Y:S05]  /*24840*/  BRA `(.L_x_722) ;  /* 0x0000006800547947 */ /* 0x000fea0003800000 */
.L_x_33:
[----:B------:R-:W2:Y:S01]  /*24850*/  LDL.LU R21, [R1+0x224] ;  /* 0x0002240001157983 */ /* 0x000ea20000300800 */
[----:B------:R-:W-:-:S03]  /*24860*/  ULDC.64 UR4, c[0x0][0x5c0] ;  /* 0x0001700000047ab9 */ /* 0x000fc60000000a00 */
[----:B------:R-:W3:Y:S04]  /*24870*/  LDL.LU R20, [R1+0x220] ;  /* 0x0002200001147983 */ /* 0x000ee80000300800 */
[----:B------:R-:W4:Y:S04]  /*24880*/  LDL.LU R6, [R1+0x228] ;  /* 0x0002280001067983 */ /* 0x000f280000300800 */
[----:B------:R-:W4:Y:S04]  /*24890*/  LDL.LU R19, [R1+0x22c] ;  /* 0x00022c0001137983 */ /* 0x000f280000300800 */
[----:B------:R-:W4:Y:S04]  /*248a0*/  LDL.LU R18, [R1+0x230] ;  /* 0x0002300001127983 */ /* 0x000f280000300800 */
[----:B------:R-:W4:Y:S04]  /*248b0*/  LDL.LU R15, [R1+0x234] ;  /* 0x00023400010f7983 */ /* 0x000f280000300800 */
[----:B------:R-:W4:Y:S04]  /*248c0*/  LDL.LU R10, [R1+0x238] ;  /* 0x00023800010a7983 */ /* 0x000f280000300800 */
[----:B------:R-:W4:Y:S04]  /*248d0*/  LDL.LU R9, [R1+0x23c] ;  /* 0x00023c0001097983 */ /* 0x000f280000300800 */
[----:B------:R-:W4:Y:S04]  /*248e0*/  LDL.LU R232, [R1+0x200] ;  /* 0x0002000001e87983 */ /* 0x000f280000300800 */
[----:B------:R-:W4:Y:S01]  /*248f0*/  LDL.LU R23, [R1+0x204] ;  /* 0x0002040001177983 */ /* 0x000f220000300800 */
[----:B------:R-:W-:Y:S01]  /*24900*/  LEA R12, P2, R4, UR4, 0x1 ;  /* 0x00000004040c7c11 */ /* 0x000fe2000f8408ff */
[----:B------:R-:W-:Y:S01]  /*24910*/  USHF.L.U64.HI UR4, UR8, 0x4, UR9 ;  /* 0x0000000408047899 */ /* 0x000fe20008010209 */
[----:B------:R-:W-:Y:S01]  /*24920*/  ISETP.GT.AND P5, PT, R0, 0x8, P0 ;  /* 0x000000080000780c */ /* 0x000fe200007a4270 */
[----:B------:R-:W-:Y:S01]  /*24930*/  STL [R1+0x2a0], R17 ;  /* 0x0002a01101007387 */ /* 0x000fe20000100800 */
[----:B------:R-:W-:Y:S01]  /*24940*/  LEA.HI.X R13, R4, UR5, R14, 0x1, P2 ;  /* 0x00000005040d7c11 */ /* 0x000fe200090f0c0e */
[----:B------:R-:W-:Y:S01]  /*24950*/  USHF.L.U32 UR5, UR8, 0x4, URZ ;  /* 0x0000000408057899 */ /* 0x000fe2000800063f */
[----:B------:R-:W-:Y:S01]  /*24960*/  ISETP.GT.AND P2, PT, R3, 0x1, PT ;  /* 0x000000010300780c */ /* 0x000fe20003f44270 */
[----:B------:R-:W-:Y:S03]  /*24970*/  STL [R1+0x29c], R16 ;  /* 0x00029c1001007387 */ /* 0x000fe60000100800 */
[----:B------:R-:W-:Y:S01]  /*24980*/  ISETP.GT.AND P3, PT, R0, RZ, P2 ;  /* 0x000000ff0000720c */ /* 0x000fe20001764270 */
[----:B------:R-:W4:Y:S01]  /*24990*/  LDL.LU R22, [R1+0x208] ;  /* 0x0002080001167983 */ /* 0x000f220000300800 */
[-C--:B--2---:R-:W-:Y:S01]  /*249a0*/  FMUL R4, R21, R2.reuse ;  /* 0x0000000215047220 */ /* 0x084fe20000400000 */
[----:B---3--:R-:W-:-:S04]  /*249b0*/  FMUL R5, R20, R2 ;  /* 0x0000000214057220 */ /* 0x008fc80000400000 */
[----:B------:R-:W-:Y:S02]  /*249c0*/  F2FP.F16.F32.PACK_AB R4, RZ, R4 ;  /* 0x00000004ff04723e */ /* 0x000fe400000000ff */
[----:B------:R-:W-:Y:S01]  /*249d0*/  IADD3 R20, P4, R12, UR5, RZ ;  /* 0x000000050c147c10 */ /* 0x000fe2000ff9e0ff */
[----:B----4-:R-:W-:Y:S01]  /*249e0*/  FMUL R6, R6, R2 ;  /* 0x0000000206067220 */ /* 0x010fe20000400000 */
[----:B------:R-:W-:Y:S02]  /*249f0*/  F2FP.F16.F32.PACK_AB R5, RZ, R5 ;  /* 0x00000005ff05723e */ /* 0x000fe400000000ff */
[----:B------:R-:W-:Y:S02]  /*24a00*/  IADD3.X R21, R13, UR4, RZ, P4, !PT ;  /* 0x000000040d157c10 */ /* 0x000fe4000a7fe4ff */
[----:B------:R-:W-:Y:S02]  /*24a10*/  PRMT R7, R5, 0x7610, R7 ;  /* 0x0000761005077816 */ /* 0x000fe40000000007 */
[----:B------:R-:W-:Y:S01]  /*24a20*/  F2FP.F16.F32.PACK_AB R5, RZ, R6 ;  /* 0x00000006ff05723e */ /* 0x000fe200000000ff */
[----:B------:R-:W-:-:S02]  /*24a30*/  FMUL R6, R19, R2 ;  /* 0x0000000213067220 */ /* 0x000fc40000400000 */
[----:B------:R-:W2:Y:S04]  /*24a40*/  LDL.LU R19, [R1+0x20c] ;  /* 0x00020c0001137983 */ /* 0x000ea80000300800 */
[----:B------:R3:W-:Y:S01]  /*24a50*/  @P1 STG.E.U16 desc[UR36][R12.64], R7 ;  /* 0x000000070c001986 */ /* 0x0007e2000c101524 */
[----:B------:R-:W-:Y:S02]  /*24a60*/  ISETP.GT.AND P1, PT, R0, 0x8, P2 ;  /* 0x000000080000780c */ /* 0x000fe40001724270 */
[----:B---3--:R-:W-:Y:S02]  /*24a70*/  PRMT R7, R4, 0x7610, R7 ;  /* 0x0000761004077816 */ /* 0x008fe40000000007 */
[----:B------:R-:W-:-:S03]  /*24a80*/  F2FP.F16.F32.PACK_AB R4, RZ, R6 ;  /* 0x00000006ff04723e */ /* 0x000fc600000000ff */
[----:B------:R-:W-:Y:S01]  /*24a90*/  @P3 STG.E.U16 desc[UR36][R12.64+0x2], R7 ;  /* 0x000002070c003986 */ /* 0x000fe2000c101524 */
[----:B------:R-:W-:-:S03]  /*24aa0*/  ISETP.GT.AND P3, PT, R3, 0x8, PT ;  /* 0x000000080300780c */ /* 0x000fc60003f64270 */
[----:B------:R3:W-:Y:S01]  /*24ab0*/  @P5 STG.E.U16 desc[UR36][R20.64], R5 ;  /* 0x0000000514005986 */ /* 0x0007e2000c101524 */
[----:B------:R-:W-:-:S03]  /*24ac0*/  ISETP.GT.AND P4, PT, R0, RZ, P3 ;  /* 0x000000ff0000720c */ /* 0x000fc60001f84270 */
[----:B------:R4:W-:Y:S01]  /*24ad0*/  @P1 STG.E.U16 desc[UR36][R20.64+0x2], R4 ;  /* 0x0000020414001986 */ /* 0x0009e2000c101524 */
[----:B------:R-:W-:-:S04]  /*24ae0*/  ISETP.GT.AND P1, PT, R3, 0x9, PT ;  /* 0x000000090300780c */ /* 0x000fc80003f24270 */
[----:B------:R-:W-:Y:S01]  /*24af0*/  ISETP.GT.AND P5, PT, R0, RZ, P1 ;  /* 0x000000ff0000720c */ /* 0x000fe20000fa4270 */
[-C--:B---3--:R-:W-:Y:S02]  /*24b00*/  FMUL R5, R18, R2.reuse ;  /* 0x0000000212057220 */ /* 0x088fe40000400000 */
[----:B------:R-:W3:Y:S01]  /*24b10*/  LDL.LU R18, [R1+0x210] ;  /* 0x0002100001127983 */ /* 0x000ee20000300800 */
[----:B----4-:R-:W-:Y:S02]  /*24b20*/  FMUL R4, R15, R2 ;  /* 0x000000020f047220 */ /* 0x010fe40000400000 */
[----:B------:R-:W-:Y:S01]  /*24b30*/  F2FP.F16.F32.PACK_AB R5, RZ, R5 ;  /* 0x00000005ff05723e */ /* 0x000fe200000000ff */
[----:B------:R-:W4:Y:S02]  /*24b40*/  LDL.LU R15, [R1+0x214] ;  /* 0x00021400010f7983 */ /* 0x000f240000300800 */
[----:B------:R-:W-:Y:S02]  /*24b50*/  F2FP.F16.F32.PACK_AB R4, RZ, R4 ;  /* 0x00000004ff04723e */ /* 0x000fe400000000ff */
[----:B------:R0:W-:Y:S04]  /*24b60*/  @P4 STG.E.U16 desc[UR36][R12.64+0x10], R5 ;  /* 0x000010050c004986 */ /* 0x0001e8000c101524 */
[----:B------:R1:W-:Y:S01]  /*24b70*/  @P5 STG.E.U16 desc[UR36][R12.64+0x12], R4 ;  /* 0x000012040c005986 */ /* 0x0003e2000c101524 */
[----:B0-----:R-:W-:-:S03]  /*24b80*/  FMUL R5, R10, R2 ;  /* 0x000000020a057220 */ /* 0x001fc60000400000 */
[----:B------:R-:W4:Y:S01]  /*24b90*/  LDL.LU R10, [R1+0x218] ;  /* 0x00021800010a7983 */ /* 0x000f220000300800 */
[----:B-1----:R-:W-:-:S03]  /*24ba0*/  FMUL R4, R9, R2 ;  /* 0x0000000209047220 */ /* 0x002fc60000400000 */
[----:B------:R-:W4:Y:S01]  /*24bb0*/  LDL.LU R9, [R1+0x21c] ;  /* 0x00021c0001097983 */ /* 0x000f220000300800 */
[C---:B------:R-:W-:Y:S02]  /*24bc0*/  ISETP.GT.AND P4, PT, R0.reuse, 0x8, P3 ;  /* 0x000000080000780c */ /* 0x040fe40001f84270 */
[----:B------:R-:W-:Y:S01]  /*24bd0*/  ISETP.GT.AND P5, PT, R0, 0x8, P1 ;  /* 0x000000080000780c */ /* 0x000fe20000fa4270 */
[----:B------:R-:W-:Y:S01]  /*24be0*/  UIMAD UR7, UR9, 0xf0, URZ ;  /* 0x000000f0090778a4 */ /* 0x000fe2000f8e023f */
[----:B------:R-:W-:Y:S01]  /*24bf0*/  F2FP.F16.F32.PACK_AB R5, RZ, R5 ;  /* 0x00000005ff05723e */ /* 0x000fe200000000ff */
[----:B------:R-:W-:Y:S01]  /*24c00*/  FMUL R6, R232, R2 ;  /* 0x00000002e8067220 */ /* 0x000fe20000400000 */
[----:B------:R-:W-:Y:S01]  /*24c10*/  F2FP.F16.F32.PACK_AB R4, RZ, R4 ;  /* 0x00000004ff04723e */ /* 0x000fe200000000ff */
[----:B------:R-:W4:Y:S06]  /*24c20*/  LDL.LU R235, [R1+0x1e0] ;  /* 0x0001e00001eb7983 */ /* 0x000f2c0000300800 */
[----:B------:R-:W-:Y:S01]  /*24c30*/  @P4 STG.E.U16 desc[UR36][R20.64+0x10], R5 ;  /* 0x0000100514004986 */ /* 0x000fe2000c101524 */
[----:B------:R-:W-:-:S03]  /*24c40*/  ISETP.GT.AND P4, PT, R0, 0x80, P0 ;  /* 0x000000800000780c */ /* 0x000fc60000784270 */
[----:B------:R0:W-:Y:S01]  /*24c50*/  @P5 STG.E.U16 desc[UR36][R20.64+0x12], R4 ;  /* 0x0000120414005986 */ /* 0x0001e2000c101524 */
[----:B------:R-:W-:-:S03]  /*24c60*/  F2FP.F16.F32.PACK_AB R6, RZ, R6 ;  /* 0x00000006ff06723e */ /* 0x000fc600000000ff */
[----:B------:R-:W4:Y:S01]  /*24c70*/  LDL.LU R234, [R1+0x1e4] ;  /* 0x0001e40001ea7983 */ /* 0x000f220000300800 */
[----:B0-----:R-:W-:Y:S02]  /*24c80*/  IMAD.U32 R4, RZ, RZ, UR8 ;  /* 0x00000008ff047e24 */ /* 0x001fe4000f8e00ff */
[----:B------:R-:W-:Y:S01]  /*24c90*/  FMUL R7, R22, R2 ;  /* 0x0000000216077220 */ /* 0x000fe20000400000 */
[----:B------:R-:W4:Y:S01]  /*24ca0*/  LDL.LU R233, [R1+0x1e8] ;  /* 0x0001e80001e97983 */ /* 0x000f220000300800 */
[----:B------:R-:W-:-:S04]  /*24cb0*/  IMAD.WIDE.U32 R4, R4, 0xf0, R20 ;  /* 0x000000f004047825 */ /* 0x000fc800078e0014 */
[----:B------:R-:W-:-:S05]  /*24cc0*/  VIADD R5, R5, UR7 ;  /* 0x0000000705057c36 */ /* 0x000fca0008000000 */
[----:B------:R0:W-:Y:S01]  /*24cd0*/  @P4 STG.E.U16 desc[UR36][R4.64], R6 ;  /* 0x0000000604004986 */ /* 0x0001e2000c101524 */
[C---:B------:R-:W-:Y:S02]  /*24ce0*/  ISETP.GT.AND P4, PT, R0.reuse, 0x80, P2 ;  /* 0x000000800000780c */ /* 0x040fe40001784270 */
[----:B------:R-:W-:Y:S01]  /*24cf0*/  ISETP.GT.AND P5, PT, R0, 0x88, P0 ;  /* 0x000000880000780c */ /* 0x000fe200007a4270 */
[----:B0-----:R-:W-:-:S05]  /*24d00*/  FMUL R6, R23, R2 ;  /* 0x0000000217067220 */ /* 0x001fca0000400000 */
[----:B------:R-:W-:Y:S02]  /*24d10*/  F2FP.F16.F32.PACK_AB R6, RZ, R6 ;  /* 0x00000006ff06723e */ /* 0x000fe400000000ff */
[----:B------:R-:W-:-:S03]  /*24d20*/  F2FP.F16.F32.PACK_AB R7, RZ, R7 ;  /* 0x00000007ff07723e */ /* 0x000fc600000000ff */
[----:B------:R0:W-:Y:S01]  /*24d30*/  @P4 STG.E.U16 desc[UR36][R4.64+0x2], R6 ;  /* 0x0000020604004986 */ /* 0x0001e2000c101524 */
[----:B------:R-:W-:Y:S02]  /*24d40*/  PRMT R8, R7, 0x7610, R8 ;  /* 0x0000761007087816 */ /* 0x000fe40000000008 */
[----:B0-----:R-:W-:-:S04]  /*24d50*/  IADD3 R6, P4, R4, UR5, RZ ;  /* 0x0000000504067c10 */ /* 0x001fc8000ff9e0ff */
[----:B------:R-:W-:Y:S02]  /*24d60*/  IADD3.X R7, R5, UR4, RZ, P4, !PT ;  /* 0x0000000405077c10 */ /* 0x000fe4000a7fe4ff */
[----:B------:R-:W-:-:S03]  /*24d70*/  ISETP.GT.AND P4, PT, R0, 0x88, P2 ;  /* 0x000000880000780c */ /* 0x000fc60001784270 */
[----:B------:R2:W-:Y:S02]  /*24d80*/  @P5 STG.E.U16 desc[UR36][R6.64], R8 ;  /* 0x0000000806005986 */ /* 0x0005e4000c101524 */
[----:B--2---:R-:W-:Y:S02]  /*24d90*/  FMUL R8, R19, R2 ;  /* 0x0000000213087220 */ /* 0x004fe40000400000 */
[----:B------:R-:W2:Y:S03]  /*24da0*/  LDL.LU R19, [R1+0x1ec] ;  /* 0x0001ec0001137983 */ /* 0x000ea60000300800 */
[----:B------:R-:W-:-:S05]  /*24db0*/  F2FP.F16.F32.PACK_AB R8, RZ, R8 ;  /* 0x00000008ff08723e */ /* 0x000fca00000000ff */
[----:B------:R3:W-:Y:S01]  /*24dc0*/  @P4 STG.E.U16 desc[UR36][R6.64+0x2], R8 ;  /* 0x0000020806004986 */ /* 0x0007e2000c101524 */
[----:B------:R-:W-:Y:S01]  /*24dd0*/  ISETP.GT.AND P4, PT, R0, 0x80, P3 ;  /* 0x000000800000780c */ /* 0x000fe20001f84270 */
[----:B---3--:R-:W-:Y:S02]  /*24de0*/  FMUL R8, R18, R2 ;  /* 0x0000000212087220 */ /* 0x008fe40000400000 */
[----:B------:R-:W3:Y:S03]  /*24df0*/  LDL.LU R18, [R1+0x1f0] ;  /* 0x0001f00001127983 */ /* 0x000ee60000300800 */
[----:B------:R-:W-:-:S07]  /*24e00*/  F2FP.F16.F32.PACK_AB R8, RZ, R8 ;  /* 0x00000008ff08723e */ /* 0x000fce00000000ff */
[----:B------:R4:W-:Y:S01]  /*24e10*/  @P4 STG.E.U16 desc[UR36][R4.64+0x10], R8 ;  /* 0x0000100804004986 */ /* 0x0009e2000c101524 */
[----:B------:R-:W-:Y:S01]  /*24e20*/  ISETP.GT.AND P4, PT, R0, 0x80, P1 ;  /* 0x000000800000780c */ /* 0x000fe20000f84270 */
[----:B----4-:R-:W-:Y:S02]  /*24e30*/  FMUL R8, R15, R2 ;  /* 0x000000020f087220 */ /* 0x010fe40000400000 */
[----:B------:R-:W4:Y:S03]  /*24e40*/  LDL.LU R15, [R1+0x1f4] ;  /* 0x0001f400010f7983 */ /* 0x000f260000300800 */
[----:B------:R-:W-:-:S07]  /*24e50*/  F2FP.F16.F32.PACK_AB R8, RZ, R8 ;  /* 0x00000008ff08723e */ /* 0x000fce00000000ff */
[----:B------:R0:W-:Y:S01]  /*24e60*/  @P4 STG.E.U16 desc[UR36][R4.64+0x12], R8 ;  /* 0x0000120804004986 */ /* 0x0001e2000c101524 */
[----:B------:R-:W-:Y:S01]  /*24e70*/  ISETP.GT.AND P4, PT, R0, 0x88, P3 ;  /* 0x000000880000780c */ /* 0x000fe20001f84270 */
[----:B0-----:R-:W-:Y:S02]  /*24e80*/  FMUL R8, R10, R2 ;  /* 0x000000020a087220 */ /* 0x001fe40000400000 */
[----:B------:R-:W4:Y:S03]  /*24e90*/  LDL.LU R10, [R1+0x1f8] ;  /* 0x0001f800010a7983 */ /* 0x000f260000300800 */
[----:B------:R-:W-:-:S07]  /*24ea0*/  F2FP.F16.F32.PACK_AB R8, RZ, R8 ;  /* 0x00000008ff08723e */ /* 0x000fce00000000ff */
[----:B------:R0:W-:Y:S02]  /*24eb0*/  @P4 STG.E.U16 desc[UR36][R6.64+0x10], R8 ;  /* 0x0000100806004986 */ /* 0x0001e4000c101524 */
[----:B0-----:R-:W-:Y:S02]  /*24ec0*/  FMUL R8, R9, R2 ;  /* 0x0000000209087220 */ /* 0x001fe40000400000 */
[----:B------:R-:W4:Y:S04]  /*24ed0*/  LDL.LU R9, [R1+0x1fc] ;  /* 0x0001fc0001097983 */ /* 0x000f280000300800 */
[----:B------:R-:W4:Y:S04]  /*24ee0*/  LDL.LU R232, [R1+0x1c0] ;  /* 0x0001c00001e87983 */ /* 0x000f280000300800 */
[----:B------:R-:W4:Y:S04]  /*24ef0*/  LDL.LU R23, [R1+0x1c4] ;  /* 0x0001c40001177983 */ /* 0x000f280000300800 */
[----:B------:R-:W4:Y:S01]  /*24f00*/  LDL.LU R22, [R1+0x1c8] ;  /* 0x0001c80001167983 */ /* 0x000f220000300800 */
[----:B------:R-:W-:Y:S01]  /*24f10*/  ISETP.GT.AND P4, PT, R0, 0x88, P1 ;  /* 0x000000880000780c */ /* 0x000fe20000f84270 */
[----:B------:R-:W-:Y:S01]  /*24f20*/  USHF.L.U32 UR14, UR8, 0x8, URZ ;  /* 0x00000008080e7899 */ /* 0x000fe2000800063f */
[----:B------:R-:W-:-:S02]  /*24f30*/  F2FP.F16.F32.PACK_AB R8, RZ, R8 ;  /* 0x00000008ff08723e */ /* 0x000fc400000000ff */
[----:B------:R-:W-:Y:S01]  /*24f40*/  ISETP.GT.AND P5, PT, R0, 0x100, P0 ;  /* 0x000001000000780c */ /* 0x000fe200007a4270 */
[----:B------:R-:W-:-:S08]  /*24f50*/  USHF.L.U64.HI UR13, UR8, 0x8, UR9 ;  /* 0x00000008080d7899 */ /* 0x000fd00008010209 */
[----:B------:R0:W-:Y:S01]  /*24f60*/  @P4 STG.E.U16 desc[UR36][R6.64+0x12], R8 ;  /* 0x0000120806004986 */ /* 0x0001e2000c101524 */
[----:B------:R-:W-:-:S04]  /*24f70*/  IADD3 R4, P4, R4, UR14, RZ ;  /* 0x0000000e04047c10 */ /* 0x000fc8000ff9e0ff */
[----:B------:R-:W-:Y:S01]  /*24f80*/  IADD3.X R5, R5, UR13, RZ, P4, !PT ;  /* 0x0000000d05057c10 */ /* 0x000fe2000a7fe4ff */
[----:B0-----:R-:W-:Y:S01]  /*24f90*/  FMUL R6, R235, R2 ;  /* 0x00000002eb067220 */ /* 0x001fe20000400000 */
[----:B------:R-:W-:-:S04]  /*24fa0*/  ISETP.GT.AND P4, PT, R0, 0x100, P2 ;  /* 0x000001000000780c */ /* 0x000fc80001784270 */
[----:B------:R-:W-:-:S05]  /*24fb0*/  F2FP.F16.F32.PACK_AB R6, RZ, R6 ;  /* 0x00000006ff06723e */ /* 0x000fca00000000ff */
[----:B------:R0:W-:Y:S01]  /*24fc0*/  @P5 STG.E.U16 desc[UR36][R4.64], R6 ;  /* 0x0000000604005986 */ /* 0x0001e2000c101524 */
[-C--:B------:R-:W-:Y:S01]  /*24fd0*/  FMUL R7, R233, R2.reuse ;  /* 0x00000002e9077220 */ /* 0x080fe20000400000 */
        /* <DEDUP_REMOVED lines=9> */
[----:B------:R2:W-:Y:S01]  /*25070*/  @P5 STG.E.U16 desc[UR36][R6.64], R8 ;  /* 0x0000000806005986 */ /* 0x0005e2000c101524 */
[----:B------:R-:W-:Y:S01]  /*25080*/  ISETP.GT.AND P5, PT, R0, 0x180, P0 ;  /* 0x000001800000780c */ /* 0x000fe200007a4270 */
        /* <DEDUP_REMOVED lines=10> */
[----:B----4-:R-:W-:-:S05]  /*25130*/  FMUL R8, R15, R2 ;  /* 0x000000020f087220 */ /* 0x010fca0000400000 */
[----:B------:R-:W-:-:S07]  /*25140*/  F2FP.F16.F32.PACK_AB R8, RZ, R8 ;  /* 0x00000008ff08723e */ /* 0x000fce00000000ff */
[----:B------:R0:W-:Y:S01]  /*25150*/  @P4 STG.E.U16 desc[UR36][R4.64+0x12], R8 ;  /* 0x0000120804004986 */ /* 0x0001e2000c101524 */
[----:B------:R-:W-:Y:S01]  /*25160*/  ISETP.GT.AND P4, PT, R0, 0x108, P3 ;  /* 0x000001080000780c */ /* 0x000fe20001f84270 */
[----:B0-----:R-:W-:-:S05]  /*25170*/  FMUL R8, R10, R2 ;  /* 0x000000020a087220 */ /* 0x001fca0000400000 */
[----:B------:R-:W-:-:S07]  /*25180*/  F2FP.F16.F32.PACK_AB R8, RZ, R8 ;  /* 0x00000008ff08723e */ /* 0x000fce00000000ff */
[----:B------:R0:W-:Y:S02]  /*25190*/  @P4 STG.E.U16 desc[UR36][R6.64+0x10], R8 ;  /* 0x0000100806004986 */ /* 0x0001e4000c101524 */
[----:B0-----:R-:W-:Y:S02]  /*251a0*/  FMUL R8, R9, R2 ;  /* 0x0000000209087220 */ /* 0x001fe40000400000 */
[----:B------:R-:W4:Y:S04]  /*251b0*/  LDL.LU R9, [R1+0x1d4] ;  /* 0x0001d40001097983 */ /* 0x000f280000300800 */
[----:B------:R-:W4:Y:S04]  /*251c0*/  LDL.LU R15, [R1+0x1d8] ;  /* 0x0001d800010f7983 */ /* 0x000f280000300800 */
[----:B------:R-:W4:Y:S01]  /*251d0*/  LDL.LU R10, [R1+0x1dc] ;  /* 0x0001dc00010a7983 */ /* 0x000f220000300800 */
[----:B------:R-:W-:-:S03]  /*251e0*/  ISETP.GT.AND P4, PT, R0, 0x108, P1 ;  /* 0x000001080000780c */ /* 0x000fc60000f84270 */
[----:B------:R-:W4:Y:S01]  /*251f0*/  LDL.LU R17, [R1+0x1a0] ;  /* 0x0001a00001117983 */ /* 0x000f220000300800 */
[----:B------:R-:W-:-:S03]  /*25200*/  F2FP.F16.F32.PACK_AB R8, RZ, R8 ;  /* 0x00000008ff08723e */ /* 0x000fc600000000ff */
[----:B------:R-:W4:Y:S04]  /*25210*/  LDL.LU R235, [R1+0x1a4] ;  /* 0x0001a40001eb7983 */ /* 0x000f280000300800 */
[----:B------:R-:W4:Y:S04]  /*25220*/  LDL.LU R234, [R1+0x1a8] ;  /* 0x0001a80001ea7983 */ /* 0x000f280000300800 */
[----:B------:R0:W-:Y:S01]  /*25230*/  @P4 STG.E.U16 desc[UR36][R6.64+0x12], R8 ;  /* 0x0000120806004986 */ /* 0x0001e2000c101524 */
[----:B------:R-:W-:-:S03]  /*25240*/  IADD3 R4, P4, R4, UR14, RZ ;  /* 0x0000000e04047c10 */ /* 0x000fc6000ff9e0ff */
[----:B------:R-:W4:Y:S01]  /*25250*/  LDL.LU R233, [R1+0x1ac] ;  /* 0x0001ac0001e97983 */ /* 0x000f220000300800 */
[----:B------:R-:W-:Y:S01]  /*25260*/  IADD3.X R5, R5, UR13, RZ, P4, !PT ;  /* 0x0000000d05057c10 */ /* 0x000fe2000a7fe4ff */
[----:B0-----:R-:W-:Y:S02]  /*25270*/  FMUL R6, R232, R2 ;  /* 0x00000002e8067220 */ /* 0x001fe40000400000 */
[----:B------:R-:W4:Y:S03]  /*25280*/  LDL.LU R232, [R1+0x1b0] ;  /* 0x0001b00001e87983 */ /* 0x000f260000300800 */
[----:B------:R-:W-:-:S05]  /*25290*/  F2FP.F16.F32.PACK_AB R6, RZ, R6 ;  /* 0x00000006ff06723e */ /* 0x000fca00000000ff */
[----:B------:R0:W-:Y:S01]  /*252a0*/  @P5 STG.E.U16 desc[UR36][R4.64], R6 ;  /* 0x0000000604005986 */ /* 0x0001e2000c101524 */
[-C--:B------:R-:W-:Y:S01]  /*252b0*/  FMUL R7, R22, R2.reuse ;  /* 0x0000000216077220 */ /* 0x080fe20000400000 */
[----:B0-----:R-:W-:Y:S02]  /*252c0*/  FMUL R6, R23, R2 ;  /* 0x0000000217067220 */ /* 0x001fe40000400000 */
[----:B------:R-:W4:Y:S04]  /*252d0*/  LDL.LU R23, [R1+0x1b4] ;  /* 0x0001b40001177983 */ /* 0x000f280000300800 */
[----:B------:R-:W4:Y:S01]  /*252e0*/  LDL.LU R22, [R1+0x1b8] ;  /* 0x0001b80001167983 */ /* 0x000f220000300800 */
[----:B------:R-:W-:Y:S02]  /*252f0*/  ISETP.GT.AND P4, PT, R0, 0x180, P2 ;  /* 0x000001800000780c */ /* 0x000fe40001784270 */
[----:B------:R-:W-:-:S02]  /*25300*/  F2FP.F16.F32.PACK_AB R6, RZ, R6 ;  /* 0x00000006ff06723e */ /* 0x000fc400000000ff */
[----:B------:R-:W-:Y:S02]  /*25310*/  ISETP.GT.AND P0, PT, R0, 0x188, P0 ;  /* 0x000001880000780c */ /* 0x000fe40000704270 */
[----:B------:R-:W-:-:S07]  /*25320*/  F2FP.F16.F32.PACK_AB R7, RZ, R7 ;  /* 0x00000007ff07723e */ /* 0x000fce00000000ff */
[----:B------:R0:W-:Y:S01]  /*25330*/  @P4 STG.E.U16 desc[UR36][R4.64+0x2], R6 ;  /* 0x0000020604004986 */ /* 0x0001e2000c101524 */
[----:B------:R-:W-:Y:S02]  /*25340*/  PRMT R8, R7, 0x7610, R8 ;  /* 0x0000761007087816 */ /* 0x000fe40000000008 */
[----:B------:R-:W-:Y:S02]  /*25350*/  ISETP.GT.AND P2, PT, R0, 0x188, P2 ;  /* 0x000001880000780c */ /* 0x000fe40001744270 */
[----:B0-----:R-:W-:-:S04]  /*25360*/  IADD3 R6, P4, R4, UR5, RZ ;  /* 0x0000000504067c10 */ /* 0x001fc8000ff9e0ff */
[----:B------:R-:W-:-:S05]  /*25370*/  IADD3.X R7, R5, UR4, RZ, P4, !PT ;  /* 0x0000000405077c10 */ /* 0x000fca000a7fe4ff */
[----:B------:R2:W-:Y:S01]  /*25380*/  @P0 STG.E.U16 desc[UR36][R6.64], R8 ;  /* 0x0000000806000986 */ /* 0x0005e2000c101524 */
[C---:B------:R-:W-:Y:S02]  /*25390*/  ISETP.GT.AND P0, PT, R0.reuse, 0x180, P3 ;  /* 0x000001800000780c */ /* 0x040fe40001f04270 */
[----:B------:R-:W-:Y:S01]  /*253a0*/  ISETP.GT.AND P3, PT, R0, 0x188, P3 ;  /* 0x000001880000780c */ /* 0x000fe20001f64270 */
[----:B--2---:R-:W-:-:S05]  /*253b0*/  FMUL R8, R19, R2 ;  /* 0x0000000213087220 */ /* 0x004fca0000400000 */
[----:B------:R-:W-:-:S05]  /*253c0*/  F2FP.F16.F32.PACK_AB R8, RZ, R8 ;  /* 0x00000008ff08723e */ /* 0x000fca00000000ff */
[----:B------:R3:W-:Y:S02]  /*253d0*/  @P2 STG.E.U16 desc[UR36][R6.64+0x2], R8 ;  /* 0x0000020806002986 */ /* 0x0007e4000c101524 */
[----:B---3--:R-:W-:-:S05]  /*253e0*/  FMUL R8, R18, R2 ;  /* 0x0000000212087220 */ /* 0x008fca0000400000 */
[----:B------:R-:W-:-:S05]  /*253f0*/  F2FP.F16.F32.PACK_AB R8, RZ, R8 ;  /* 0x00000008ff08723e */ /* 0x000fca00000000ff */
[----:B------:R0:W-:Y:S01]  /*25400*/  @P0 STG.E.U16 desc[UR36][R4.64+0x10], R8 ;  /* 0x0000100804000986 */ /* 0x0001e2000c101524 */
[C---:B------:R-:W-:Y:S02]  /*25410*/  ISETP.GT.AND P0, PT, R0.reuse, 0x180, P1 ;  /* 0x000001800000780c */ /* 0x040fe40000f04270 */
[----:B------:R-:W-:Y:S02]  /*25420*/  ISETP.GT.AND P1, PT, R0, 0x188, P1 ;  /* 0x000001880000780c */ /* 0x000fe40000f24270 */
[----:B------:R-:W-:-:S04]  /*25430*/  ISETP.GT.AND P2, PT, R3, 0x11, PT ;  /* 0x000000110300780c */ /* 0x000fc80003f44270 */
[----:B------:R-:W-:Y:S01]  /*25440*/  ISETP.GT.AND P4, PT, R0, RZ, P2 ;  /* 0x000000ff0000720c */ /* 0x000fe20001784270 */
[----:B----4-:R-:W-:-:S05]  /*25450*/  FMUL R9, R9, R2 ;  /* 0x0000000209097220 */ /* 0x010fca0000400000 */
[----:B------:R-:W-:Y:S01]  /*25460*/  F2FP.F16.F32.PACK_AB R9, RZ, R9 ;  /* 0x00000009ff09723e */ /* 0x000fe200000000ff */
[-C--:B0-----:R-:W-:Y:S01]  /*25470*/  FMUL R8, R15, R2.reuse ;  /* 0x000000020f087220 */ /* 0x081fe20000400000 */
[----:B------:R-:W-:Y:S02]  /*25480*/  FMUL R10, R10, R2 ;  /* 0x000000020a0a7220 */ /* 0x000fe40000400000 */
[----:B------:R-:W-:Y:S01]  /*25490*/  PRMT R11, R9, 0x7610, R11 ;  /* 0x00007610090b7816 */ /* 0x000fe2000000000b */
[----:B------:R-:W2:Y:S01]  /*254a0*/  LDL.LU R15, [R1+0x1bc] ;  /* 0x0001bc00010f7983 */ /* 0x000ea20000300800 */
[----:B------:R-:W-:-:S03]  /*254b0*/  F2FP.F16.F32.PACK_AB R8, RZ, R8 ;  /* 0x00000008ff08723e */ /* 0x000fc600000000ff */
[----:B------:R0:W-:Y:S01]  /*254c0*/  @P0 STG.E.U16 desc[UR36][R4.64+0x12], R11 ;  /* 0x0000120b04000986 */ /* 0x0001e2000c101524 */
[----:B------:R-:W-:Y:S01]  /*254d0*/  F2FP.F16.F32.PACK_AB R9, RZ, R10 ;  /* 0x0000000aff09723e */ /* 0x000fe200000000ff */
[----:B------:R-:W-:Y:S02]  /*254e0*/  FMUL R10, R17, R2 ;  /* 0x00000002110a7220 */ /* 0x000fe40000400000 */
[----:B------:R-:W3:Y:S01]  /*254f0*/  LDL.LU R19, [R1+0x180] ;  /* 0x0001800001137983 */ /* 0x000ee20000300800 */
[----:B0-----:R-:W-:Y:S02]  /*25500*/  @P3 IMAD.MOV.U32 R4, RZ, RZ, R6 ;  /* 0x000000ffff043224 */ /* 0x001fe400078e0006 */
[----:B------:R-:W-:Y:S01]  /*25510*/  @P3 IMAD.MOV.U32 R5, RZ, RZ, R7 ;  /* 0x000000ffff053224 */ /* 0x000fe200078e0007 */
[----:B------:R-:W-:Y:S01]  /*25520*/  ISETP.GT.AND P0, PT, R0, 0x8, P2 ;  /* 0x000000080000780c */ /* 0x000fe20001704270 */
[----:B------:R-:W4:Y:S04]  /*25530*/  LDL.LU R18, [R1+0x184] ;  /* 0x0001840001127983 */ /* 0x000f280000300800 */
[----:B------:R0:W-:Y:S01]  /*25540*/  @P3 STG.E.U16 desc[UR36][R4.64+0x10], R8 ;  /* 0x0000100804003986 */ /* 0x0001e2000c101524 */
[----:B------:R-:W-:-:S03]  /*25550*/  ISETP.GT.AND P3, PT, R3, 0x10, PT ;  /* 0x000000100300780c */ /* 0x000fc60003f64270 */
[----:B------:R1:W-:Y:S01]  /*25560*/  @P1 STG.E.U16 desc[UR36][R6.64+0x12], R9 ;  /* 0x0000120906001986 */ /* 0x0003e2000c101524 */
[C---:B------:R-:W-:Y:S02]  /*25570*/  ISETP.GT.AND P1, PT, R0.reuse, RZ, P3 ;  /* 0x000000ff0000720c */ /* 0x040fe40001f24270 */
[----:B------:R-:W-:Y:S02]  /*25580*/  ISETP.GT.AND P5, PT, R0, 0x8, P3 ;  /* 0x000000080000780c */ /* 0x000fe40001fa4270 */
[----:B0-----:R-:W-:Y:S01]  /*25590*/  F2FP.F16.F32.PACK_AB R4, RZ, R10 ;  /* 0x0000000aff04723e */ /* 0x001fe200000000ff */
[-C--:B------:R-:W-:Y:S01]  /*255a0*/  FMUL R5, R234, R2.reuse ;  /* 0x00000002ea057220 */ /* 0x080fe20000400000 */
[-C--:B-1----:R-:W-:Y:S02]  /*255b0*/  FMUL R6, R235, R2.reuse ;  /* 0x00000002eb067220 */ /* 0x082fe40000400000 */
[----:B------:R-:W-:Y:S01]  /*255c0*/  PRMT R8, R4, 0x7610, R8 ;  /* 0x0000761004087816 */ /* 0x000fe20000000008 */
[----:B------:R-:W-:Y:S01]  /*255d0*/  FMUL R7, R233, R2 ;  /* 0x00000002e9077220 */ /* 0x000fe20000400000 */
[----:B------:R-:W-:-:S02]  /*255e0*/  F2FP.F16.F32.PACK_AB R5, RZ, R5 ;  /* 0x00000005ff05723e */ /* 0x000fc400000000ff */
[----:B------:R-:W-:Y:S01]  /*255f0*/  F2FP.F16.F32.PACK_AB R6, RZ, R6 ;  /* 0x00000006ff06723e */ /* 0x000fe200000000ff */
[----:B------:R-:W-:Y:S01]  /*25600*/  @P1 STG.E.U16 desc[UR36][R12.64+0x20], R8 ;  /* 0x000020080c001986 */ /* 0x000fe2000c101524 */
[----:B------:R-:W-:-:S03]  /*25610*/  F2FP.F16.F32.PACK_AB R4, RZ, R7 ;  /* 0x00000007ff04723e */ /* 0x000fc600000000ff */
[----:B------:R-:W-:Y:S04]  /*25620*/  @P4 STG.E.U16 desc[UR36][R12.64+0x22], R6 ;  /* 0x000022060c004986 */ /* 0x000fe8000c101524 */
[----:B------:R0:W-:Y:S04]  /*25630*/  @P5 STG.E.U16 desc[UR36][R20.64+0x20], R5 ;  /* 0x0000200514005986 */ /* 0x0001e8000c101524 */
[----:B------:R1:W-:Y:S01]  /*25640*/  @P0 STG.E.U16 desc[UR36][R20.64+0x22], R4 ;  /* 0x0000220414000986 */ /* 0x0003e2000c101524 */
[-C--:B0-----:R-:W-:Y:S01]  /*25650*/  FMUL R5, R232, R2.reuse ;  /* 0x00000002e8057220 */ /* 0x081fe20000400000 */
[----:B-1----:R-:W-:-:S04]  /*25660*/  FMUL R4, R23, R2 ;  /* 0x0000000217047220 */ /* 0x002fc80000400000 */
[----:B------:R-:W-:Y:S01]  /*25670*/  F2FP.F16.F32.PACK_AB R5, RZ, R5 ;  /* 0x00000005ff05723e */ /* 0x000fe200000000ff */
[----:B------:R-:W4:Y:S03]  /*25680*/  LDL.LU R23, [R1+0x188] ;  /* 0x0001880001177983 */ /* 0x000f260000300800 */
[----:B------:R-:W-:Y:S01]  /*25690*/  PRMT R7, R5, 0x7610, R7 ;  /* 0x0000761005077816 */ /* 0x000fe20000000007 */
[----:B------:R-:W-:Y:S02]  /*256a0*/  FMUL R5, R22, R2 ;  /* 0x0000000216057220 */ /* 0x000fe40000400000 */
[----:B------:R-:W4:Y:S04]  /*256b0*/  LDL.LU R22, [R1+0x18c] ;  /* 0x00018c0001167983 */ /* 0x000f280000300800 */
[----:B------:R-:W4:Y:S04]  /*256c0*/  LDL.LU R235, [R1+0x190] ;  /* 0x0001900001eb7983 */ /* 0x000f280000300800 */
[----:B------:R-:W4:Y:S04]  /*256d0*/  LDL.LU R234, [R1+0x194] ;  /* 0x0001940001ea7983 */ /* 0x000f280000300800 */
[----:B------:R-:W4:Y:S04]  /*256e0*/  LDL.LU R233, [R1+0x198] ;  /* 0x0001980001e97983 */ /* 0x000f280000300800 */
[----:B------:R-:W4:Y:S01]  /*256f0*/  LDL.LU R232, [R1+0x19c] ;  /* 0x00019c0001e87983 */ /* 0x000f220000300800 */
[----:B------:R-:W-:-:S02]  /*25700*/  ISETP.GT.AND P0, PT, R3, 0x19, PT ;  /* 0x000000190300780c */ /* 0x000fc40003f04270 */
[----:B------:R-:W-:Y:S01]  /*25710*/  ISETP.GT.AND P1, PT, R3, 0x18, PT ;  /* 0x000000180300780c */ /* 0x000fe20003f24270 */
[----:B------:R-:W4:Y:S01]  /*25720*/  LDL.LU R14, [R1+0x164] ;  /* 0x00016400010e7983 */ /* 0x000f220000300800 */
[C---:B------:R-:W-:Y:S02]  /*25730*/  ISETP.GT.AND P4, PT, R0.reuse, RZ, P0 ;  /* 0x000000ff0000720c */ /* 0x040fe40000784270 */
[----:B------:R-:W-:Y:S02]  /*25740*/  ISETP.GT.AND P5, PT, R0, RZ, P1 ;  /* 0x000000ff0000720c */ /* 0x000fe40000fa4270 */
[----:B------:R-:W-:-:S04]  /*25750*/  F2FP.F16.F32.PACK_AB R4, RZ, R4 ;  /* 0x00000004ff04723e */ /* 0x000fc800000000ff */
[----:B------:R-:W-:-:S05]  /*25760*/  PRMT R6, R4, 0x7610, R6 ;  /* 0x0000761004067816 */ /* 0x000fca0000000006 */
[----:B------:R0:W-:Y:S01]  /*25770*/  @P4 STG.E.U16 desc[UR36][R12.64+0x32], R6 ;  /* 0x000032060c004986 */ /* 0x0001e2000c101524 */
[----:B------:R-:W-:-:S03]  /*25780*/  ISETP.GT.AND P4, PT, R0, 0x8, P0 ;  /* 0x000000080000780c */ /* 0x000fc60000784270 */
[----:B------:R3:W-:Y:S01]  /*25790*/  @P5 STG.E.U16 desc[UR36][R12.64+0x30], R7 ;  /* 0x000030070c005986 */ /* 0x0007e2000c101524 */
[----:B------:R-:W-:Y:S02]  /*257a0*/  ISETP.GT.AND P5, PT, R0, 0x8, P1 ;  /* 0x000000080000780c */ /* 0x000fe40000fa4270 */
[----:B------:R-:W-:-:S04]  /*257b0*/  F2FP.F16.F32.PACK_AB R5, RZ, R5 ;  /* 0x00000005ff05723e */ /* 0x000fc800000000ff */
[----:B0-----:R-:W-:-:S07]  /*257c0*/  PRMT R6, R5, 0x7610, R6 ;  /* 0x0000761005067816 */ /* 0x001fce0000000006 */
[----:B------:R4:W-:Y:S01]  /*257d0*/  @P5 STG.E.U16 desc[UR36][R20.64+0x30], R6 ;  /* 0x0000300614005986 */ /* 0x0009e2000c101524 */
[----:B------:R-:W-:Y:S01]  /*257e0*/  ISETP.GT.AND P5, PT, R0, 0x80, P2 ;  /* 0x000000800000780c */ /* 0x000fe200017a4270 */
[----:B--2---:R-:W-:Y:S02]  /*257f0*/  FMUL R4, R15, R2 ;  /* 0x000000020f047220 */ /* 0x004fe40000400000 */
[----:B------:R-:W2:Y:S03]  /*25800*/  LDL.LU R15, [R1+0x168] ;  /* 0x00016800010f7983 */ /* 0x000ea60000300800 */
[----:B------:R-:W-:-:S04]  /*25810*/  F2FP.F16.F32.PACK_AB R4, RZ, R4 ;  /* 0x00000004ff04723e */ /* 0x000fc800000000ff */
[----:B------:R-:W-:Y:S01]  /*25820*/  PRMT R5, R4, 0x7610, R5 ;  /* 0x0000761004057816 */ /* 0x000fe20000000005 */
[----:B------:R-:W-:-:S04]  /*25830*/  IMAD.U32 R4, RZ, RZ, UR8 ;  /* 0x00000008ff047e24 */ /* 0x000fc8000f8e00ff */
[----:B------:R0:W-:Y:S01]  /*25840*/  @P4 STG.E.U16 desc[UR36][R20.64+0x32], R5 ;  /* 0x0000320514004986 */ /* 0x0001e2000c101524 */
[----:B------:R-:W-:Y:S01]  /*25850*/  ISETP.GT.AND P4, PT, R0, 0x80, P3 ;  /* 0x000000800000780c */ /* 0x000fe20001f84270 */
[-C--:B---3--:R-:W-:Y:S01]  /*25860*/  FMUL R7, R19, R2.reuse ;  /* 0x0000000213077220 */ /* 0x088fe20000400000 */
[----:B----4-:R-:W-:-:S04]  /*25870*/  FMUL R6, R18, R2 ;  /* 0x0000000212067220 */ /* 0x010fc80000400000 */
[----:B------:R-:W-:Y:S01]  /*25880*/  F2FP.F16.F32.PACK_AB R7, RZ, R7 ;  /* 0x00000007ff07723e */ /* 0x000fe200000000ff */
[----:B0-----:R-:W-:Y:S01]  /*25890*/  IMAD.WIDE.U32 R4, R4, 0xf0, R20 ;  /* 0x000000f004047825 */ /* 0x001fe200078e0014 */
[----:B------:R-:W-:-:S03]  /*258a0*/  F2FP.F16.F32.PACK_AB R6, RZ, R6 ;  /* 0x00000006ff06723e */ /* 0x000fc600000000ff */
[----:B------:R-:W-:Y:S01]  /*258b0*/  IMAD.MOV.U32 R8, RZ, RZ, R4 ;  /* 0x000000ffff087224 */ /* 0x000fe200078e0004 */
[----:B------:R-:W-:-:S05]  /*258c0*/  IADD3 R9, R5, UR7, RZ ;  /* 0x0000000705097c10 */ /* 0x000fca000fffe0ff */
[----:B------:R-:W-:Y:S01]  /*258d0*/  @P4 STG.E.U16 desc[UR36][R8.64+0x20], R7 ;  /* 0x0000200708004986 */ /* 0x000fe2000c101524 */
[----:B------:R-:W-:-:S03]  /*258e0*/  IADD3 R18, P4, R4, UR5, RZ ;  /* 0x0000000504127c10 */ /* 0x000fc6000ff9e0ff */
[----:B------:R0:W-:Y:S01]  /*258f0*/  @P5 STG.E.U16 desc[UR36][R8.64+0x22], R6 ;  /* 0x0000220608005986 */ /* 0x0001e2000c101524 */
[C---:B------:R-:W-:Y:S02]  /*25900*/  ISETP.GT.AND P5, PT, R0.reuse, 0x88, P3 ;  /* 0x000000880000780c */ /* 0x040fe40001fa4270 */
[----:B------:R-:W-:Y:S02]  /*25910*/  IADD3.X R19, R9, UR4, RZ, P4, !PT ;  /* 0x0000000409137c10 */ /* 0x000fe4000a7fe4ff */
[----:B------:R-:W-:Y:S01]  /*25920*/  ISETP.GT.AND P4, PT, R0, 0x88, P2 ;  /* 0x000000880000780c */ /* 0x000fe20001784270 */
[----:B0-----:R-:W-:-:S05]  /*25930*/  FMUL R6, R23, R2 ;  /* 0x0000000217067220 */ /* 0x001fca0000400000 */
[----:B------:R-:W-:Y:S01]  /*25940*/  F2FP.F16.F32.PACK_AB R6, RZ, R6 ;  /* 0x00000006ff06723e */ /* 0x000fe200000000ff */
[----:B------:R-:W-:Y:S01]  /*25950*/  FMUL R5, R22, R2 ;  /* 0x0000000216057220 */ /* 0x000fe20000400000 */
[----:B------:R-:W-:-:S03]  /*25960*/  IMAD.U32 R22, RZ, RZ, UR5 ;  /* 0x00000005ff167e24 */ /* 0x000fc6000f8e00ff */
[----:B------:R0:W-:Y:S01]  /*25970*/  @P5 STG.E.U16 desc[UR36][R18.64+0x20], R6 ;  /* 0x0000200612005986 */ /* 0x0001e2000c101524 */
[----:B------:R-:W-:Y:S02]  /*25980*/  F2FP.F16.F32.PACK_AB R5, RZ, R5 ;  /* 0x00000005ff05723e */ /* 0x000fe400000000ff */
[----:B------:R-:W-:Y:S01]  /*25990*/  IADD3 R4, P5, R4, UR14, RZ ;  /* 0x0000000e04047c10 */ /* 0x000fe2000ffbe0ff */
[----:B------:R-:W-:Y:S02]  /*259a0*/  FMUL R7, R235, R2 ;  /* 0x00000002eb077220 */ /* 0x000fe40000400000 */
[----:B------:R1:W-:Y:S01]  /*259b0*/  @P4 STG.E.U16 desc[UR36][R18.64+0x22], R5 ;  /* 0x0000220512004986 */ /* 0x0003e2000c101524 */
[----:B0-----:R-:W-:Y:S01]  /*259c0*/  IMAD.U32 R6, RZ, RZ, UR4 ;  /* 0x00000004ff067e24 */ /* 0x001fe2000f8e00ff */
[----:B-1----:R-:W-:Y:S02]  /*259d0*/  IADD3.X R5, R9, UR13, RZ, P5, !PT ;  /* 0x0000000d09057c10 */ /* 0x002fe4000affe4ff */
[----:B------:R-:W-:-:S02]  /*259e0*/  IADD3 R22, P4, P5, R22, UR14, R4 ;  /* 0x0000000e16167c10 */ /* 0x000fc4000fd9e004 */
[----:B------:R-:W-:Y:S02]  /*259f0*/  F2FP.F16.F32.PACK_AB R7, RZ, R7 ;  /* 0x00000007ff07723e */ /* 0x000fe400000000ff */
[----:B------:R-:W-:Y:S01]  /*25a00*/  IADD3.X R23, R6, UR13, R5, P4, P5 ;  /* 0x0000000d06177c10 */ /* 0x000fe2000a7ea405 */
[-C--:B------:R-:W-:Y:S01]  /*25a10*/  FMUL R6, R234, R2.reuse ;  /* 0x00000002ea067220 */ /* 0x080fe20000400000 */
[----:B------:R-:W-:Y:S02]  /*25a20*/  ISETP.GT.AND P5, PT, R0, 0x80, P0 ;  /* 0x000000800000780c */ /* 0x000fe400007a4270 */
[----:B------:R-:W-:Y:S01]  /*25a30*/  PRMT R11, R7, 0x7610, R11 ;  /* 0x00007610070b7816 */ /* 0x000fe2000000000b */
[----:B------:R-:W-:Y:S01]  /*25a40*/  FMUL R7, R233, R2 ;  /* 0x00000002e9077220 */ /* 0x000fe20000400000 */
[----:B------:R-:W-:-:S04]  /*25a50*/  F2FP.F16.F32.PACK_AB R6, RZ, R6 ;  /* 0x00000006ff06723e */ /* 0x000fc800000000ff */
[----:B------:R-:W-:Y:S01]  /*25a60*/  PRMT R10, R6, 0x7610, R10 ;  /* 0x00007610060a7816 */ /* 0x000fe2000000000a */
[----:B------:R-:W-:Y:S01]  /*25a70*/  FMUL R6, R232, R2 ;  /* 0x00000002e8067220 */ /* 0x000fe20000400000 */
[----:B------:R-:W-:Y:S01]  /*25a80*/  F2FP.F16.F32.PACK_AB R7, RZ, R7 ;  /* 0x00000007ff07723e */ /* 0x000fe200000000ff */
[----:B------:R-:W3:Y:S04]  /*25a90*/  LDL.LU R232, [R1+0x148] ;  /* 0x0001480001e87983 */ /* 0x000ee80000300800 */
[----:B------:R-:W4:Y:S04]  /*25aa0*/  LDL.LU R235, [R1+0x150] ;  /* 0x0001500001eb7983 */ /* 0x000f280000300800 */
[----:B------:R-:W4:Y:S04]  /*25ab0*/  LDL.LU R234, [R1+0x154] ;  /* 0x0001540001ea7983 */ /* 0x000f280000300800 */
[----:B------:R-:W4:Y:S04]  /*25ac0*/  LDL.LU R233, [R1+0x158] ;  /* 0x0001580001e97983 */ /* 0x000f280000300800 */
[----:B------:R0:W-:Y:S04]  /*25ad0*/  @P5 STG.E.U16 desc[UR36][R8.64+0x32], R10 ;  /* 0x0000320a08005986 */ /* 0x0001e8000c101524 */
[----:B------:R-:W4:Y:S01]  /*25ae0*/  LDL.LU R17, [R1+0x15c] ;  /* 0x00015c0001117983 */ /* 0x000f220000300800 */
[----:B0-----:R-:W-:-:S03]  /*25af0*/  PRMT R10, R7, 0x7610, R10 ;  /* 0x00007610070a7816 */ /* 0x001fc6000000000a */
[----:B------:R-:W2:Y:S01]  /*25b00*/  LDL.LU R7, [R1+0x160] ;  /* 0x0001600001077983 */ /* 0x000ea20000300800 */
[----:B------:R-:W-:-:S13]  /*25b10*/  ISETP.GT.AND P4, PT, R0, 0x80, P1 ;  /* 0x000000800000780c */ /* 0x000fda0000f84270 */
[----:B------:R-:W-:Y:S01]  /*25b20*/  @P4 STG.E.U16 desc[UR36][R8.64+0x30], R11 ;  /* 0x0000300b08004986 */ /* 0x000fe2000c101524 */
[C---:B------:R-:W-:Y:S02]  /*25b30*/  ISETP.GT.AND P4, PT, R0.reuse, 0x88, P1 ;  /* 0x000000880000780c */ /* 0x040fe40000f84270 */
[----:B------:R-:W-:Y:S02]  /*25b40*/  ISETP.GT.AND P5, PT, R0, 0x88, P0 ;  /* 0x000000880000780c */ /* 0x000fe400007a4270 */
[----:B------:R-:W-:-:S09]  /*25b50*/  F2FP.F16.F32.PACK_AB R6, RZ, R6 ;  /* 0x00000006ff06723e */ /* 0x000fd200000000ff */
[----:B------:R0:W-:Y:S01]  /*25b60*/  @P4 STG.E.U16 desc[UR36][R18.64+0x30], R10 ;  /* 0x0000300a12004986 */ /* 0x0001e2000c101524 */
[----:B------:R-:W-:-:S03]  /*25b70*/  ISETP.GT.AND P4, PT, R0, 0x100, P3 ;  /* 0x000001000000780c */ /* 0x000fc60001f84270 */
[----:B------:R-:W-:Y:S01]  /*25b80*/  @P5 STG.E.U16 desc[UR36][R18.64+0x32], R6 ;  /* 0x0000320612005986 */ /* 0x000fe2000c101524 */
[----:B--2---:R-:W-:-:S05]  /*25b90*/  FMUL R7, R7, R2 ;  /* 0x0000000207077220 */ /* 0x004fca0000400000 */
[----:B------:R-:W-:-:S04]  /*25ba0*/  F2FP.F16.F32.PACK_AB R7, RZ, R7 ;  /* 0x00000007ff07723e */ /* 0x000fc800000000ff */
[----:B0-----:R-:W-:-:S05]  /*25bb0*/  PRMT R10, R7, 0x7610, R10 ;  /* 0x00007610070a7816 */ /* 0x001fca000000000a */
[----:B------:R0:W-:Y:S04]  /*25bc0*/  @P4 STG.E.U16 desc[UR36][R4.64+0x20], R10 ;  /* 0x0000200a04004986 */ /* 0x0001e8000c101524 */
[----:B0-----:R-:W2:Y:S01]  /*25bd0*/  LDL.LU R10, [R1+0x16c] ;  /* 0x00016c00010a7983 */ /* 0x001ea20000300800 */
[----:B------:R-:W-:Y:S01]  /*25be0*/  FMUL R6, R14, R2 ;  /* 0x000000020e067220 */ /* 0x000fe20000400000 */
[----:B------:R-:W-:-:S04]  /*25bf0*/  ISETP.GT.AND P5, PT, R0, 0x100, P2 ;  /* 0x000001000000780c */ /* 0x000fc800017a4270 */
[----:B------:R-:W-:Y:S02]  /*25c00*/  F2FP.F16.F32.PACK_AB R6, RZ, R6 ;  /* 0x00000006ff06723e */ /* 0x000fe400000000ff */
[----:B------:R-:W-:Y:S02]  /*25c10*/  ISETP.GT.AND P4, PT, R0, 0x108, P3 ;  /* 0x000001080000780c */ /* 0x000fe40001f84270 */
[----:B------:R-:W-:Y:S01]  /*25c20*/  PRMT R7, R6, 0x7610, R7 ;  /* 0x0000761006077816 */ /* 0x000fe20000000007 */
[----:B------:R-:W-:-:S04]  /*25c30*/  FMUL R6, R15, R2 ;  /* 0x000000020f067220 */ /* 0x000fc80000400000 */
[----:B------:R-:W-:Y:S01]  /*25c40*/  @P5 STG.E.U16 desc[UR36][R4.64+0x22], R7 ;  /* 0x0000220704005986 */ /* 0x000fe2000c101524 */
[----:B------:R-:W-:Y:S02]  /*25c50*/  IADD3 R14, P5, R4, UR5, RZ ;  /* 0x00000005040e7c10 */ /* 0x000fe4000ffbe0ff */
[----:B------:R-:W-:Y:S02]  /*25c60*/  F2FP.F16.F32.PACK_AB R6, RZ, R6 ;  /* 0x00000006ff06723e */ /* 0x000fe400000000ff */
[----:B------:R-:W-:Y:S02]  /*25c70*/  IADD3.X R15, R5, UR4, RZ, P5, !PT ;  /* 0x00000004050f7c10 */ /* 0x000fe4000affe4ff */
[----:B------:R-:W-:-:S03]  /*25c80*/  ISETP.GT.AND P5, PT, R0, 0x108, P2 ;  /* 0x000001080000780c */ /* 0x000fc600017a4270 */
[----:B------:R0:W-:Y:S02]  /*25c90*/  @P4 STG.E.U16 desc[UR36][R14.64+0x20], R6 ;  /* 0x000020060e004986 */ /* 0x0001e4000c101524 */
[----:B0-----:R-:W-:-:S04]  /*25ca0*/  IADD3 R6, P4, R4, UR5, RZ ;  /* 0x0000000504067c10 */ /* 0x001fc8000ff9e0ff */
[----:B------:R-:W-:Y:S01]  /*25cb0*/  IADD3.X R7, R5, UR4, RZ, P4, !PT ;  /* 0x0000000405077c10 */ /* 0x000fe2000a7fe4ff */
[----:B--2---:R-:W-:-:S05]  /*25cc0*/  FMUL R10, R10, R2 ;  /* 0x000000020a0a7220 */ /* 0x004fca0000400000 */
[----:B------:R-:W-:-:S04]  /*25cd0*/  F2FP.F16.F32.PACK_AB R10, RZ, R10 ;  /* 0x0000000aff0a723e */ /* 0x000fc800000000ff */
[----:B------:R-:W-:Y:S02]  /*25ce0*/  PRMT R11, R10, 0x7610, R11 ;  /* 0x000076100a0b7816 */ /* 0x000fe4000000000b */
[----:B------:R-:W2:Y:S04]  /*25cf0*/  LDL.LU R10, [R1+0x170] ;  /* 0x00017000010a7983 */ /* 0x000ea80000300800 */
[----:B------:R0:W-:Y:S04]  /*25d00*/  @P5 STG.E.U16 desc[UR36][R6.64+0x22], R11 ;  /* 0x0000220b06005986 */ /* 0x0001e8000c101524 */
[----:B0-----:R-:W3:Y:S01]  /*25d10*/  LDL.LU R6, [R1+0x174] ;  /* 0x0001740001067983 */ /* 0x001ee20000300800 */
[----:B------:R-:W-:-:S02]  /*25d20*/  ISETP.GT.AND P4, PT, R0, 0x100, P1 ;  /* 0x000001000000780c */ /* 0x000fc40000f84270 */
[----:B------:R-:W-:Y:S01]  /*25d30*/  ISETP.GT.AND P5, PT, R0, 0x100, P0 ;  /* 0x000001000000780c */ /* 0x000fe200007a4270 */
[----:B--2---:R-:W-:-:S05]  /*25d40*/  FMUL R10, R10, R2 ;  /* 0x000000020a0a7220 */ /* 0x004fca0000400000 */
[----:B------:R-:W-:-:S04]  /*25d50*/  F2FP.F16.F32.PACK_AB R7, RZ, R10 ;  /* 0x0000000aff07723e */ /* 0x000fc800000000ff */
[----:B------:R-:W-:Y:S02]  /*25d60*/  PRMT R11, R7, 0x7610, R11 ;  /* 0x00007610070b7816 */ /* 0x000fe4000000000b */
[----:B------:R-:W2:Y:S01]  /*25d70*/  LDL.LU R7, [R1+0x178] ;  /* 0x0001780001077983 */ /* 0x000ea20000300800 */
[----:B---3--:R-:W-:-:S05]  /*25d80*/  FMUL R6, R6, R2 ;  /* 0x0000000206067220 */ /* 0x008fca0000400000 */
[----:B------:R-:W-:-:S04]  /*25d90*/  F2FP.F16.F32.PACK_AB R6, RZ, R6 ;  /* 0x00000006ff06723e */ /* 0x000fc800000000ff */
[----:B------:R-:W-:Y:S02]  /*25da0*/  PRMT R10, R6, 0x7610, R10 ;  /* 0x00007610060a7816 */ /* 0x000fe4000000000a */
[----:B------:R-:W3:Y:S04]  /*25db0*/  LDL.LU R6, [R1+0x17c] ;  /* 0x00017c0001067983 */ /* 0x000ee80000300800 */
[----:B------:R0:W-:Y:S04]  /*25dc0*/  @P4 STG.E.U16 desc[UR36][R4.64+0x30], R11 ;  /* 0x0000300b04004986 */ /* 0x0001e8000c101524 */
[----:B------:R1:W-:Y:S04]  /*25dd0*/  @P5 STG.E.U16 desc[UR36][R4.64+0x32], R10 ;  /* 0x0000320a04005986 */ /* 0x0003e8000c101524 */
[----:B0-----:R-:W4:Y:S04]  /*25de0*/  LDL.LU R11, [R1+0x144] ;  /* 0x00014400010b7983 */ /* 0x001f280000300800 */
[----:B-1----:R-:W4:Y:S01]  /*25df0*/  LDL.LU R10, [R1+0x140] ;  /* 0x00014000010a7983 */ /* 0x002f220000300800 */
[----:B------:R-:W-:-:S02]  /*25e00*/  ISETP.GT.AND P4, PT, R0, 0x108, P1 ;  /* 0x000001080000780c */ /* 0x000fc40000f84270 */
[----:B------:R-:W-:Y:S01]  /*25e10*/  ISETP.GT.AND P5, PT, R0, 0x108, P0 ;  /* 0x000001080000780c */ /* 0x000fe200007a4270 */
[----:B--2---:R-:W-:-:S05]  /*25e20*/  FMUL R7, R7, R2 ;  /* 0x0000000207077220 */ /* 0x004fca0000400000 */
[----:B------:R-:W-:-:S05]  /*25e30*/  F2FP.F16.F32.PACK_AB R7, RZ, R7 ;  /* 0x00000007ff07723e */ /* 0x000fca00000000ff */
[----:B------:R-:W-:Y:S01]  /*25e40*/  @P4 STG.E.U16 desc[UR36][R14.64+0x30], R7 ;  /* 0x000030070e004986 */ /* 0x000fe2000c101524 */
[----:B---3--:R-:W-:Y:S01]  /*25e50*/  FMUL R6, R6, R2 ;  /* 0x0000000206067220 */ /* 0x008fe20000400000 */
[----:B------:R-:W-:-:S04]  /*25e60*/  ISETP.GT.AND P4, PT, R0, 0x180, P3 ;  /* 0x000001800000780c */ /* 0x000fc80001f84270 */
[----:B------:R-:W-:-:S05]  /*25e70*/  F2FP.F16.F32.PACK_AB R6, RZ, R6 ;  /* 0x00000006ff06723e */ /* 0x000fca00000000ff */
[----:B------:R0:W-:Y:S01]  /*25e80*/  @P5 STG.E.U16 desc[UR36][R14.64+0x32], R6 ;  /* 0x000032060e005986 */ /* 0x0001e2000c101524 */
[----:B----4-:R-:W-:Y:S01]  /*25e90*/  FMUL R10, R10, R2 ;  /* 0x000000020a0a7220 */ /* 0x010fe20000400000 */
[----:B0-----:R-:W-:-:S04]  /*25ea0*/  IADD3 R6, P5, R4, UR14, RZ ;  /* 0x0000000e04067c10 */ /* 0x001fc8000ffbe0ff */
[----:B------:R-:W-:Y:S02]  /*25eb0*/  F2FP.F16.F32.PACK_AB R10, RZ, R10 ;  /* 0x0000000aff0a723e */ /* 0x000fe400000000ff */
[----:B------:R-:W-:-:S05]  /*25ec0*/  IADD3.X R7, R5, UR13, RZ, P5, !PT ;  /* 0x0000000d05077c10 */ /* 0x000fca000affe4ff */
[----:B------:R0:W-:Y:S04]  /*25ed0*/  @P4 STG.E.U16 desc[UR36][R6.64+0x20], R10 ;  /* 0x0000200a06004986 */ /* 0x0001e8000c101524 */
[----:B0-----:R-:W2:Y:S01]  /*25ee0*/  LDL.LU R10, [R1+0x14c] ;  /* 0x00014c00010a7983 */ /* 0x001ea20000300800 */
[-C--:B------:R-:W-:Y:S01]  /*25ef0*/  FMUL R11, R11, R2.reuse ;  /* 0x000000020b0b7220 */ /* 0x080fe20000400000 */
[----:B------:R-:W-:Y:S01]  /*25f00*/  FMUL R232, R232, R2 ;  /* 0x00000002e8e87220 */ /* 0x000fe20000400000 */
[C---:B------:R-:W-:Y:S02]  /*25f10*/  ISETP.GT.AND P4, PT, R0.reuse, 0x180, P2 ;  /* 0x000001800000780c */ /* 0x040fe40001784270 */
[----:B------:R-:W-:Y:S02]  /*25f20*/  ISETP.GT.AND P3, PT, R0, 0x188, P3 ;  /* 0x000001880000780c */ /* 0x000fe40001f64270 */
[----:B------:R-:W-:-:S02]  /*25f30*/  F2FP.F16.F32.PACK_AB R11, RZ, R11 ;  /* 0x0000000bff0b723e */ /* 0x000fc400000000ff */
[----:B------:R-:W-:Y:S02]  /*25f40*/  F2FP.F16.F32.PACK_AB R232, RZ, R232 ;  /* 0x000000e8ffe8723e */ /* 0x000fe400000000ff */
[----:B------:R-:W-:Y:S02]  /*25f50*/  PRMT R16, R11, 0x7610, R16 ;  /* 0x000076100b107816 */ /* 0x000fe40000000010 */
[----:B------:R-:W-:Y:S02]  /*25f60*/  PRMT R237, R232, 0x7610, R237 ;  /* 0x00007610e8ed7816 */ /* 0x000fe400000000ed */
[C---:B------:R-:W-:Y:S01]  /*25f70*/  ISETP.GT.AND P2, PT, R0.reuse, 0x188, P2 ;  /* 0x000001880000780c */ /* 0x040fe20001744270 */
[----:B------:R0:W-:Y:S01]  /*25f80*/  @P4 STG.E.U16 desc[UR36][R6.64+0x22], R16 ;  /* 0x0000221006004986 */ /* 0x0001e2000c101524 */
[C---:B------:R-:W-:Y:S01]  /*25f90*/  ISETP.GT.AND P4, PT, R0.reuse, 0x180, P1 ;  /* 0x000001800000780c */ /* 0x040fe20000f84270 */
[-C--:B------:R-:W-:Y:S01]  /*25fa0*/  FMUL R235, R235, R2.reuse ;  /* 0x00000002ebeb7220 */ /* 0x080fe20000400000 */
[----:B------:R-:W-:Y:S01]  /*25fb0*/  ISETP.GT.AND P1, PT, R0, 0x188, P1 ;  /* 0x000001880000780c */ /* 0x000fe20000f24270 */
[-C--:B------:R-:W-:Y:S01]  /*25fc0*/  FMUL R234, R234, R2.reuse ;  /* 0x00000002eaea7220 */ /* 0x080fe20000400000 */
[-C--:B------:R-:W-:Y:S01]  /*25fd0*/  FMUL R233, R233, R2.reuse ;  /* 0x00000002e9e97220 */ /* 0x080fe20000400000 */
[----:B------:R-:W-:Y:S01]  /*25fe0*/  FMUL R232, R17, R2 ;  /* 0x0000000211e87220 */ /* 0x000fe20000400000 */
[----:B------:R-:W-:-:S02]  /*25ff0*/  F2FP.F16.F32.PACK_AB R235, RZ, R235 ;  /* 0x000000ebffeb723e */ /* 0x000fc400000000ff */
[----:B------:R-:W-:Y:S02]  /*26000*/  F2FP.F16.F32.PACK_AB R234, RZ, R234 ;  /* 0x000000eaffea723e */ /* 0x000fe400000000ff */
[----:B------:R-:W-:Y:S01]  /*26010*/  F2FP.F16.F32.PACK_AB R233, RZ, R233 ;  /* 0x000000e9ffe9723e */ /* 0x000fe200000000ff */
[----:B0-----:R-:W3:Y:S01]  /*26020*/  LDL.LU R16, [R1+0x138] ;  /* 0x0001380001107983 */ /* 0x001ee20000300800 */
[----:B------:R-:W-:-:S03]  /*26030*/  F2FP.F16.F32.PACK_AB R232, RZ, R232 ;  /* 0x000000e8ffe8723e */ /* 0x000fc600000000ff */
[----:B------:R-:W4:Y:S01]  /*26040*/  LDL.LU R17, [R1+0x13c] ;  /* 0x00013c0001117983 */ /* 0x000f220000300800 */
[----:B--2---:R-:W-:Y:S01]  /*26050*/  FMUL R236, R10, R2 ;  /* 0x000000020aec7220 */ /* 0x004fe20000400000 */
[----:B------:R-:W-:-:S04]  /*26060*/  IADD3 R10, P5, R6, UR5, RZ ;  /* 0x00000005060a7c10 */ /* 0x000fc8000ffbe0ff */
[----:B------:R-:W-:-:S05]  /*26070*/  IADD3.X R11, R7, UR4, RZ, P5, !PT ;  /* 0x00000004070b7c10 */ /* 0x000fca000affe4ff */
[----:B------:R-:W-:Y:S01]  /*26080*/  @P3 STG.E.U16 desc[UR36][R10.64+0x20], R237 ;  /* 0x000020ed0a003986 */ /* 0x000fe2000c101524 */
[C---:B------:R-:W-:Y:S02]  /*26090*/  ISETP.GT.AND P3, PT, R0.reuse, 0x180, P0 ;  /* 0x000001800000780c */ /* 0x040fe40000764270 */
[----:B------:R-:W-:Y:S02]  /*260a0*/  ISETP.GT.AND P0, PT, R0, 0x188, P0 ;  /* 0x000001880000780c */ /* 0x000fe40000704270 */
[----:B------:R-:W-:-:S05]  /*260b0*/  F2FP.F16.F32.PACK_AB R236, RZ, R236 ;  /* 0x000000ecffec723e */ /* 0x000fca00000000ff */
[----:B------:R0:W-:Y:S04]  /*260c0*/  @P2 STG.E.U16 desc[UR36][R22.64+0x22], R236 ;  /* 0x000022ec16002986 */ /* 0x0001e8000c101524 */
[----:B------:R1:W-:Y:S04]  /*260d0*/  @P4 STG.E.U16 desc[UR36][R6.64+0x30], R235 ;  /* 0x000030eb06004986 */ /* 0x0003e8000c101524 */
[----:B------:R2:W-:Y:S04]  /*260e0*/  @P3 STG.E.U16 desc[UR36][R6.64+0x32], R234 ;  /* 0x000032ea06003986 */ /* 0x0005e8000c101524 */
[----:B0-----:R-:W3:Y:S04]  /*260f0*/  LDL.LU R23, [R1+0x128] ;  /* 0x0001280001177983 */ /* 0x001ee80000300800 */
[----:B------:R-:W4:Y:S04]  /*26100*/  LDL.LU R22, [R1+0x12c] ;  /* 0x00012c0001167983 */ /* 0x000f280000300800 */
[----:B-1----:R-:W4:Y:S04]  /*26110*/  LDL.LU R235, [R1+0x134] ;  /* 0x0001340001eb7983 */ /* 0x002f280000300800 */
[----:B--2---:R-:W2:Y:S04]  /*26120*/  LDL.LU R234, [R1+0x130] ;  /* 0x0001300001ea7983 */ /* 0x004ea80000300800 */
[----:B------:R0:W-:Y:S04]  /*26130*/  @P1 STG.E.U16 desc[UR36][R10.64+0x30], R233 ;  /* 0x000030e90a001986 */ /* 0x0001e8000c101524 */
[----:B------:R1:W-:Y:S04]  /*26140*/  @P0 STG.E.U16 desc[UR36][R10.64+0x32], R232 ;  /* 0x000032e80a000986 */ /* 0x0003e8000c101524 */
[----:B0-----:R-:W2:Y:S04]  /*26150*/  LDL.LU R233, [R1+0x120] ;  /* 0x0001200001e97983 */ /* 0x001ea80000300800 */
[----:B-1----:R-:W2:Y:S01]  /*26160*/  LDL.LU R232, [R1+0x124] ;  /* 0x0001240001e87983 */ /* 0x002ea20000300800 */
[----:B------:R-:W-:-:S02]  /*26170*/  ISETP.GT.AND P3, PT, R3, 0x20, PT ;  /* 0x000000200300780c */ /* 0x000fc40003f64270 */
[----:B------:R-:W-:Y:S02]  /*26180*/  ISETP.GT.AND P2, PT, R3, 0x21, PT ;  /* 0x000000210300780c */ /* 0x000fe40003f44270 */
[C---:B------:R-:W-:Y:S02]  /*26190*/  ISETP.GT.AND P0, PT, R0.reuse, RZ, P3 ;  /* 0x000000ff0000720c */ /* 0x040fe40001f04270 */
[C---:B------:R-:W-:Y:S02]  /*261a0*/  ISETP.GT.AND P4, PT, R0.reuse, RZ, P2 ;  /* 0x000000ff0000720c */ /* 0x040fe40001784270 */
[C---:B------:R-:W-:Y:S02]  /*261b0*/  ISETP.GT.AND P1, PT, R0.reuse, 0x8, P2 ;  /* 0x000000080000780c */ /* 0x040fe40001724270 */
[----:B------:R-:W-:Y:S01]  /*261c0*/  ISETP.GT.AND P5, PT, R0, 0x8, P3 ;  /* 0x000000080000780c */ /* 0x000fe20001fa4270 */
[-C--:B---3--:R-:W-:Y:S01]  /*261d0*/  FMUL R23, R23, R2.reuse ;  /* 0x0000000217177220 */ /* 0x088fe20000400000 */
[----:B----4-:R-:W-:-:S04]  /*261e0*/  FMUL R22, R22, R2 ;  /* 0x0000000216167220 */ /* 0x010fc80000400000 */
[----:B------:R-:W-:Y:S02]  /*261f0*/  F2FP.F16.F32.PACK_AB R23, RZ, R23 ;  /* 0x00000017ff17723e */ /* 0x000fe400000000ff */
[----:B------:R-:W-:Y:S01]  /*26200*/  F2FP.F16.F32.PACK_AB R22, RZ, R22 ;  /* 0x00000016ff16723e */ /* 0x000fe200000000ff */
[-C--:B--2---:R-:W-:Y:S01]  /*26210*/  FMUL R233, R233, R2.reuse ;  /* 0x00000002e9e97220 */ /* 0x084fe20000400000 */
[----:B------:R-:W-:-:S04]  /*26220*/  FMUL R232, R232, R2 ;  /* 0x00000002e8e87220 */ /* 0x000fc80000400000 */
[----:B------:R-:W-:Y:S02]  /*26230*/  F2FP.F16.F32.PACK_AB R233, RZ, R233 ;  /* 0x000000e9ffe9723e */ /* 0x000fe400000000ff */
[----:B------:R-:W-:-:S03]  /*26240*/  F2FP.F16.F32.PACK_AB R232, RZ, R232 ;  /* 0x000000e8ffe8723e */ /* 0x000fc600000000ff */
[----:B------:R-:W-:Y:S01]  /*26250*/  @P0 STG.E.U16 desc[UR36][R12.64+0x40], R233 ;  /* 0x000040e90c000986 */ /* 0x000fe2000c101524 */
[----:B------:R-:W-:-:S03]  /*26260*/  ISETP.GT.AND P0, PT, R3, 0x28, PT ;  /* 0x000000280300780c */ /* 0x000fc60003f04270 */
[----:B------:R-:W-:Y:S04]  /*26270*/  @P4 STG.E.U16 desc[UR36][R12.64+0x42], R232 ;  /* 0x000042e80c004986 */ /* 0x000fe8000c101524 */
[----:B------:R0:W-:Y:S01]  /*26280*/  @P1 STG.E.U16 desc[UR36][R20.64+0x42], R22 ;  /* 0x0000421614001986 */ /* 0x0001e2000c101524 */
[----:B------:R-:W-:-:S03]  /*26290*/  ISETP.GT.AND P1, PT, R3, 0x29, PT ;  /* 0x000000290300780c */ /* 0x000fc60003f24270 */
[----:B------:R1:W-:Y:S01]  /*262a0*/  @P5 STG.E.U16 desc[UR36][R20.64+0x40], R23 ;  /* 0x0000401714005986 */ /* 0x0003e2000c101524 */
[C---:B------:R-:W-:Y:S02]  /*262b0*/  ISETP.GT.AND P5, PT, R0.reuse, RZ, P0 ;  /* 0x000000ff0000720c */ /* 0x040fe400007a4270 */
[----:B------:R-:W-:Y:S01]  /*262c0*/  ISETP.GT.AND P4, PT, R0, RZ, P1 ;  /* 0x000000ff0000720c */ /* 0x000fe20000f84270 */
[-C--:B0-----:R-:W-:Y:S01]  /*262d0*/  FMUL R22, R235, R2.reuse ;  /* 0x00000002eb167220 */ /* 0x081fe20000400000 */
[----:B-1----:R-:W-:-:S04]  /*262e0*/  FMUL R23, R234, R2 ;  /* 0x00000002ea177220 */ /* 0x002fc80000400000 */
[----:B------:R-:W-:Y:S01]  /*262f0*/  F2FP.F16.F32.PACK_AB R22, RZ, R22 ;  /* 0x00000016ff16723e */ /* 0x000fe200000000ff */
[----:B------:R-:W2:Y:S01]  /*26300*/  LDL.LU R234, [R1+0x110] ;  /* 0x0001100001ea7983 */ /* 0x000ea20000300800 */
[----:B------:R-:W-:-:S03]  /*26310*/  F2FP.F16.F32.PACK_AB R23, RZ, R23 ;  /* 0x00000017ff17723e */ /* 0x000fc600000000ff */
[----:B------:R-:W3:Y:S01]  /*26320*/  LDL.LU R235, [R1+0x114] ;  /* 0x0001140001eb7983 */ /* 0x000ee20000300800 */
[----:B------:R-:W-:Y:S02]  /*26330*/  PRMT R232, R22, 0x7610, R232 ;  /* 0x0000761016e87816 */ /* 0x000fe400000000e8 */
[----:B------:R-:W-:-:S03]  /*26340*/  PRMT R233, R23, 0x7610, R233 ;  /* 0x0000761017e97816 */ /* 0x000fc600000000e9 */
[----:B------:R-:W-:Y:S01]  /*26350*/  @P4 STG.E.U16 desc[UR36][R12.64+0x52], R232 ;  /* 0x000052e80c004986 */ /* 0x000fe2000c101524 */
[----:B------:R-:W-:-:S03]  /*26360*/  ISETP.GT.AND P4, PT, R0, 0x8, P1 ;  /* 0x000000080000780c */ /* 0x000fc60000f84270 */
[----:B------:R-:W-:Y:S01]  /*26370*/  @P5 STG.E.U16 desc[UR36][R12.64+0x50], R233 ;  /* 0x000050e90c005986 */ /* 0x000fe2000c101524 */
[----:B------:R-:W-:Y:S01]  /*26380*/  ISETP.GT.AND P5, PT, R0, 0x8, P0 ;  /* 0x000000080000780c */ /* 0x000fe200007a4270 */
[-C--:B------:R-:W-:Y:S01]  /*26390*/  FMUL R23, R16, R2.reuse ;  /* 0x0000000210177220 */ /* 0x080fe20000400000 */
[----:B------:R-:W-:Y:S01]  /*263a0*/  FMUL R22, R17, R2 ;  /* 0x0000000211167220 */ /* 0x000fe20000400000 */
[----:B------:R-:W4:Y:S03]  /*263b0*/  LDL.LU R16, [R1+0x118] ;  /* 0x0001180001107983 */ /* 0x000f260000300800 */
[----:B------:R-:W-:Y:S01]  /*263c0*/  F2FP.F16.F32.PACK_AB R23, RZ, R23 ;  /* 0x00000017ff17723e */ /* 0x000fe200000000ff */
[----:B------:R-:W4:Y:S01]  /*263d0*/  LDL.LU R17, [R1+0x11c] ;  /* 0x00011c0001117983 */ /* 0x000f220000300800 */
[----:B------:R-:W-:-:S05]  /*263e0*/  F2FP.F16.F32.PACK_AB R22, RZ, R22 ;  /* 0x00000016ff16723e */ /* 0x000fca00000000ff */
[----:B------:R0:W-:Y:S04]  /*263f0*/  @P5 STG.E.U16 desc[UR36][R20.64+0x50], R23 ;  /* 0x0000501714005986 */ /* 0x0001e8000c101524 */
[----:B------:R1:W-:Y:S04]  /*26400*/  @P4 STG.E.U16 desc[UR36][R20.64+0x52], R22 ;  /* 0x0000521614004986 */ /* 0x0003e8000c101524 */
[----:B0-----:R-:W2:Y:S04]  /*26410*/  LDL.LU R23, [R1+0x100] ;  /* 0x0001000001177983 */ /* 0x001ea80000300800 */
[----:B-1----:R-:W3:Y:S01]  /*26420*/  LDL.LU R22, [R1+0x104] ;  /* 0x0001040001167983 */ /* 0x002ee20000300800 */
[----:B------:R-:W-:-:S02]  /*26430*/  ISETP.GT.AND P4, PT, R0, 0x80, P3 ;  /* 0x000000800000780c */ /* 0x000fc40001f84270 */
[----:B------:R-:W-:Y:S01]  /*26440*/  ISETP.GT.AND P5, PT, R0, 0x80, P2 ;  /* 0x000000800000780c */ /* 0x000fe200017a4270 */
[-C--:B--2---:R-:W-:Y:S01]  /*26450*/  FMUL R23, R23, R2.reuse ;  /* 0x0000000217177220 */ /* 0x084fe20000400000 */
[----:B---3--:R-:W-:-:S04]  /*26460*/  FMUL R22, R22, R2 ;  /* 0x0000000216167220 */ /* 0x008fc80000400000 */
[----:B------:R-:W-:Y:S02]  /*26470*/  F2FP.F16.F32.PACK_AB R23, RZ, R23 ;  /* 0x00000017ff17723e */ /* 0x000fe400000000ff */
[----:B------:R-:W-:-:S03]  /*26480*/  F2FP.F16.F32.PACK_AB R22, RZ, R22 ;  /* 0x00000016ff16723e */ /* 0x000fc600000000ff */
        /* <DEDUP_REMOVED lines=11> */
[----:B------:R1:W-:Y:S01]  /*26540*/  @P5 STG.E.U16 desc[UR36][R18.64+0x42], R22 ;  /* 0x0000421612005986 */ /* 0x0003e2000c101524 */
[----:B------:R-:W-:Y:S01]  /*26550*/  ISETP.GT.AND P5, PT, R0, 0x80, P0 ;  /* 0x000000800000780c */ /* 0x000fe200007a4270 */
[-C--:B0-----:R-:W-:Y:S01]  /*26560*/  FMUL R23, R234, R2.reuse ;  /* 0x00000002ea177220 */ /* 0x081fe20000400000 */
[----:B------:R-:W-:Y:S01]  /*26570*/  ISETP.GT.AND P4, PT, R0, 0x80, P1 ;  /* 0x000000800000780c */ /* 0x000fe20000f84270 */
[----:B-1----:R-:W-:-:S03]  /*26580*/  FMUL R22, R235, R2 ;  /* 0x00000002eb167220 */ /* 0x002fc60000400000 */
[----:B------:R-:W-:-:S04]  /*26590*/  F2FP.F16.F32.PACK_AB R23, RZ, R23 ;  /* 0x00000017ff17723e */ /* 0x000fc800000000ff */
[----:B------:R-:W-:Y:S02]  /*265a0*/  PRMT R233, R23, 0x7610, R233 ;  /* 0x0000761017e97816 */ /* 0x000fe400000000e9 */
[----:B------:R-:W-:-:S03]  /*265b0*/  F2FP.F16.F32.PACK_AB R22, RZ, R22 ;  /* 0x00000016ff16723e */ /* 0x000fc600000000ff */
[----:B------:R-:W-:Y:S01]  /*265c0*/  @P5 STG.E.U16 desc[UR36][R8.64+0x50], R233 ;  /* 0x000050e908005986 */ /* 0x000fe2000c101524 */
[----:B------:R-:W-:Y:S02]  /*265d0*/  PRMT R232, R22, 0x7610, R232 ;  /* 0x0000761016e87816 */ /* 0x000fe400000000e8 */
[----:B------:R-:W-:Y:S01]  /*265e0*/  ISETP.GT.AND P5, PT, R0, 0x88, P0 ;  /* 0x000000880000780c */ /* 0x000fe200007a4270 */
[-C--:B----4-:R-:W-:Y:S02]  /*265f0*/  FMUL R23, R16, R2.reuse ;  /* 0x0000000210177220 */ /* 0x090fe40000400000 */
[----:B------:R-:W-:Y:S01]  /*26600*/  @P4 STG.E.U16 desc[UR36][R8.64+0x52], R232 ;  /* 0x000052e808004986 */ /* 0x000fe2000c101524 */
[----:B------:R-:W-:Y:S01]  /*26610*/  ISETP.GT.AND P4, PT, R0, 0x88, P1 ;  /* 0x000000880000780c */ /* 0x000fe20000f84270 */
[----:B------:R-:W-:Y:S01]  /*26620*/  FMUL R22, R17, R2 ;  /* 0x0000000211167220 */ /* 0x000fe20000400000 */
[----:B------:R-:W-:Y:S01]  /*26630*/  F2FP.F16.F32.PACK_AB R23, RZ, R23 ;  /* 0x00000017ff17723e */ /* 0x000fe200000000ff */
[----:B------:R-:W2:Y:S04]  /*26640*/  LDL.LU R17, [R1+0xcc] ;  /* 0x0000cc0001117983 */ /* 0x000ea80000300800 */
[----:B------:R-:W3:Y:S01]  /*26650*/  LDL.LU R235, [R1+0xd4] ;  /* 0x0000d40001eb7983 */ /* 0x000ee20000300800 */
[----:B------:R-:W-:-:S03]  /*26660*/  F2FP.F16.F32.PACK_AB R22, RZ, R22 ;  /* 0x00000016ff16723e */ /* 0x000fc600000000ff */
[----:B------:R-:W4:Y:S04]  /*26670*/  LDL.LU R234, [R1+0xd8] ;  /* 0x0000d80001ea7983 */ /* 0x000f280000300800 */
[----:B------:R-:W4:Y:S04]  /*26680*/  LDL.LU R16, [R1+0xdc] ;  /* 0x0000dc0001107983 */ /* 0x000f280000300800 */
        /* <DEDUP_REMOVED lines=24> */
[----:B------:R-:W-:Y:S01]  /*26810*/  ISETP.GT.AND P5, PT, R0, 0x100, P0 ;  /* 0x000001000000780c */ /* 0x000fe200007a4270 */
[-C--:B--2---:R-:W-:Y:S01]  /*26820*/  FMUL R23, R23, R2.reuse ;  /* 0x0000000217177220 */ /* 0x084fe20000400000 */
[----:B---3--:R-:W-:-:S04]  /*26830*/  FMUL R22, R22, R2 ;  /* 0x0000000216167220 */ /* 0x008fc80000400000 */
[----:B------:R-:W-:Y:S02]  /*26840*/  F2FP.F16.F32.PACK_AB R23, RZ, R23 ;  /* 0x00000017ff17723e */ /* 0x000fe400000000ff */
[----:B------:R-:W-:Y:S02]  /*26850*/  F2FP.F16.F32.PACK_AB R22, RZ, R22 ;  /* 0x00000016ff16723e */ /* 0x000fe400000000ff */
[----:B------:R-:W-:Y:S02]  /*26860*/  PRMT R233, R23, 0x7610, R233 ;  /* 0x0000761017e97816 */ /* 0x000fe400000000e9 */
[----:B------:R-:W2:Y:S01]  /*26870*/  LDL.LU R23, [R1+0xf8] ;  /* 0x0000f80001177983 */ /* 0x000ea20000300800 */
[----:B------:R-:W-:-:S03]  /*26880*/  PRMT R232, R22, 0x7610, R232 ;  /* 0x0000761016e87816 */ /* 0x000fc600000000e8 */
[----:B------:R-:W3:Y:S01]  /*26890*/  LDL.LU R22, [R1+0xfc] ;  /* 0x0000fc0001167983 */ /* 0x000ee20000300800 */
[----:B------:R-:W-:-:S03]  /*268a0*/  ISETP.GT.AND P4, PT, R0, 0x100, P1 ;  /* 0x000001000000780c */ /* 0x000fc60000f84270 */
[----:B------:R0:W-:Y:S01]  /*268b0*/  @P5 STG.E.U16 desc[UR36][R4.64+0x50], R233 ;  /* 0x000050e904005986 */ /* 0x0001e2000c101524 */
[----:B------:R-:W-:-:S09]  /*268c0*/  ISETP.GT.AND P5, PT, R0, 0x108, P0 ;  /* 0x000001080000780c */ /* 0x000fd200007a4270 */
[----:B------:R1:W-:Y:S01]  /*268d0*/  @P4 STG.E.U16 desc[UR36][R4.64+0x52], R232 ;  /* 0x000052e804004986 */ /* 0x0003e2000c101524 */
[----:B------:R-:W-:-:S03]  /*268e0*/  ISETP.GT.AND P4, PT, R0, 0x108, P1 ;  /* 0x000001080000780c */ /* 0x000fc60000f84270 */
[----:B0-----:R-:W4:Y:S04]  /*268f0*/  LDL.LU R233, [R1+0xd0] ;  /* 0x0000d00001e97983 */ /* 0x001f280000300800 */
[----:B-1----:R-:W4:Y:S01]  /*26900*/  LDL.LU R232, [R1+0xc0] ;  /* 0x0000c00001e87983 */ /* 0x002f220000300800 */
        /* <DEDUP_REMOVED lines=9> */
[----:B----4-:R-:W-:Y:S01]  /*269a0*/  FMUL R232, R232, R2 ;  /* 0x00000002e8e87220 */ /* 0x010fe20000400000 */
[----:B------:R-:W-:-:S02]  /*269b0*/  ISETP.GT.AND P4, PT, R0, 0x180, P2 ;  /* 0x000001800000780c */ /* 0x000fc40001784270 */
[----:B------:R-:W-:Y:S02]  /*269c0*/  ISETP.GT.AND P3, PT, R0, 0x188, P3 ;  /* 0x000001880000780c */ /* 0x000fe40001f64270 */
[----:B------:R-:W-:-:S04]  /*269d0*/  F2FP.F16.F32.PACK_AB R232, RZ, R232 ;  /* 0x000000e8ffe8723e */ /* 0x000fc800000000ff */
[----:B------:R-:W-:Y:S01]  /*269e0*/  PRMT R237, R232, 0x7610, R237 ;  /* 0x00007610e8ed7816 */ /* 0x000fe200000000ed */
[-C--:B------:R-:W-:Y:S01]  /*269f0*/  FMUL R236, R17, R2.reuse ;  /* 0x0000000211ec7220 */ /* 0x080fe20000400000 */
[----:B------:R-:W-:Y:S01]  /*26a00*/  ISETP.GT.AND P2, PT, R0, 0x188, P2 ;  /* 0x000001880000780c */ /* 0x000fe20001744270 */
[-C--:B------:R-:W-:Y:S01]  /*26a10*/  FMUL R235, R235, R2.reuse ;  /* 0x00000002ebeb7220 */ /* 0x080fe20000400000 */
[-C--:B------:R-:W-:Y:S01]  /*26a20*/  FMUL R233, R233, R2.reuse ;  /* 0x00000002e9e97220 */ /* 0x080fe20000400000 */
[----:B------:R-:W-:Y:S04]  /*26a30*/  @P5 STG.E.U16 desc[UR36][R6.64+0x40], R237 ;  /* 0x000040ed06005986 */ /* 0x000fe8000c101524 */
[----:B------:R-:W-:Y:S01]  /*26a40*/  F2FP.F16.F32.PACK_AB R233, RZ, R233 ;  /* 0x000000e9ffe9723e */ /* 0x000fe200000000ff */
[----:B------:R0:W5:Y:S01]  /*26a50*/  LDL.LU R17, [R1+0x2a0] ;  /* 0x0002a00001117983 */ /* 0x0001620000300800 */
[-C--:B--2---:R-:W-:Y:S01]  /*26a60*/  FMUL R23, R23, R2.reuse ;  /* 0x0000000217177220 */ /* 0x084fe20000400000 */
[----:B---3--:R-:W-:-:S04]  /*26a70*/  FMUL R22, R22, R2 ;  /* 0x0000000216167220 */ /* 0x008fc80000400000 */
[----:B------:R-:W-:-:S04]  /*26a80*/  F2FP.F16.F32.PACK_AB R23, RZ, R23 ;  /* 0x00000017ff17723e */ /* 0x000fc800000000ff */
[----:B------:R-:W-:Y:S02]  /*26a90*/  PRMT R232, R23, 0x7610, R232 ;  /* 0x0000761017e87816 */ /* 0x000fe400000000e8 */
[----:B------:R-:W-:-:S03]  /*26aa0*/  F2FP.F16.F32.PACK_AB R22, RZ, R22 ;  /* 0x00000016ff16723e */ /* 0x000fc600000000ff */
[----:B------:R1:W-:Y:S01]  /*26ab0*/  @P4 STG.E.U16 desc[UR36][R6.64+0x42], R232 ;  /* 0x000042e806004986 */ /* 0x0003e2000c101524 */
[----:B------:R-:W-:-:S03]  /*26ac0*/  ISETP.GT.AND P4, PT, R0, 0x180, P0 ;  /* 0x000001800000780c */ /* 0x000fc60000784270 */
[----:B------:R2:W-:Y:S01]  /*26ad0*/  @P3 STG.E.U16 desc[UR36][R10.64+0x40], R22 ;  /* 0x000040160a003986 */ /* 0x0005e2000c101524 */
[C---:B------:R-:W-:Y:S02]  /*26ae0*/  ISETP.GT.AND P3, PT, R0.reuse, 0x180, P1 ;  /* 0x000001800000780c */ /* 0x040fe40000f64270 */
[----:B------:R-:W-:Y:S01]  /*26af0*/  ISETP.GT.AND P0, PT, R0, 0x188, P0 ;  /* 0x000001880000780c */ /* 0x000fe20000704270 */
[-C--:B------:R-:W-:Y:S01]  /*26b00*/  FMUL R23, R234, R2.reuse ;  /* 0x00000002ea177220 */ /* 0x080fe20000400000 */
[----:B------:R-:W-:Y:S02]  /*26b10*/  FMUL R234, R16, R2 ;  /* 0x0000000210ea7220 */ /* 0x000fe40000400000 */
[----:B------:R-:W3:Y:S01]  /*26b20*/  LDL.LU R16, [R1+0xbc] ;  /* 0x0000bc0001107983 */ /* 0x000ee20000300800 */
[----:B-1----:R-:W-:Y:S02]  /*26b30*/  F2FP.F16.F32.PACK_AB R232, RZ, R235 ;  /* 0x000000ebffe8723e */ /* 0x002fe400000000ff */
[----:B--2---:R-:W-:-:S04]  /*26b40*/  F2FP.F16.F32.PACK_AB R22, RZ, R236 ;  /* 0x000000ecff16723e */ /* 0x004fc800000000ff */
[----:B------:R-:W-:Y:S02]  /*26b50*/  PRMT R235, R22, 0x7610, R235 ;  /* 0x0000761016eb7816 */ /* 0x000fe400000000eb */
[----:B------:R-:W-:Y:S02]  /*26b60*/  F2FP.F16.F32.PACK_AB R23, RZ, R23 ;  /* 0x00000017ff17723e */ /* 0x000fe400000000ff */
[----:B------:R-:W-:Y:S01]  /*26b70*/  F2FP.F16.F32.PACK_AB R22, RZ, R234 ;  /* 0x000000eaff16723e */ /* 0x000fe200000000ff */
[----:B------:R1:W-:Y:S04]  /*26b80*/  @P2 STG.E.U16 desc[UR36][R10.64+0x42], R235 ;  /* 0x000042eb0a002986 */ /* 0x0003e8000c101524 */
[----:B------:R-:W2:Y:S04]  /*26b90*/  LDL.LU R234, [R1+0xb8] ;  /* 0x0000b80001ea7983 */ /* 0x000ea80000300800 */
[----:B------:R4:W-:Y:S04]  /*26ba0*/  @P4 STG.E.U16 desc[UR36][R6.64+0x50], R233 ;  /* 0x000050e906004986 */ /* 0x0009e8000c101524 */
[----:B-1----:R-:W3:Y:S04]  /*26bb0*/  LDL.LU R235, [R1+0xb4] ;  /* 0x0000b40001eb7983 */ /* 0x002ee80000300800 */
[----:B------:R1:W-:Y:S04]  /*26bc0*/  @P3 STG.E.U16 desc[UR36][R6.64+0x52], R232 ;  /* 0x000052e806003986 */ /* 0x0003e8000c101524 */
[----:B----4-:R-:W4:Y:S04]  /*26bd0*/  LDL.LU R233, [R1+0xa0] ;  /* 0x0000a00001e97983 */ /* 0x010f280000300800 */
[----:B------:R0:W-:Y:S04]  /*26be0*/  @P0 STG.E.U16 desc[UR36][R10.64+0x50], R23 ;  /* 0x000050170a000986 */ /* 0x0001e8000c101524 */
[----:B-1----:R-:W2:Y:S04]  /*26bf0*/  LDL.LU R232, [R1+0xa4] ;  /* 0x0000a40001e87983 */ /* 0x002ea80000300800 */
[----:B0-----:R-:W3:Y:S01]  /*26c00*/  LDL.LU R23, [R1+0xa8] ;  /* 0x0000a80001177983 */ /* 0x001ee20000300800 */
[----:B------:R-:W-:-:S02]  /*26c10*/  ISETP.GT.AND P3, PT, R3, 0x30, PT ;  /* 0x000000300300780c */ /* 0x000fc40003f64270 */
[----:B------:R-:W-:Y:S02]  /*26c20*/  ISETP.GT.AND P2, PT, R3, 0x31, PT ;  /* 0x000000310300780c */ /* 0x000fe40003f44270 */
[C---:B------:R-:W-:Y:S02]  /*26c30*/  ISETP.GT.AND P1, PT, R0.reuse, 0x188, P1 ;  /* 0x000001880000780c */ /* 0x040fe40000f24270 */
[C---:B------:R-:W-:Y:S02]  /*26c40*/  ISETP.GT.AND P0, PT, R0.reuse, RZ, P3 ;  /* 0x000000ff0000720c */ /* 0x040fe40001f04270 */
[C---:B------:R-:W-:Y:S02]  /*26c50*/  ISETP.GT.AND P4, PT, R0.reuse, RZ, P2 ;  /* 0x000000ff0000720c */ /* 0x040fe40001784270 */
[----:B------:R-:W-:-:S07]  /*26c60*/  ISETP.GT.AND P5, PT, R0, 0x8, P3 ;  /* 0x000000080000780c */ /* 0x000fce0001fa4270 */
[----:B------:R0:W-:Y:S04]  /*26c70*/  @P1 STG.E.U16 desc[UR36][R10.64+0x52], R22 ;  /* 0x000052160a001986 */ /* 0x0001e8000c101524 */
[----:B0-----:R-:W3:Y:S01]  /*26c80*/  LDL.LU R22, [R1+0xac] ;  /* 0x0000ac0001167983 */ /* 0x001ee20000300800 */
[-C--:B----4-:R-:W-:Y:S01]  /*26c90*/  FMUL R233, R233, R2.reuse ;  /* 0x00000002e9e97220 */ /* 0x090fe20000400000 */
[----:B--2---:R-:W-:-:S04]  /*26ca0*/  FMUL R232, R232, R2 ;  /* 0x00000002e8e87220 */ /* 0x004fc80000400000 */
[----:B------:R-:W-:Y:S01]  /*26cb0*/  F2FP.F16.F32.PACK_AB R233, RZ, R233 ;  /* 0x000000e9ffe9723e */ /* 0x000fe200000000ff */
[----:B---3--:R-:W-:Y:S01]  /*26cc0*/  FMUL R23, R23, R2 ;  /* 0x0000000217177220 */ /* 0x008fe20000400000 */
[----:B------:R-:W-:-:S04]  /*26cd0*/  F2FP.F16.F32.PACK_AB R232, RZ, R232 ;  /* 0x000000e8ffe8723e */ /* 0x000fc800000000ff */
[----:B------:R-:W-:Y:S01]  /*26ce0*/  F2FP.F16.F32.PACK_AB R23, RZ, R23 ;  /* 0x00000017ff17723e */ /* 0x000fe200000000ff */
[----:B------:R-:W-:Y:S04]  /*26cf0*/  @P0 STG.E.U16 desc[UR36][R12.64+0x60], R233 ;  /* 0x000060e90c000986 */ /* 0x000fe8000c101524 */
[----:B------:R-:W-:Y:S04]  /*26d00*/  @P4 STG.E.U16 desc[UR36][R12.64+0x62], R232 ;  /* 0x000062e80c004986 */ /* 0x000fe8000c101524 */
[----:B------:R0:W-:Y:S04]  /*26d10*/  @P5 STG.E.U16 desc[UR36][R20.64+0x60], R23 ;  /* 0x0000601714005986 */ /* 0x0001e8000c101524 */
[----:B0-----:R-:W2:Y:S01]  /*26d20*/  LDL.LU R23, [R1+0xb0] ;  /* 0x0000b00001177983 */ /* 0x001ea20000300800 */
[----:B------:R-:W-:-:S02]  /*26d30*/  ISETP.GT.AND P1, PT, R0, 0x8, P2 ;  /* 0x000000080000780c */ /* 0x000fc40001724270 */
[----:B------:R-:W-:Y:S01]  /*26d40*/  ISETP.GT.AND P0, PT, R3, 0x38, PT ;  /* 0x000000380300780c */ /* 0x000fe20003f04270 */
[----:B------:R-:W-:-:S03]  /*26d50*/  FMUL R22, R22, R2 ;  /* 0x0000000216167220 */ /* 0x000fc60000400000 */
[----:B------:R-:W-:Y:S02]  /*26d60*/  ISETP.GT.AND P5, PT, R0, RZ, P0 ;  /* 0x000000ff0000720c */ /* 0x000fe400007a4270 */
[----:B------:R-:W-:-:S05]  /*26d70*/  F2FP.F16.F32.PACK_AB R22, RZ, R22 ;  /* 0x00000016ff16723e */ /* 0x000fca00000000ff */
[----:B------:R0:W-:Y:S01]  /*26d80*/  @P1 STG.E.U16 desc[UR36][R20.64+0x62], R22 ;  /* 0x0000621614001986 */ /* 0x0001e2000c101524 */
[----:B------:R-:W-:-:S04]  /*26d90*/  ISETP.GT.AND P1, PT, R3, 0x39, PT ;  /* 0x000000390300780c */ /* 0x000fc80003f24270 */
[----:B------:R-:W-:Y:S01]  /*26da0*/  ISETP.GT.AND P4, PT, R0, RZ, P1 ;  /* 0x000000ff0000720c */ /* 0x000fe20000f84270 */
[----:B0-----:R-:W-:Y:S02]  /*26db0*/  FMUL R22, R235, R2 ;  /* 0x00000002eb167220 */ /* 0x001fe40000400000 */
[----:B------:R-:W3:Y:S03]  /*26dc0*/  LDL.LU R235, [R1+0x94] ;  /* 0x0000940001eb7983 */ /* 0x000ee60000300800 */
[----:B------:R-:W-:-:S04]  /*26dd0*/  F2FP.F16.F32.PACK_AB R22, RZ, R22 ;  /* 0x00000016ff16723e */ /* 0x000fc800000000ff */
[----:B------:R-:W-:Y:S01]  /*26de0*/  PRMT R232, R22, 0x7610, R232 ;  /* 0x0000761016e87816 */ /* 0x000fe200000000e8 */
[----:B------:R-:W-:-:S04]  /*26df0*/  FMUL R22, R16, R2 ;  /* 0x0000000210167220 */ /* 0x000fc80000400000 */
[----:B------:R-:W-:Y:S01]  /*26e00*/  @P4 STG.E.U16 desc[UR36][R12.64+0x72], R232 ;  /* 0x000072e80c004986 */ /* 0x000fe2000c101524 */
[----:B--2---:R-:W-:-:S05]  /*26e10*/  FMUL R23, R23, R2 ;  /* 0x0000000217177220 */ /* 0x004fca0000400000 */
[----:B------:R-:W-:-:S04]  /*26e20*/  F2FP.F16.F32.PACK_AB R23, RZ, R23 ;  /* 0x00000017ff17723e */ /* 0x000fc800000000ff */
[----:B------:R-:W-:Y:S01]  /*26e30*/  PRMT R233, R23, 0x7610, R233 ;  /* 0x0000761017e97816 */ /* 0x000fe200000000e9 */
[----:B------:R-:W-:Y:S02]  /*26e40*/  FMUL R23, R234, R2 ;  /* 0x00000002ea177220 */ /* 0x000fe40000400000 */
[----:B------:R-:W2:Y:S04]  /*26e50*/  LDL.LU R234, [R1+0x98] ;  /* 0x0000980001ea7983 */ /* 0x000ea80000300800 */
[----:B------:R-:W-:Y:S01]  /*26e60*/  @P5 STG.E.U16 desc[UR36][R12.64+0x70], R233 ;  /* 0x000070e90c005986 */ /* 0x000fe2000c101524 */
[C---:B------:R-:W-:Y:S02]  /*26e70*/  ISETP.GT.AND P5, PT, R0.reuse, 0x8, P0 ;  /* 0x000000080000780c */ /* 0x040fe400007a4270 */
[----:B------:R-:W-:Y:S01]  /*26e80*/  F2FP.F16.F32.PACK_AB R23, RZ, R23 ;  /* 0x00000017ff17723e */ /* 0x000fe200000000ff */
[----:B------:R-:W4:Y:S10]  /*26e90*/  LDL.LU R16, [R1+0x9c] ;  /* 0x00009c0001107983 */ /* 0x000f340000300800 */
[----:B------:R0:W-:Y:S04]  /*26ea0*/  @P5 STG.E.U16 desc[UR36][R20.64+0x70], R23 ;  /* 0x0000701714005986 */ /* 0x0001e8000c101524 */
[----:B0-----:R-:W3:Y:S01]  /*26eb0*/  LDL.LU R23, [R1+0x80] ;  /* 0x0000800001177983 */ /* 0x001ee20000300800 */
[----:B------:R-:W-:-:S02]  /*26ec0*/  ISETP.GT.AND P4, PT, R0, 0x8, P1 ;  /* 0x000000080000780c */ /* 0x000fc40000f84270 */
[----:B------:R-:W-:-:S11]  /*26ed0*/  F2FP.F16.F32.PACK_AB R22, RZ, R22 ;  /* 0x00000016ff16723e */ /* 0x000fd600000000ff */
[----:B------:R0:W-:Y:S01]  /*26ee0*/  @P4 STG.E.U16 desc[UR36][R20.64+0x72], R22 ;  /* 0x0000721614004986 */ /* 0x0001e2000c101524 */
[----:B------:R-:W-:-:S03]  /*26ef0*/  ISETP.GT.AND P4, PT, R0, 0x80, P3 ;  /* 0x000000800000780c */ /* 0x000fc60001f84270 */
[----:B0-----:R-:W2:Y:S01]  /*26f00*/  LDL.LU R22, [R1+0x84] ;  /* 0x0000840001167983 */ /* 0x001ea20000300800 */
[----:B---3--:R-:W-:-:S05]  /*26f10*/  FMUL R23, R23, R2 ;  /* 0x0000000217177220 */ /* 0x008fca0000400000 */
[----:B------:R-:W-:-:S05]  /*26f20*/  F2FP.F16.F32.PACK_AB R23, RZ, R23 ;  /* 0x00000017ff17723e */ /* 0x000fca00000000ff */
[----:B------:R0:W-:Y:S04]  /*26f30*/  @P4 STG.E.U16 desc[UR36][R8.64+0x60], R23 ;  /* 0x0000601708004986 */ /* 0x0001e8000c101524 */
[----:B0-----:R-:W3:Y:S01]  /*26f40*/  LDL.LU R23, [R1+0x88] ;  /* 0x0000880001177983 */ /* 0x001ee20000300800 */
[----:B------:R-:W-:Y:S01]  /*26f50*/  ISETP.GT.AND P5, PT, R0, 0x80, P2 ;  /* 0x000000800000780c */ /* 0x000fe200017a4270 */
[----:B--2---:R-:W-:Y:S01]  /*26f60*/  FMUL R22, R22, R2 ;  /* 0x0000000216167220 */ /* 0x004fe20000400000 */
[----:B------:R-:W-:-:S04]  /*26f70*/  ISETP.GT.AND P4, PT, R0, 0x88, P3 ;  /* 0x000000880000780c */ /* 0x000fc80001f84270 */
[----:B------:R-:W-:-:S07]  /*26f80*/  F2FP.F16.F32.PACK_AB R22, RZ, R22 ;  /* 0x00000016ff16723e */ /* 0x000fce00000000ff */
[----:B------:R0:W-:Y:S04]  /*26f90*/  @P5 STG.E.U16 desc[UR36][R8.64+0x62], R22 ;  /* 0x0000621608005986 */ /* 0x0001e8000c101524 */
[----:B0-----:R-:W2:Y:S01]  /*26fa0*/  LDL.LU R22, [R1+0x8c] ;  /* 0x00008c0001167983 */ /* 0x001ea20000300800 */
[----:B---3--:R-:W-:-:S05]  /*26fb0*/  FMUL R23, R23, R2 ;  /* 0x0000000217177220 */ /* 0x008fca0000400000 */
[----:B------:R-:W-:-:S05]  /*26fc0*/  F2FP.F16.F32.PACK_AB R23, RZ, R23 ;  /* 0x00000017ff17723e */ /* 0x000fca00000000ff */
[----:B------:R0:W-:Y:S04]  /*26fd0*/  @P4 STG.E.U16 desc[UR36][R18.64+0x60], R23 ;  /* 0x0000601712004986 */ /* 0x0001e8000c101524 */
[----:B0-----:R-:W3:Y:S01]  /*26fe0*/  LDL.LU R23, [R1+0x90] ;  /* 0x0000900001177983 */ /* 0x001ee20000300800 */
[----:B------:R-:W-:Y:S01]  /*26ff0*/  ISETP.GT.AND P5, PT, R0, 0x88, P2 ;  /* 0x000000880000780c */ /* 0x000fe200017a4270 */
[----:B--2---:R-:W-:-:S05]  /*27000*/  FMUL R22, R22, R2 ;  /* 0x0000000216167220 */ /* 0x004fca0000400000 */
[----:B------:R-:W-:-:S07]  /*27010*/  F2FP.F16.F32.PACK_AB R22, RZ, R22 ;  /* 0x00000016ff16723e */ /* 0x000fce00000000ff */
[----:B------:R0:W-:Y:S01]  /*27020*/  @P5 STG.E.U16 desc[UR36][R18.64+0x62], R22 ;  /* 0x0000621612005986 */ /* 0x0001e2000c101524 */
[C---:B------:R-:W-:Y:S02]  /*27030*/  ISETP.GT.AND P5, PT, R0.reuse, 0x80, P0 ;  /* 0x000000800000780c */ /* 0x040fe400007a4270 */
[----:B------:R-:W-:Y:S01]  /*27040*/  ISETP.GT.AND P4, PT, R0, 0x80, P1 ;  /* 0x000000800000780c */ /* 0x000fe20000f84270 */
[----:B0-----:R-:W-:-:S05]  /*27050*/  FMUL R22, R235, R2 ;  /* 0x00000002eb167220 */ /* 0x001fca0000400000 */
[----:B------:R-:W-:-:S04]  /*27060*/  F2FP.F16.F32.PACK_AB R22, RZ, R22 ;  /* 0x00000016ff16723e */ /* 0x000fc800000000ff */
[----:B------:R-:W-:Y:S01]  /*27070*/  PRMT R232, R22, 0x7610, R232 ;  /* 0x0000761016e87816 */ /* 0x000fe200000000e8 */
[-C--:B----4-:R-:W-:Y:S02]  /*27080*/  FMUL R22, R16, R2.reuse ;  /* 0x0000000210167220 */ /* 0x090fe40000400000 */
[----:B------:R-:W2:Y:S04]  /*27090*/  LDL.LU R16, [R1+0x4c] ;  /* 0x00004c0001107983 */ /* 0x000ea80000300800 */
[----:B------:R-:W4:Y:S04]  /*270a0*/  LDL.LU R235, [R1+0x54] ;  /* 0x0000540001eb7983 */ /* 0x000f280000300800 */
[----:B------:R-:W-:Y:S01]  /*270b0*/  @P4 STG.E.U16 desc[UR36][R8.64+0x72], R232 ;  /* 0x000072e808004986 */ /* 0x000fe2000c101524 */
[----:B---3--:R-:W-:-:S05]  /*270c0*/  FMUL R23, R23, R2 ;  /* 0x0000000217177220 */ /* 0x008fca0000400000 */
[----:B------:R-:W-:-:S04]  /*270d0*/  F2FP.F16.F32.PACK_AB R23, RZ, R23 ;  /* 0x00000017ff17723e */ /* 0x000fc800000000ff */
[----:B------:R-:W-:Y:S01]  /*270e0*/  PRMT R233, R23, 0x7610, R233 ;  /* 0x0000761017e97816 */ /* 0x000fe200000000e9 */
[----:B------:R-:W-:Y:S02]  /*270f0*/  FMUL R23, R234, R2 ;  /* 0x00000002ea177220 */ /* 0x000fe40000400000 */
[----:B------:R-:W3:Y:S04]  /*27100*/  LDL.LU R234, [R1+0x5c] ;  /* 0x00005c0001ea7983 */ /* 0x000ee80000300800 */
[----:B------:R-:W-:Y:S01]  /*27110*/  @P5 STG.E.U16 desc[UR36][R8.64+0x70], R233 ;  /* 0x000070e908005986 */ /* 0x000fe2000c101524 */
[----:B------:R-:W-:Y:S02]  /*27120*/  ISETP.GT.AND P5, PT, R0, 0x88, P0 ;  /* 0x000000880000780c */ /* 0x000fe400007a4270 */
[----:B------:R-:W-:-:S11]  /*27130*/  F2FP.F16.F32.PACK_AB R23, RZ, R23 ;  /* 0x00000017ff17723e */ /* 0x000fd600000000ff */
[----:B------:R0:W-:Y:S04]  /*27140*/  @P5 STG.E.U16 desc[UR36][R18.64+0x70], R23 ;  /* 0x0000701712005986 */ /* 0x0001e8000c101524 */
[----:B0-----:R-:W2:Y:S01]  /*27150*/  LDL.LU R23, [R1+0x60] ;  /* 0x0000600001177983 */ /* 0x001ea20000300800 */
[----:B------:R-:W-:Y:S02]  /*27160*/  ISETP.GT.AND P4, PT, R0, 0x88, P1 ;  /* 0x000000880000780c */ /* 0x000fe40000f84270 */
[----:B------:R-:W-:-:S11]  /*27170*/  F2FP.F16.F32.PACK_AB R22, RZ, R22 ;  /* 0x00000016ff16723e */ /* 0x000fd600000000ff */
[----:B------:R0:W-:Y:S01]  /*27180*/  @P4 STG.E.U16 desc[UR36][R18.64+0x72], R22 ;  /* 0x0000721612004986 */ /* 0x0001e2000c101524 */
[----:B------:R-:W-:-:S03]  /*27190*/  ISETP.GT.AND P4, PT, R0, 0x100, P3 ;  /* 0x000001000000780c */ /* 0x000fc60001f84270 */
[----:B0-----:R-:W4:Y:S01]  /*271a0*/  LDL.LU R22, [R1+0x64] ;  /* 0x0000640001167983 */ /* 0x001f220000300800 */
[----:B--2---:R-:W-:-:S05]  /*271b0*/  FMUL R23, R23, R2 ;  /* 0x0000000217177220 */ /* 0x004fca0000400000 */
[----:B------:R-:W-:-:S05]  /*271c0*/  F2FP.F16.F32.PACK_AB R23, RZ, R23 ;  /* 0x00000017ff17723e */ /* 0x000fca00000000ff */
[----:B------:R0:W-:Y:S04]  /*271d0*/  @P4 STG.E.U16 desc[UR36][R4.64+0x60], R23 ;  /* 0x0000601704004986 */ /* 0x0001e8000c101524 */
[----:B0-----:R-:W2:Y:S01]  /*271e0*/  LDL.LU R23, [R1+0x68] ;  /* 0x0000680001177983 */ /* 0x001ea20000300800 */
[----:B------:R-:W-:Y:S01]  /*271f0*/  ISETP.GT.AND P5, PT, R0, 0x100, P2 ;  /* 0x000001000000780c */ /* 0x000fe200017a4270 */
[----:B----4-:R-:W-:-:S05]  /*27200*/  FMUL R22, R22, R2 ;  /* 0x0000000216167220 */ /* 0x010fca0000400000 */
[----:B------:R-:W-:Y:S02]  /*27210*/  F2FP.F16.F32.PACK_AB R22, RZ, R22 ;  /* 0x00000016ff16723e */ /* 0x000fe400000000ff */
[----:B------:R-:W-:-:S05]  /*27220*/  ISETP.GT.AND P4, PT, R0, 0x108, P3 ;  /* 0x000001080000780c */ /* 0x000fca0001f84270 */
[----:B------:R0:W-:Y:S04]  /*27230*/  @P5 STG.E.U16 desc[UR36][R4.64+0x62], R22 ;  /* 0x0000621604005986 */ /* 0x0001e8000c101524 */
[----:B0-----:R-:W4:Y:S01]  /*27240*/  LDL.LU R22, [R1+0x6c] ;  /* 0x00006c0001167983 */ /* 0x001f220000300800 */
[----:B--2---:R-:W-:-:S05]  /*27250*/  FMUL R23, R23, R2 ;  /* 0x0000000217177220 */ /* 0x004fca0000400000 */
[----:B------:R-:W-:-:S05]  /*27260*/  F2FP.F16.F32.PACK_AB R23, RZ, R23 ;  /* 0x00000017ff17723e */ /* 0x000fca00000000ff */
[----:B------:R0:W-:Y:S04]  /*27270*/  @P4 STG.E.U16 desc[UR36][R14.64+0x60], R23 ;  /* 0x000060170e004986 */ /* 0x0001e8000c101524 */
[----:B0-----:R-:W2:Y:S01]  /*27280*/  LDL.LU R23, [R1+0x70] ;  /* 0x0000700001177983 */ /* 0x001ea20000300800 */
[----:B------:R-:W-:Y:S01]  /*27290*/  ISETP.GT.AND P5, PT, R0, 0x108, P2 ;  /* 0x000001080000780c */ /* 0x000fe200017a4270 */
[----:B----4-:R-:W-:-:S05]  /*272a0*/  FMUL R22, R22, R2 ;  /* 0x0000000216167220 */ /* 0x010fca0000400000 */
[----:B------:R-:W-:-:S07]  /*272b0*/  F2FP.F16.F32.PACK_AB R22, RZ, R22 ;  /* 0x00000016ff16723e */ /* 0x000fce00000000ff */
[----:B------:R0:W-:Y:S04]  /*272c0*/  @P5 STG.E.U16 desc[UR36][R14.64+0x62], R22 ;  /* 0x000062160e005986 */ /* 0x0001e8000c101524 */
[----:B0-----:R-:W4:Y:S01]  /*272d0*/  LDL.LU R22, [R1+0x74] ;  /* 0x0000740001167983 */ /* 0x001f220000300800 */
[----:B--2---:R-:W-:-:S05]  /*272e0*/  FMUL R23, R23, R2 ;  /* 0x0000000217177220 */ /* 0x004fca0000400000 */
[----:B------:R-:W-:-:S04]  /*272f0*/  F2FP.F16.F32.PACK_AB R23, RZ, R23 ;  /* 0x00000017ff17723e */ /* 0x000fc800000000ff */
[----:B------:R-:W-:Y:S02]  /*27300*/  PRMT R233, R23, 0x7610, R233 ;  /* 0x0000761017e97816 */ /* 0x000fe400000000e9 */
[----:B------:R-:W2:Y:S01]  /*27310*/  LDL.LU R23, [R1+0x78] ;  /* 0x0000780001177983 */ /* 0x000ea20000300800 */
[C---:B------:R-:W-:Y:S02]  /*27320*/  ISETP.GT.AND P5, PT, R0.reuse, 0x100, P0 ;  /* 0x000001000000780c */ /* 0x040fe400007a4270 */
[----:B------:R-:W-:Y:S01]  /*27330*/  ISETP.GT.AND P4, PT, R0, 0x100, P1 ;  /* 0x000001000000780c */ /* 0x000fe20000f84270 */
[----:B----4-:R-:W-:-:S05]  /*27340*/  FMUL R22, R22, R2 ;  /* 0x0000000216167220 */ /* 0x010fca0000400000 */
[----:B------:R-:W-:-:S05]  /*27350*/  F2FP.F16.F32.PACK_AB R22, RZ, R22 ;  /* 0x00000016ff16723e */ /* 0x000fca00000000ff */
[----:B------:R0:W-:Y:S01]  /*27360*/  @P5 STG.E.U16 desc[UR36][R4.64+0x70], R233 ;  /* 0x000070e904005986 */ /* 0x0001e2000c101524 */
[----:B------:R-:W-:Y:S02]  /*27370*/  ISETP.GT.AND P5, PT, R0, 0x108, P0 ;  /* 0x000001080000780c */ /* 0x000fe400007a4270 */
[----:B------:R-:W-:Y:S02]  /*27380*/  PRMT R232, R22, 0x7610, R232 ;  /* 0x0000761016e87816 */ /* 0x000fe400000000e8 */
[----:B------:R-:W4:Y:S04]  /*27390*/  LDL.LU R22, [R1+0x7c] ;  /* 0x00007c0001167983 */ /* 0x000f280000300800 */
[----:B------:R1:W-:Y:S04]  /*273a0*/  @P4 STG.E.U16 desc[UR36][R4.64+0x72], R232 ;  /* 0x000072e804004986 */ /* 0x0003e8000c101524 */
[----:B0-----:R-:W3:Y:S04]  /*273b0*/  LDL.LU R233, [R1+0x50] ;  /* 0x0000500001e97983 */ /* 0x001ee80000300800 */
[----:B-1----:R-:W3:Y:S01]  /*273c0*/  LDL.LU R232, [R1+0x40] ;  /* 0x0000400001e87983 */ /* 0x002ee20000300800 */
[----:B--2---:R-:W-:-:S05]  /*273d0*/  FMUL R23, R23, R2 ;  /* 0x0000000217177220 */ /* 0x004fca0000400000 */
[----:B------:R-:W-:-:S05]  /*273e0*/  F2FP.F16.F32.PACK_AB R23, RZ, R23 ;  /* 0x00000017ff17723e */ /* 0x000fca00000000ff */
[----:B------:R0:W-:Y:S04]  /*273f0*/  @P5 STG.E.U16 desc[UR36][R14.64+0x70], R23 ;  /* 0x000070170e005986 */ /* 0x0001e8000c101524 */
[----:B0-----:R-:W2:Y:S01]  /*27400*/  LDL.LU R23, [R1+0x44] ;  /* 0x0000440001177983 */ /* 0x001ea20000300800 */
[----:B------:R-:W-:Y:S01]  /*27410*/  ISETP.GT.AND P4, PT, R0, 0x108, P1 ;  /* 0x000001080000780c */ /* 0x000fe20000f84270 */
[----:B----4-:R-:W-:-:S05]  /*27420*/  FMUL R22, R22, R2 ;  /* 0x0000000216167220 */ /* 0x010fca0000400000 */
[----:B------:R-:W-:-:S07]  /*27430*/  F2FP.F16.F32.PACK_AB R22, RZ, R22 ;  /* 0x00000016ff16723e */ /* 0x000fce00000000ff */
[----:B------:R0:W-:Y:S01]  /*27440*/  @P4 STG.E.U16 desc[UR36][R14.64+0x72], R22 ;  /* 0x000072160e004986 */ /* 0x0001e2000c101524 */
[----:B---3--:R-:W-:-:S03]  /*27450*/  FMUL R232, R232, R2 ;  /* 0x00000002e8e87220 */ /* 0x008fc60000400000 */
[----:B0-----:R-:W3:Y:S02]  /*27460*/  LDL.LU R22, [R1+0x48] ;  /* 0x0000480001167983 */ /* 0x001ee40000300800 */
[----:B------:R-:W-:Y:S01]  /*27470*/  F2FP.F16.F32.PACK_AB R232, RZ, R232 ;  /* 0x000000e8ffe8723e */ /* 0x000fe200000000ff */
[-C--:B------:R-:W-:Y:S02]  /*27480*/  FMUL R236, R16, R2.reuse ;  /* 0x0000000210ec7220 */ /* 0x080fe40000400000 */
[----:B------:R0:W5:Y:S01]  /*27490*/  LDL.LU R16, [R1+0x29c] ;  /* 0x00029c0001107983 */ /* 0x0001620000300800 */
[----:B------:R-:W-:Y:S01]  /*274a0*/  PRMT R237, R232, 0x7610, R237 ;  /* 0x00007610e8ed7816 */ /* 0x000fe200000000ed */
[----:B--2---:R-:W-:-:S05]  /*274b0*/  FMUL R23, R23, R2 ;  /* 0x0000000217177220 */ /* 0x004fca0000400000 */
[----:B------:R-:W-:-:S04]  /*274c0*/  F2FP.F16.F32.PACK_AB R23, RZ, R23 ;  /* 0x00000017ff17723e */ /* 0x000fc800000000ff */
[----:B------:R-:W-:Y:S02]  /*274d0*/  PRMT R232, R23, 0x7610, R232 ;  /* 0x0000761017e87816 */ /* 0x000fe400000000e8 */
[----:B------:R-:W2:Y:S01]  /*274e0*/  LDL.LU R23, [R1+0x58] ;  /* 0x0000580001177983 */ /* 0x000ea20000300800 */
[C---:B------:R-:W-:Y:S02]  /*274f0*/  ISETP.GT.AND P5, PT, R0.reuse, 0x180, P3 ;  /* 0x000001800000780c */ /* 0x040fe40001fa4270 */
[C---:B------:R-:W-:Y:S02]  /*27500*/  ISETP.GT.AND P4, PT, R0.reuse, 0x180, P2 ;  /* 0x000001800000780c */ /* 0x040fe40001784270 */
[----:B------:R-:W-:Y:S01]  /*27510*/  ISETP.GT.AND P3, PT, R0, 0x188, P3 ;  /* 0x000001880000780c */ /* 0x000fe20001f64270 */
[----:B---3--:R-:W-:-:S08]  /*27520*/  FMUL R22, R22, R2 ;  /* 0x0000000216167220 */ /* 0x008fd00000400000 */
[----:B------:R-:W-:Y:S01]  /*27530*/  @P5 STG.E.U16 desc[UR36][R6.64+0x60], R237 ;  /* 0x000060ed06005986 */ /* 0x000fe2000c101524 */
[----:B------:R-:W-:-:S03]  /*27540*/  F2FP.F16.F32.PACK_AB R22, RZ, R22 ;  /* 0x00000016ff16723e */ /* 0x000fc600000000ff */
[----:B------:R1:W-:Y:S01]  /*27550*/  @P4 STG.E.U16 desc[UR36][R6.64+0x62], R232 ;  /* 0x000062e806004986 */ /* 0x0003e2000c101524 */
[C---:B------:R-:W-:Y:S01]  /*27560*/  ISETP.GT.AND P2, PT, R0.reuse, 0x188, P2 ;  /* 0x000001880000780c */ /* 0x040fe20001744270 */
[-C--:B------:R-:W-:Y:S01]  /*27570*/  FMUL R235, R235, R2.reuse ;  /* 0x00000002ebeb7220 */ /* 0x080fe20000400000 */
[C---:B------:R-:W-:Y:S01]  /*27580*/  ISETP.GT.AND P4, PT, R0.reuse, 0x180, P0 ;  /* 0x000001800000780c */ /* 0x040fe20000784270 */
[----:B------:R3:W-:Y:S01]  /*27590*/  @P3 STG.E.U16 desc[UR36][R10.64+0x60], R22 ;  /* 0x000060160a003986 */ /* 0x0007e2000c101524 */
[C---:B------:R-:W-:Y:S01]  /*275a0*/  ISETP.GT.AND P3, PT, R0.reuse, 0x180, P1 ;  /* 0x000001800000780c */ /* 0x040fe20000f64270 */
[-C--:B------:R-:W-:Y:S01]  /*275b0*/  FMUL R233, R233, R2.reuse ;  /* 0x00000002e9e97220 */ /* 0x080fe20000400000 */
[----:B------:R-:W-:Y:S01]  /*275c0*/  ISETP.GT.AND P0, PT, R0, 0x188, P0 ;  /* 0x000001880000780c */ /* 0x000fe20000704270 */
[----:B------:R-:W-:Y:S01]  /*275d0*/  FMUL R234, R234, R2 ;  /* 0x00000002eaea7220 */ /* 0x000fe20000400000 */
[----:B-1----:R-:W-:Y:S02]  /*275e0*/  F2FP.F16.F32.PACK_AB R232, RZ, R235 ;  /* 0x000000ebffe8723e */ /* 0x002fe400000000ff */
[----:B---3--:R-:W-:-:S02]  /*275f0*/  F2FP.F16.F32.PACK_AB R22, RZ, R236 ;  /* 0x000000ecff16723e */ /* 0x008fc400000000ff */
[----:B------:R-:W-:Y:S02]  /*27600*/  F2FP.F16.F32.PACK_AB R233, RZ, R233 ;  /* 0x000000e9ffe9723e */ /* 0x000fe400000000ff */
[----:B------:R-:W-:Y:S02]  /*27610*/  PRMT R235, R22, 0x7610, R235 ;  /* 0x0000761016eb7816 */ /* 0x000fe400000000eb */
[----:B------:R-:W-:Y:S02]  /*27620*/  F2FP.F16.F32.PACK_AB R22, RZ, R234 ;  /* 0x000000eaff16723e */ /* 0x000fe400000000ff */
[----:B------:R-:W3:Y:S01]  /*27630*/  LDL.LU R234, [R1+0x3c] ;  /* 0x00003c0001ea7983 */ /* 0x000ee20000300800 */
[----:B------:R-:W-:-:S03]  /*27640*/  ISETP.GT.AND P1, PT, R0, 0x188, P1 ;  /* 0x000001880000780c */ /* 0x000fc60000f24270 */
[----:B------:R1:W-:Y:S04]  /*27650*/  @P2 STG.E.U16 desc[UR36][R10.64+0x62], R235 ;  /* 0x000062eb0a002986 */ /* 0x0003e8000c101524 */
[----:B------:R4:W-:Y:S04]  /*27660*/  @P4 STG.E.U16 desc[UR36][R6.64+0x70], R233 ;  /* 0x000070e906004986 */ /* 0x0009e8000c101524 */
[----:B------:R0:W-:Y:S04]  /*27670*/  @P3 STG.E.U16 desc[UR36][R6.64+0x72], R232 ;  /* 0x000072e806003986 */ /* 0x0001e8000c101524 */
[----:B-1----:R-:W3:Y:S04]  /*27680*/  LDL.LU R235, [R1+0x38] ;  /* 0x0000380001eb7983 */ /* 0x002ee80000300800 */
[----:B----4-:R-:W4:Y:S04]  /*27690*/  LDL.LU R233, [R1+0x20] ;  /* 0x0000200001e97983 */ /* 0x010f280000300800 */
[----:B0-----:R-:W3:Y:S04]  /*276a0*/  LDL.LU R232, [R1+0x24] ;  /* 0x0000240001e87983 */ /* 0x001ee80000300800 */
[----:B------:R-:W-:Y:S01]  /*276b0*/  @P1 STG.E.U16 desc[UR36][R10.64+0x72], R22 ;  /* 0x000072160a001986 */ /* 0x000fe2000c101524 */
[----:B--2---:R-:W-:-:S05]  /*276c0*/  FMUL R23, R23, R2 ;  /* 0x0000000217177220 */ /* 0x004fca0000400000 */
[----:B------:R-:W-:-:S05]  /*276d0*/  F2FP.F16.F32.PACK_AB R23, RZ, R23 ;  /* 0x00000017ff17723e */ /* 0x000fca00000000ff */
[----:B------:R0:W-:Y:S04]  /*276e0*/  @P0 STG.E.U16 desc[UR36][R10.64+0x70], R23 ;  /* 0x000070170a000986 */ /* 0x0001e8000c101524 */
[----:B0-----:R-:W2:Y:S04]  /*276f0*/  LDL.LU R23, [R1+0x28] ;  /* 0x0000280001177983 */ /* 0x001ea80000300800 */
[----:B------:R-:W2:Y:S01]  /*27700*/  LDL.LU R22, [R1+0x2c] ;  /* 0x00002c0001167983 */ /* 0x000ea20000300800 */
[C---:B------:R-:W-:Y:S02]  /*27710*/  ISETP.GT.AND P3, PT, R3.reuse, 0x40, PT ;  /* 0x000000400300780c */ /* 0x040fe40003f64270 */
[----:B------:R-:W-:-:S02]  /*27720*/  ISETP.GT.AND P2, PT, R3, 0x41, PT ;  /* 0x000000410300780c */ /* 0x000fc40003f44270 */
[C---:B------:R-:W-:Y:S02]  /*27730*/  ISETP.GT.AND P0, PT, R0.reuse, RZ, P3 ;  /* 0x000000ff0000720c */ /* 0x040fe40001f04270 */
[C---:B------:R-:W-:Y:S02]  /*27740*/  ISETP.GT.AND P4, PT, R0.reuse, RZ, P2 ;  /* 0x000000ff0000720c */ /* 0x040fe40001784270 */
[C---:B------:R-:W-:Y:S02]  /*27750*/  ISETP.GT.AND P5, PT, R0.reuse, 0x8, P3 ;  /* 0x000000080000780c */ /* 0x040fe40001fa4270 */
[----:B------:R-:W-:Y:S01]  /*27760*/  ISETP.GT.AND P1, PT, R0, 0x8, P2 ;  /* 0x000000080000780c */ /* 0x000fe20001724270 */
[-C--:B----4-:R-:W-:Y:S01]  /*27770*/  FMUL R233, R233, R2.reuse ;  /* 0x00000002e9e97220 */ /* 0x090fe20000400000 */
[----:B---3--:R-:W-:-:S04]  /*27780*/  FMUL R232, R232, R2 ;  /* 0x00000002e8e87220 */ /* 0x008fc80000400000 */
[----:B------:R-:W-:Y:S02]  /*27790*/  F2FP.F16.F32.PACK_AB R233, RZ, R233 ;  /* 0x000000e9ffe9723e */ /* 0x000fe400000000ff */
[----:B------:R-:W-:-:S03]  /*277a0*/  F2FP.F16.F32.PACK_AB R232, RZ, R232 ;  /* 0x000000e8ffe8723e */ /* 0x000fc600000000ff */
[----:B------:R-:W-:Y:S04]  /*277b0*/  @P0 STG.E.U16 desc[UR36][R12.64+0x80], R233 ;  /* 0x000080e90c000986 */ /* 0x000fe8000c101524 */
[----:B------:R-:W-:Y:S01]  /*277c0*/  @P4 STG.E.U16 desc[UR36][R12.64+0x82], R232 ;  /* 0x000082e80c004986 */ /* 0x000fe2000c101524 */
[----:B--2---:R-:W-:-:S05]  /*277d0*/  FMUL R23, R23, R2 ;  /* 0x0000000217177220 */ /* 0x004fca0000400000 */
[----:B------:R-:W-:Y:S01]  /*277e0*/  F2FP.F16.F32.PACK_AB R23, RZ, R23 ;  /* 0x00000017ff17723e */ /* 0x000fe200000000ff */
[----:B------:R-:W-:-:S04]  /*277f0*/  FMUL R22, R22, R2 ;  /* 0x0000000216167220 */ /* 0x000fc80000400000 */
[----:B------:R0:W-:Y:S01]  /*27800*/  @P5 STG.E.U16 desc[UR36][R20.64+0x80], R23 ;  /* 0x0000801714005986 */ /* 0x0001e2000c101524 */
[----:B------:R-:W-:-:S03]  /*27810*/  F2FP.F16.F32.PACK_AB R22, RZ, R22 ;  /* 0x00000016ff16723e */ /* 0x000fc600000000ff */
[----:B0-----:R-:W2:Y:S04]  /*27820*/  LDL.LU R23, [R1+0x30] ;  /* 0x0000300001177983 */ /* 0x001ea80000300800 */
[----:B------:R0:W-:Y:S04]  /*27830*/  @P1 STG.E.U16 desc[UR36][R20.64+0x82], R22 ;  /* 0x0000821614001986 */ /* 0x0001e8000c101524 */
[----:B0-----:R-:W3:Y:S01]  /*27840*/  LDL.LU R22, [R1+0x34] ;  /* 0x0000340001167983 */ /* 0x001ee20000300800 */
[----:B------:R-:W-:-:S04]  /*27850*/  ISETP.GT.AND P0, PT, R3, 0x48, PT ;  /* 0x000000480300780c */ /* 0x000fc80003f04270 */
[----:B------:R-:W-:Y:S02]  /*27860*/  ISETP.GT.AND P5, PT, R0, RZ, P0 ;  /* 0x000000ff0000720c */ /* 0x000fe400007a4270 */
[----:B------:R-:W-:-:S04]  /*27870*/  ISETP.GT.AND P1, PT, R3, 0x49, PT ;  /* 0x000000490300780c */ /* 0x000fc80003f24270 */
[----:B------:R-:W-:Y:S01]  /*27880*/  ISETP.GT.AND P4, PT, R0, RZ, P1 ;  /* 0x000000ff0000720c */ /* 0x000fe20000f84270 */
[----:B--2---:R-:W-:-:S05]  /*27890*/  FMUL R23, R23, R2 ;  /* 0x0000000217177220 */ /* 0x004fca0000400000 */
[----:B------:R-:W-:-:S04]  /*278a0*/  F2FP.F16.F32.PACK_AB R23, RZ, R23 ;  /* 0x00000017ff17723e */ /* 0x000fc800000000ff */
[----:B------:R-:W-:Y:S01]  /*278b0*/  PRMT R233, R23, 0x7610, R233 ;  /* 0x0000761017e97816 */ /* 0x000fe200000000e9 */
[-C--:B------:R-:W-:Y:S02]  /*278c0*/  FMUL R23, R235, R2.reuse ;  /* 0x00000002eb177220 */ /* 0x080fe40000400000 */
[----:B------:R-:W2:Y:S01]  /*278d0*/  LDL.LU R235, [R1+0x18] ;  /* 0x0000180001eb7983 */ /* 0x000ea20000300800 */
[----:B---3--:R-:W-:-:S03]  /*278e0*/  FMUL R22, R22, R2 ;  /* 0x0000000216167220 */ /* 0x008fc60000400000 */
[----:B------:R-:W-:Y:S01]  /*278f0*/  @P5 STG.E.U16 desc[UR36][R12.64+0x90], R233 ;  /* 0x000090e90c005986 */ /* 0x000fe2000c101524 */
[----:B------:R-:W-:Y:S02]  /*27900*/  ISETP.GT.AND P5, PT, R0, 0x8, P0 ;  /* 0x000000080000780c */ /* 0x000fe400007a4270 */
[----:B------:R-:W-:Y:S02]  /*27910*/  F2FP.F16.F32.PACK_AB R22, RZ, R22 ;  /* 0x00000016ff16723e */ /* 0x000fe400000000ff */
[----:B------:R-:W-:Y:S02]  /*27920*/  F2FP.F16.F32.PACK_AB R23, RZ, R23 ;  /* 0x00000017ff17723e */ /* 0x000fe400000000ff */
[----:B------:R-:W-:Y:S01]  /*27930*/  PRMT R232, R22, 0x7610, R232 ;  /* 0x0000761016e87816 */ /* 0x000fe200000000e8 */
[----:B------:R-:W-:Y:S02]  /*27940*/  FMUL R22, R234, R2 ;  /* 0x00000002ea167220 */ /* 0x000fe40000400000 */
[----:B------:R-:W3:Y:S04]  /*27950*/  LDL.LU R234, [R1+0x1c] ;  /* 0x00001c0001ea7983 */ /* 0x000ee80000300800 */
[----:B------:R0:W-:Y:S04]  /*27960*/  @P4 STG.E.U16 desc[UR36][R12.64+0x92], R232 ;  /* 0x000092e80c004986 */ /* 0x0001e8000c101524 */
[----:B------:R1:W-:Y:S04]  /*27970*/  @P5 STG.E.U16 desc[UR36][R20.64+0x90], R23 ;  /* 0x0000901714005986 */ /* 0x0003e8000c101524 */
[----:B0-----:R-:W4:Y:S04]  /*27980*/  LDL.LU R232, [R1+0x14] ;  /* 0x0000140001e87983 */ /* 0x001f280000300800 */
[----:B-1----:R-:W2:Y:S01]  /*27990*/  LDL.LU R23, [R1] ;  /* 0x0000000001177983 */ /* 0x002ea20000300800 */
[----:B------:R-:W-:-:S02]  /*279a0*/  ISETP.GT.AND P4, PT, R0, 0x8, P1 ;  /* 0x000000080000780c */ /* 0x000fc40000f84270 */
[----:B------:R-:W-:-:S11]  /*279b0*/  F2FP.F16.F32.PACK_AB R22, RZ, R22 ;  /* 0x00000016ff16723e */ /* 0x000fd600000000ff */
[----:B------:R0:W-:Y:S01]  /*279c0*/  @P4 STG.E.U16 desc[UR36][R20.64+0x92], R22 ;  /* 0x0000921614004986 */ /* 0x0001e2000c101524 */
[----:B------:R-:W-:-:S03]  /*279d0*/  ISETP.GT.AND P4, PT, R0, 0x80, P3 ;  /* 0x000000800000780c */ /* 0x000fc60001f84270 */
[----:B0-----:R-:W3:Y:S01]  /*279e0*/  LDL.LU R22, [R1+0x4] ;  /* 0x0000040001167983 */ /* 0x001ee20000300800 */
[----:B--2---:R-:W-:-:S05]  /*279f0*/  FMUL R23, R23, R2 ;  /* 0x0000000217177220 */ /* 0x004fca0000400000 */
[----:B------:R-:W-:-:S05]  /*27a00*/  F2FP.F16.F32.PACK_AB R23, RZ, R23 ;  /* 0x00000017ff17723e */ /* 0x000fca00000000ff */
[----:B------:R0:W-:Y:S04]  /*27a10*/  @P4 STG.E.U16 desc[UR36][R8.64+0x80], R23 ;  /* 0x0000801708004986 */ /* 0x0001e8000c101524 */
[----:B0-----:R-:W2:Y:S01]  /*27a20*/  LDL.LU R23, [R1+0x8] ;  /* 0x0000080001177983 */ /* 0x001ea20000300800 */
[----:B------:R-:W-:Y:S01]  /*27a30*/  ISETP.GT.AND P5, PT, R0, 0x80, P2 ;  /* 0x000000800000780c */ /* 0x000fe200017a4270 */
[----:B---3--:R-:W-:Y:S01]  /*27a40*/  FMUL R22, R22, R2 ;  /* 0x0000000216167220 */ /* 0x008fe20000400000 */
[----:B------:R-:W-:-:S04]  /*27a50*/  ISETP.GT.AND P4, PT, R0, 0x88, P3 ;  /* 0x000000880000780c */ /* 0x000fc80001f84270 */
[----:B------:R-:W-:-:S07]  /*27a60*/  F2FP.F16.F32.PACK_AB R22, RZ, R22 ;  /* 0x00000016ff16723e */ /* 0x000fce00000000ff */
[----:B------:R0:W-:Y:S04]  /*27a70*/  @P5 STG.E.U16 desc[UR36][R8.64+0x82], R22 ;  /* 0x0000821608005986 */ /* 0x0001e8000c101524 */
[----:B0-----:R-:W3:Y:S01]  /*27a80*/  LDL.LU R22, [R1+0xc] ;  /* 0x00000c0001167983 */ /* 0x001ee20000300800 */
[----:B--2---:R-:W-:-:S05]  /*27a90*/  FMUL R23, R23, R2 ;  /* 0x0000000217177220 */ /* 0x004fca0000400000 */
[----:B------:R-:W-:-:S05]  /*27aa0*/  F2FP.F16.F32.PACK_AB R23, RZ, R23 ;  /* 0x00000017ff17723e */ /* 0x000fca00000000ff */
[----:B------:R0:W-:Y:S04]  /*27ab0*/  @P4 STG.E.U16 desc[UR36][R18.64+0x80], R23 ;  /* 0x0000801712004986 */ /* 0x0001e8000c101524 */
[----:B0-----:R-:W2:Y:S01]  /*27ac0*/  LDL.LU R23, [R1+0x10] ;  /* 0x0000100001177983 */ /* 0x001ea20000300800 */
[----:B------:R-:W-:Y:S01]  /*27ad0*/  ISETP.GT.AND P5, PT, R0, 0x88, P2 ;  /* 0x000000880000780c */ /* 0x000fe200017a4270 */
[----:B---3--:R-:W-:-:S05]  /*27ae0*/  FMUL R22, R22, R2 ;  /* 0x0000000216167220 */ /* 0x008fca0000400000 */
[----:B------:R-:W-:Y:S02]  /*27af0*/  F2FP.F16.F32.PACK_AB R22, RZ, R22 ;  /* 0x00000016ff16723e */ /* 0x000fe400000000ff */
[----:B------:R-:W-:-:S05]  /*27b00*/  ISETP.GT.AND P4, PT, R0, 0x80, P1 ;  /* 0x000000800000780c */ /* 0x000fca0000f84270 */
[----:B------:R4:W-:Y:S01]  /*27b10*/  @P5 STG.E.U16 desc[UR36][R18.64+0x82], R22 ;  /* 0x0000821612005986 */ /* 0x0009e2000c101524 */
[----:B------:R-:W-:Y:S01]  /*27b20*/  ISETP.GT.AND P5, PT, R0, 0x80, P0 ;  /* 0x000000800000780c */ /* 0x000fe200007a4270 */
[----:B----4-:R-:W-:-:S05]  /*27b30*/  FMUL R22, R232, R2 ;  /* 0x00000002e8167220 */ /* 0x010fca0000400000 */
[----:B------:R-:W-:Y:S01]  /*27b40*/  F2FP.F16.F32.PACK_AB R22, RZ, R22 ;  /* 0x00000016ff16723e */ /* 0x000fe200000000ff */
[----:B------:R-:W-:-:S04]  /*27b50*/  FMUL R232, R234, R2 ;  /* 0x00000002eae87220 */ /* 0x000fc80000400000 */
[----:B------:R0:W-:Y:S01]  /*27b60*/  @P4 STG.E.U16 desc[UR36][R8.64+0x92], R22 ;  /* 0x0000921608004986 */ /* 0x0001e2000c101524 */
[----:B------:R-:W-:Y:S02]  /*27b70*/  ISETP.GT.AND P4, PT, R0, 0x88, P1 ;  /* 0x000000880000780c */ /* 0x000fe40000f84270 */
[----:B------:R-:W-:Y:S01]  /*27b80*/  F2FP.F16.F32.PACK_AB R232, RZ, R232 ;  /* 0x000000e8ffe8723e */ /* 0x000fe200000000ff */
[-C--:B------:R-:W-:Y:S01]  /*27b90*/  FMUL R224, R224, R2.reuse ;  /* 0x00000002e0e07220 */ /* 0x080fe20000400000 */
[----:B------:R-:W-:-:S04]  /*27ba0*/  FMUL R225, R225, R2 ;  /* 0x00000002e1e17220 */ /* 0x000fc80000400000 */
[----:B------:R-:W-:Y:S02]  /*27bb0*/  F2FP.F16.F32.PACK_AB R224, RZ, R224 ;  /* 0x000000e0ffe0723e */ /* 0x000fe400000000ff */
[----:B------:R-:W-:Y:S01]  /*27bc0*/  F2FP.F16.F32.PACK_AB R225, RZ, R225 ;  /* 0x000000e1ffe1723e */ /* 0x000fe200000000ff */
[-C--:B------:R-:W-:Y:S01]  /*27bd0*/  FMUL R226, R226, R2.reuse ;  /* 0x00000002e2e27220 */ /* 0x080fe20000400000 */
[----:B------:R-:W-:-:S04]  /*27be0*/  FMUL R227, R227, R2 ;  /* 0x00000002e3e37220 */ /* 0x000fc80000400000 */
[----:B------:R-:W-:Y:S02]  /*27bf0*/  F2FP.F16.F32.PACK_AB R226, RZ, R226 ;  /* 0x000000e2ffe2723e */ /* 0x000fe400000000ff */
[----:B------:R-:W-:Y:S01]  /*27c00*/  F2FP.F16.F32.PACK_AB R227, RZ, R227 ;  /* 0x000000e3ffe3723e */ /* 0x000fe200000000ff */
[-C--:B------:R-:W-:Y:S01]  /*27c10*/  FMUL R228, R228, R2.reuse ;  /* 0x00000002e4e47220 */ /* 0x080fe20000400000 */
[----:B------:R-:W-:-:S05]  /*27c20*/  FMUL R229, R229, R2 ;  /* 0x00000002e5e57220 */ /* 0x000fca0000400000 */
[----:B------:R-:W-:Y:S01]  /*27c30*/  F2FP.F16.F32.PACK_AB R229, RZ, R229 ;  /* 0x000000e5ffe5723e */ /* 0x000fe200000000ff */
[-C--:B------:R-:W-:Y:S01]  /*27c40*/  FMUL R230, R230, R2.reuse ;  /* 0x00000002e6e67220 */ /* 0x080fe20000400000 */
[----:B------:R-:W-:-:S04]  /*27c50*/  FMUL R231, R231, R2 ;  /* 0x00000002e7e77220 */ /* 0x000fc80000400000 */
[----:B------:R-:W-:Y:S02]  /*27c60*/  F2FP.F16.F32.PACK_AB R230, RZ, R230 ;  /* 0x000000e6ffe6723e */ /* 0x000fe400000000ff */
[----:B------:R-:W-:Y:S01]  /*27c70*/  F2FP.F16.F32.PACK_AB R231, RZ, R231 ;  /* 0x000000e7ffe7723e */ /* 0x000fe200000000ff */
[-C--:B0-----:R-:W-:Y:S01]  /*27c80*/  FMUL R22, R216, R2.reuse ;  /* 0x00000002d8167220 */ /* 0x081fe20000400000 */
[-C--:B------:R-:W-:Y:S01]  /*27c90*/  FMUL R217, R217, R2.reuse ;  /* 0x00000002d9d97220 */ /* 0x080fe20000400000 */
[----:B------:R-:W-:-:S03]  /*27ca0*/  FMUL R218, R218, R2 ;  /* 0x00000002dada7220 */ /* 0x000fc60000400000 */
[----:B------:R-:W-:Y:S02]  /*27cb0*/  F2FP.F16.F32.PACK_AB R22, RZ, R22 ;  /* 0x00000016ff16723e */ /* 0x000fe400000000ff */
[----:B------:R-:W-:Y:S02]  /*27cc0*/  F2FP.F16.F32.PACK_AB R217, RZ, R217 ;  /* 0x000000d9ffd9723e */ /* 0x000fe400000000ff */
[----:B------:R-:W-:Y:S01]  /*27cd0*/  F2FP.F16.F32.PACK_AB R218, RZ, R218 ;  /* 0x000000daffda723e */ /* 0x000fe200000000ff */
[-C--:B------:R-:W-:Y:S01]  /*27ce0*/  FMUL R219, R219, R2.reuse ;  /* 0x00000002dbdb7220 */ /* 0x080fe20000400000 */
[-C--:B------:R-:W-:Y:S01]  /*27cf0*/  FMUL R221, R221, R2.reuse ;  /* 0x00000002dddd7220 */ /* 0x080fe20000400000 */
[-C--:B------:R-:W-:Y:S01]  /*27d00*/  FMUL R220, R220, R2.reuse ;  /* 0x00000002dcdc7220 */ /* 0x080fe20000400000 */
[-C--:B------:R-:W-:Y:S01]  /*27d10*/  FMUL R222, R222, R2.reuse ;  /* 0x00000002dede7220 */ /* 0x080fe20000400000 */
[----:B------:R-:W-:Y:S01]  /*27d20*/  FMUL R223, R223, R2 ;  /* 0x00000002dfdf7220 */ /* 0x000fe20000400000 */
[----:B------:R-:W-:-:S02]  /*27d30*/  F2FP.F16.F32.PACK_AB R219, RZ, R219 ;  /* 0x000000dbffdb723e */ /* 0x000fc400000000ff */
[----:B------:R-:W-:Y:S02]  /*27d40*/  F2FP.F16.F32.PACK_AB R221, RZ, R221 ;  /* 0x000000ddffdd723e */ /* 0x000fe400000000ff */
[----:B------:R-:W-:Y:S02]  /*27d50*/  F2FP.F16.F32.PACK_AB R220, RZ, R220 ;  /* 0x000000dcffdc723e */ /* 0x000fe400000000ff */
[----:B------:R-:W-:Y:S02]  /*27d60*/  F2FP.F16.F32.PACK_AB R222, RZ, R222 ;  /* 0x000000deffde723e */ /* 0x000fe400000000ff */
[----:B------:R-:W-:Y:S01]  /*27d70*/  F2FP.F16.F32.PACK_AB R223, RZ, R223 ;  /* 0x000000dfffdf723e */ /* 0x000fe200000000ff */
[-C--:B------:R-:W-:Y:S01]  /*27d80*/  FMUL R208, R208, R2.reuse ;  /* 0x00000002d0d07220 */ /* 0x080fe20000400000 */
[-C--:B------:R-:W-:Y:S01]  /*27d90*/  FMUL R209, R209, R2.reuse ;  /* 0x00000002d1d17220 */ /* 0x080fe20000400000 */
[-C--:B------:R-:W-:Y:S01]  /*27da0*/  FMUL R211, R211, R2.reuse ;  /* 0x00000002d3d37220 */ /* 0x080fe20000400000 */
[----:B------:R-:W-:-:S02]  /*27db0*/  FMUL R210, R210, R2 ;  /* 0x00000002d2d27220 */ /* 0x000fc40000400000 */
[----:B------:R-:W-:Y:S02]  /*27dc0*/  F2FP.F16.F32.PACK_AB R208, RZ, R208 ;  /* 0x000000d0ffd0723e */ /* 0x000fe400000000ff */
[----:B------:R-:W-:Y:S02]  /*27dd0*/  F2FP.F16.F32.PACK_AB R209, RZ, R209 ;  /* 0x000000d1ffd1723e */ /* 0x000fe400000000ff */
[----:B------:R-:W-:Y:S02]  /*27de0*/  F2FP.F16.F32.PACK_AB R211, RZ, R211 ;  /* 0x000000d3ffd3723e */ /* 0x000fe400000000ff */
        /* <DEDUP_REMOVED lines=10> */
[-C--:B------:R-:W-:Y:S01]  /*27e90*/  FMUL R201, R201, R2.reuse ;  /* 0x00000002c9c97220 */ /* 0x080fe20000400000 */
[----:B--2---:R-:W-:-:S05]  /*27ea0*/  FMUL R23, R23, R2 ;  /* 0x0000000217177220 */ /* 0x004fca0000400000 */
[----:B------:R-:W-:-:S04]  /*27eb0*/  F2FP.F16.F32.PACK_AB R23, RZ, R23 ;  /* 0x00000017ff17723e */ /* 0x000fc800000000ff */
[----:B------:R-:W-:Y:S01]  /*27ec0*/  PRMT R233, R23, 0x7610, R233 ;  /* 0x0000761017e97816 */ /* 0x000fe200000000e9 */
[----:B------:R-:W-:-:S04]  /*27ed0*/  FMUL R23, R235, R2 ;  /* 0x00000002eb177220 */ /* 0x000fc80000400000 */
[----:B------:R-:W-:Y:S01]  /*27ee0*/  @P5 STG.E.U16 desc[UR36][R8.64+0x90], R233 ;  /* 0x000090e908005986 */ /* 0x000fe2000c101524 */
[C---:B------:R-:W-:Y:S02]  /*27ef0*/  ISETP.GT.AND P5, PT, R0.reuse, 0x88, P0 ;  /* 0x000000880000780c */ /* 0x040fe400007a4270 */
[----:B------:R-:W-:Y:S01]  /*27f00*/  F2FP.F16.F32.PACK_AB R23, RZ, R23 ;  /* 0x00000017ff17723e */ /* 0x000fe200000000ff */
[----:B------:R-:W-:Y:S01]  /*27f10*/  @P4 STG.E.U16 desc[UR36][R18.64+0x92], R232 ;  /* 0x000092e812004986 */ /* 0x000fe2000c101524 */
[----:B------:R-:W-:-:S09]  /*27f20*/  ISETP.GT.AND P4, PT, R0, 0x100, P3 ;  /* 0x000001000000780c */ /* 0x000fd20001f84270 */
[----:B------:R0:W-:Y:S01]  /*27f30*/  @P5 STG.E.U16 desc[UR36][R18.64+0x90], R23 ;  /* 0x0000901712005986 */ /* 0x0001e2000c101524 */
[----:B------:R-:W-:-:S03]  /*27f40*/  ISETP.GT.AND P5, PT, R0, 0x100, P2 ;  /* 0x000001000000780c */ /* 0x000fc600017a4270 */
[----:B------:R1:W-:Y:S01]  /*27f50*/  @P4 STG.E.U16 desc[UR36][R4.64+0x80], R224 ;  /* 0x000080e004004986 */ /* 0x0003e2000c101524 */
[----:B------:R-:W-:-:S09]  /*27f60*/  ISETP.GT.AND P4, PT, R0, 0x108, P3 ;  /* 0x000001080000780c */ /* 0x000fd20001f84270 */
[----:B------:R1:W-:Y:S01]  /*27f70*/  @P5 STG.E.U16 desc[UR36][R4.64+0x82], R225 ;  /* 0x000082e104005986 */ /* 0x0003e2000c101524 */
[----:B------:R-:W-:-:S03]  /*27f80*/  ISETP.GT.AND P5, PT, R0, 0x108, P2 ;  /* 0x000001080000780c */ /* 0x000fc600017a4270 */
[----:B------:R1:W-:Y:S01]  /*27f90*/  @P4 STG.E.U16 desc[UR36][R14.64+0x80], R226 ;  /* 0x000080e20e004986 */ /* 0x0003e2000c101524 */
[----:B------:R-:W-:-:S09]  /*27fa0*/  ISETP.GT.AND P4, PT, R0, 0x100, P1 ;  /* 0x000001000000780c */ /* 0x000fd20000f84270 */
[----:B------:R1:W-:Y:S01]  /*27fb0*/  @P5 STG.E.U16 desc[UR36][R14.64+0x82], R227 ;  /* 0x000082e30e005986 */ /* 0x0003e2000c101524 */
[C---:B------:R-:W-:Y:S02]  /*27fc0*/  ISETP.GT.AND P5, PT, R0.reuse, 0x100, P0 ;  /* 0x000001000000780c */ /* 0x040fe400007a4270 */
[----:B0-----:R-:W-:Y:S01]  /*27fd0*/  F2FP.F16.F32.PACK_AB R23, RZ, R228 ;  /* 0x000000e4ff17723e */ /* 0x001fe200000000ff */
        /* <DEDUP_REMOVED lines=8> */
[C---:B------:R-:W-:Y:S01]  /*28060*/  ISETP.GT.AND P3, PT, R0.reuse, 0x188, P3 ;  /* 0x000001880000780c */ /* 0x040fe20001f64270 */
[----:B------:R1:W-:Y:S01]  /*28070*/  @P4 STG.E.U16 desc[UR36][R6.64+0x82], R217 ;  /* 0x000082d906004986 */ /* 0x0003e2000c101524 */
[C---:B------:R-:W-:Y:S02]  /*28080*/  ISETP.GT.AND P2, PT, R0.reuse, 0x188, P2 ;  /* 0x000001880000780c */ /* 0x040fe40001744270 */
[----:B------:R-:W-:-:S07]  /*28090*/  ISETP.GT.AND P4, PT, R0, 0x180, P0 ;  /* 0x000001800000780c */ /* 0x000fce0000784270 */
[----:B------:R1:W-:Y:S04]  /*280a0*/  @P5 STG.E.U16 desc[UR36][R6.64+0x80], R22 ;  /* 0x0000801606005986 */ /* 0x0003e8000c101524 */
[----:B------:R1:W-:Y:S01]  /*280b0*/  @P3 STG.E.U16 desc[UR36][R10.64+0x80], R218 ;  /* 0x000080da0a003986 */ /* 0x0003e2000c101524 */
[C---:B------:R-:W-:Y:S02]  /*280c0*/  ISETP.GT.AND P3, PT, R0.reuse, 0x180, P1 ;  /* 0x000001800000780c */ /* 0x040fe40000f64270 */
[C---:B------:R-:W-:Y:S02]  /*280d0*/  ISETP.GT.AND P0, PT, R0.reuse, 0x188, P0 ;  /* 0x000001880000780c */ /* 0x040fe40000704270 */
[----:B------:R-:W-:Y:S01]  /*280e0*/  ISETP.GT.AND P1, PT, R0, 0x188, P1 ;  /* 0x000001880000780c */ /* 0x000fe20000f24270 */
[----:B------:R1:W-:Y:S01]  /*280f0*/  @P2 STG.E.U16 desc[UR36][R10.64+0x82], R219 ;  /* 0x000082db0a002986 */ /* 0x0003e2000c101524 */
[----:B------:R-:W-:-:S03]  /*28100*/  ISETP.GT.AND P2, PT, R3, 0x51, PT ;  /* 0x000000510300780c */ /* 0x000fc60003f44270 */
[----:B------:R1:W-:Y:S04]  /*28110*/  @P4 STG.E.U16 desc[UR36][R6.64+0x90], R220 ;  /* 0x000090dc06004986 */ /* 0x0003e8000c101524 */
[----:B------:R1:W-:Y:S01]  /*28120*/  @P3 STG.E.U16 desc[UR36][R6.64+0x92], R221 ;  /* 0x000092dd06003986 */ /* 0x0003e2000c101524 */
[----:B------:R-:W-:Y:S02]  /*28130*/  ISETP.GT.AND P3, PT, R3, 0x50, PT ;  /* 0x000000500300780c */ /* 0x000fe40003f64270 */
[C---:B------:R-:W-:Y:S01]  /*28140*/  ISETP.GT.AND P4, PT, R0.reuse, RZ, P2 ;  /* 0x000000ff0000720c */ /* 0x040fe20001784270 */
[----:B------:R1:W-:Y:S01]  /*28150*/  @P0 STG.E.U16 desc[UR36][R10.64+0x90], R222 ;  /* 0x000090de0a000986 */ /* 0x0003e2000c101524 */
[----:B------:R-:W-:-:S03]  /*28160*/  ISETP.GT.AND P0, PT, R0, RZ, P3 ;  /* 0x000000ff0000720c */ /* 0x000fc60001f04270 */
[----:B------:R1:W-:Y:S01]  /*28170*/  @P1 STG.E.U16 desc[UR36][R10.64+0x92], R223 ;  /* 0x000092df0a001986 */ /* 0x0003e2000c101524 */
[C---:B------:R-:W-:Y:S02]  /*28180*/  ISETP.GT.AND P1, PT, R0.reuse, 0x8, P2 ;  /* 0x000000080000780c */ /* 0x040fe40001724270 */
[----:B------:R-:W-:-:S05]  /*28190*/  ISETP.GT.AND P5, PT, R0, 0x8, P3 ;  /* 0x000000080000780c */ /* 0x000fca0001fa4270 */
[----:B------:R1:W-:Y:S04]  /*281a0*/  @P4 STG.E.U16 desc[UR36][R12.64+0xa2], R209 ;  /* 0x0000a2d10c004986 */ /* 0x0003e8000c101524 */
[----:B------:R1:W-:Y:S01]  /*281b0*/  @P0 STG.E.U16 desc[UR36][R12.64+0xa0], R208 ;  /* 0x0000a0d00c000986 */ /* 0x0003e2000c101524 */
[----:B------:R-:W-:-:S03]  /*281c0*/  ISETP.GT.AND P0, PT, R3, 0x58, PT ;  /* 0x000000580300780c */ /* 0x000fc60003f04270 */
[----:B------:R1:W-:Y:S01]  /*281d0*/  @P1 STG.E.U16 desc[UR36][R20.64+0xa2], R211 ;  /* 0x0000a2d314001986 */ /* 0x0003e2000c101524 */
[----:B------:R-:W-:-:S03]  /*281e0*/  ISETP.GT.AND P1, PT, R3, 0x59, PT ;  /* 0x000000590300780c */ /* 0x000fc60003f24270 */
[----:B------:R1:W-:Y:S01]  /*281f0*/  @P5 STG.E.U16 desc[UR36][R20.64+0xa0], R210 ;  /* 0x0000a0d214005986 */ /* 0x0003e2000c101524 */
[C---:B------:R-:W-:Y:S02]  /*28200*/  ISETP.GT.AND P5, PT, R0.reuse, RZ, P0 ;  /* 0x000000ff0000720c */ /* 0x040fe400007a4270 */
[----:B------:R-:W-:-:S11]  /*28210*/  ISETP.GT.AND P4, PT, R0, RZ, P1 ;  /* 0x000000ff0000720c */ /* 0x000fd60000f84270 */
[----:B------:R1:W-:Y:S01]  /*28220*/  @P5 STG.E.U16 desc[UR36][R12.64+0xb0], R212 ;  /* 0x0000b0d40c005986 */ /* 0x0003e2000c101524 */
[----:B------:R-:W-:-:S03]  /*28230*/  ISETP.GT.AND P5, PT, R0, 0x8, P0 ;  /* 0x000000080000780c */ /* 0x000fc600007a4270 */
[----:B------:R1:W-:Y:S01]  /*28240*/  @P4 STG.E.U16 desc[UR36][R12.64+0xb2], R213 ;  /* 0x0000b2d50c004986 */ /* 0x0003e2000c101524 */
[----:B------:R-:W-:-:S09]  /*28250*/  ISETP.GT.AND P4, PT, R0, 0x8, P1 ;  /* 0x000000080000780c */ /* 0x000fd20000f84270 */
[----:B------:R1:W-:Y:S01]  /*28260*/  @P5 STG.E.U16 desc[UR36][R20.64+0xb0], R214 ;  /* 0x0000b0d614005986 */ /* 0x0003e2000c101524 */
[----:B------:R-:W-:-:S03]  /*28270*/  ISETP.GT.AND P5, PT, R0, 0x80, P2 ;  /* 0x000000800000780c */ /* 0x000fc600017a4270 */
[----:B------:R1:W-:Y:S01]  /*28280*/  @P4 STG.E.U16 desc[UR36][R20.64+0xb2], R215 ;  /* 0x0000b2d714004986 */ /* 0x0003e2000c101524 */
[----:B------:R-:W-:Y:S02]  /*28290*/  ISETP.GT.AND P4, PT, R0, 0x80, P3 ;  /* 0x000000800000780c */ /* 0x000fe40001f84270 */
[----:B------:R-:W-:Y:S02]  /*282a0*/  F2FP.F16.F32.PACK_AB R200, RZ, R200 ;  /* 0x000000c8ffc8723e */ /* 0x000fe400000000ff */
[----:B------:R-:W-:Y:S01]  /*282b0*/  F2FP.F16.F32.PACK_AB R201, RZ, R201 ;  /* 0x000000c9ffc9723e */ /* 0x000fe200000000ff */
[----:B------:R-:W-:-:S04]  /*282c0*/  FMUL R202, R202, R2 ;  /* 0x00000002caca7220 */ /* 0x000fc80000400000 */
[----:B------:R1:W-:Y:S01]  /*282d0*/  @P5 STG.E.U16 desc[UR36][R8.64+0xa2], R201 ;  /* 0x0000a2c908005986 */ /* 0x0003e2000c101524 */
[----:B------:R-:W-:-:S03]  /*282e0*/  ISETP.GT.AND P5, PT, R0, 0x88, P2 ;  /* 0x000000880000780c */ /* 0x000fc600017a4270 */
[----:B------:R1:W-:Y:S01]  /*282f0*/  @P4 STG.E.U16 desc[UR36][R8.64+0xa0], R200 ;  /* 0x0000a0c808004986 */ /* 0x0003e2000c101524 */
[----:B------:R-:W-:Y:S01]  /*28300*/  ISETP.GT.AND P4, PT, R0, 0x88, P3 ;  /* 0x000000880000780c */ /* 0x000fe20001f84270 */
[----:B------:R-:W-:Y:S01]  /*28310*/  FMUL R203, R203, R2 ;  /* 0x00000002cbcb7220 */ /* 0x000fe20000400000 */
[----:B------:R-:W-:-:S04]  /*28320*/  F2FP.F16.F32.PACK_AB R202, RZ, R202 ;  /* 0x000000caffca723e */ /* 0x000fc800000000ff */
        /* <DEDUP_REMOVED lines=8> */
[----:B------:R-:W-:-:S03]  /*283b0*/  F2FP.F16.F32.PACK_AB R205, RZ, R205 ;  /* 0x000000cdffcd723e */ /* 0x000fc600000000ff */
[----:B------:R1:W-:Y:S01]  /*283c0*/  @P5 STG.E.U16 desc[UR36][R8.64+0xb0], R204 ;  /* 0x0000b0cc08005986 */ /* 0x0003e2000c101524 */
[----:B------:R-:W-:-:S03]  /*283d0*/  ISETP.GT.AND P5, PT, R0, 0x88, P0 ;  /* 0x000000880000780c */ /* 0x000fc600007a4270 */
[----:B------:R1:W-:Y:S01]  /*283e0*/  @P4 STG.E.U16 desc[UR36][R8.64+0xb2], R205 ;  /* 0x0000b2cd08004986 */ /* 0x0003e2000c101524 */
[----:B------:R-:W-:Y:S01]  /*283f0*/  ISETP.GT.AND P4, PT, R0, 0x88, P1 ;  /* 0x000000880000780c */ /* 0x000fe20000f84270 */
[-C--:B------:R-:W-:Y:S01]  /*28400*/  FMUL R206, R206, R2.reuse ;  /* 0x00000002cece7220 */ /* 0x080fe20000400000 */
[----:B------:R-:W-:-:S04]  /*28410*/  FMUL R207, R207, R2 ;  /* 0x00000002cfcf7220 */ /* 0x000fc80000400000 */
[----:B------:R-:W-:Y:S02]  /*28420*/  F2FP.F16.F32.PACK_AB R206, RZ, R206 ;  /* 0x000000ceffce723e */ /* 0x000fe400000000ff */
        /* <DEDUP_REMOVED lines=36> */
[C---:B------:R-:W-:Y:S02]  /*28670*/  ISETP.GT.AND P4, PT, R0.reuse, 0x180, P2 ;  /* 0x000001800000780c */ /* 0x040fe40001784270 */
[----:B------:R-:W-:Y:S01]  /*28680*/  ISETP.GT.AND P3, PT, R0, 0x188, P3 ;  /* 0x000001880000780c */ /* 0x000fe20001f64270 */
[-C--:B------:R-:W-:Y:S01]  /*28690*/  FMUL R184, R184, R2.reuse ;  /* 0x00000002b8b87220 */ /* 0x080fe20000400000 */
[-C--:B------:R-:W-:Y:S01]  /*286a0*/  FMUL R185, R185, R2.reuse ;  /* 0x00000002b9b97220 */ /* 0x080fe20000400000 */
[----:B------:R-:W-:-:S03]  /*286b0*/  FMUL R186, R186, R2 ;  /* 0x00000002baba7220 */ /* 0x000fc60000400000 */
[----:B------:R-:W-:Y:S02]  /*286c0*/  F2FP.F16.F32.PACK_AB R184, RZ, R184 ;  /* 0x000000b8ffb8723e */ /* 0x000fe400000000ff */
[----:B------:R-:W-:Y:S02]  /*286d0*/  F2FP.F16.F32.PACK_AB R185, RZ, R185 ;  /* 0x000000b9ffb9723e */ /* 0x000fe400000000ff */
[----:B------:R-:W-:Y:S01]  /*286e0*/  F2FP.F16.F32.PACK_AB R186, RZ, R186 ;  /* 0x000000baffba723e */ /* 0x000fe200000000ff */
[----:B------:R1:W-:Y:S01]  /*286f0*/  @P5 STG.E.U16 desc[UR36][R6.64+0xa0], R184 ;  /* 0x0000a0b806005986 */ /* 0x0003e2000c101524 */
[----:B------:R-:W-:-:S03]  /*28700*/  ISETP.GT.AND P2, PT, R0, 0x188, P2 ;  /* 0x000001880000780c */ /* 0x000fc60001744270 */
[----:B------:R1:W-:Y:S01]  /*28710*/  @P4 STG.E.U16 desc[UR36][R6.64+0xa2], R185 ;  /* 0x0000a2b906004986 */ /* 0x0003e2000c101524 */
[----:B------:R-:W-:-:S03]  /*28720*/  FMUL R187, R187, R2 ;  /* 0x00000002bbbb7220 */ /* 0x000fc60000400000 */
[----:B------:R1:W-:Y:S01]  /*28730*/  @P3 STG.E.U16 desc[UR36][R10.64+0xa0], R186 ;  /* 0x0000a0ba0a003986 */ /* 0x0003e2000c101524 */
[C---:B------:R-:W-:Y:S01]  /*28740*/  ISETP.GT.AND P3, PT, R0.reuse, 0x180, P1 ;  /* 0x000001800000780c */ /* 0x040fe20000f64270 */
[-C--:B------:R-:W-:Y:S01]  /*28750*/  FMUL R189, R189, R2.reuse ;  /* 0x00000002bdbd7220 */ /* 0x080fe20000400000 */
[C---:B------:R-:W-:Y:S02]  /*28760*/  ISETP.GT.AND P4, PT, R0.reuse, 0x180, P0 ;  /* 0x000001800000780c */ /* 0x040fe40000784270 */
[----:B------:R-:W-:Y:S01]  /*28770*/  ISETP.GT.AND P0, PT, R0, 0x188, P0 ;  /* 0x000001880000780c */ /* 0x000fe20000704270 */
[-C--:B------:R-:W-:Y:S01]  /*28780*/  FMUL R188, R188, R2.reuse ;  /* 0x00000002bcbc7220 */ /* 0x080fe20000400000 */
[----:B------:R-:W-:Y:S01]  /*28790*/  ISETP.GT.AND P1, PT, R0, 0x188, P1 ;  /* 0x000001880000780c */ /* 0x000fe20000f24270 */
[-C--:B------:R-:W-:Y:S01]  /*287a0*/  FMUL R190, R190, R2.reuse ;  /* 0x00000002bebe7220 */ /* 0x080fe20000400000 */
[----:B------:R-:W-:Y:S01]  /*287b0*/  F2FP.F16.F32.PACK_AB R187, RZ, R187 ;  /* 0x000000bbffbb723e */ /* 0x000fe200000000ff */
[----:B------:R-:W-:Y:S01]  /*287c0*/  FMUL R191, R191, R2 ;  /* 0x00000002bfbf7220 */ /* 0x000fe20000400000 */
[----:B------:R-:W-:-:S02]  /*287d0*/  F2FP.F16.F32.PACK_AB R189, RZ, R189 ;  /* 0x000000bdffbd723e */ /* 0x000fc400000000ff */
[----:B------:R-:W-:Y:S01]  /*287e0*/  F2FP.F16.F32.PACK_AB R188, RZ, R188 ;  /* 0x000000bcffbc723e */ /* 0x000fe200000000ff */
[----:B------:R1:W-:Y:S01]  /*287f0*/  @P2 STG.E.U16 desc[UR36][R10.64+0xa2], R187 ;  /* 0x0000a2bb0a002986 */ /* 0x0003e2000c101524 */
[----:B------:R-:W-:Y:S02]  /*28800*/  F2FP.F16.F32.PACK_AB R190, RZ, R190 ;  /* 0x000000beffbe723e */ /* 0x000fe400000000ff */
[----:B------:R-:W-:Y:S01]  /*28810*/  F2FP.F16.F32.PACK_AB R191, RZ, R191 ;  /* 0x000000bfffbf723e */ /* 0x000fe200000000ff */
[----:B------:R1:W-:Y:S01]  /*28820*/  @P3 STG.E.U16 desc[UR36][R6.64+0xb2], R189 ;  /* 0x0000b2bd06003986 */ /* 0x0003e2000c101524 */
[C---:B------:R-:W-:Y:S02]  /*28830*/  ISETP.GT.AND P3, PT, R3.reuse, 0x60, PT ;  /* 0x000000600300780c */ /* 0x040fe40003f64270 */
[----:B------:R-:W-:Y:S01]  /*28840*/  ISETP.GT.AND P2, PT, R3, 0x61, PT ;  /* 0x000000610300780c */ /* 0x000fe20003f44270 */
[----:B------:R1:W-:Y:S03]  /*28850*/  @P4 STG.E.U16 desc[UR36][R6.64+0xb0], R188 ;  /* 0x0000b0bc06004986 */ /* 0x0003e6000c101524 */
[C---:B------:R-:W-:Y:S01]  /*28860*/  ISETP.GT.AND P4, PT, R0.reuse, RZ, P2 ;  /* 0x000000ff0000720c */ /* 0x040fe20001784270 */
[----:B------:R1:W-:Y:S01]  /*28870*/  @P0 STG.E.U16 desc[UR36][R10.64+0xb0], R190 ;  /* 0x0000b0be0a000986 */ /* 0x0003e2000c101524 */
[----:B------:R-:W-:-:S03]  /*28880*/  ISETP.GT.AND P0, PT, R0, RZ, P3 ;  /* 0x000000ff0000720c */ /* 0x000fc60001f04270 */
[----:B------:R1:W-:Y:S01]  /*28890*/  @P1 STG.E.U16 desc[UR36][R10.64+0xb2], R191 ;  /* 0x0000b2bf0a001986 */ /* 0x0003e2000c101524 */
[----:B------:R-:W-:Y:S01]  /*288a0*/  ISETP.GT.AND P1, PT, R0, 0x8, P2 ;  /* 0x000000080000780c */ /* 0x000fe20001724270 */
[-C--:B------:R-:W-:Y:S01]  /*288b0*/  FMUL R176, R176, R2.reuse ;  /* 0x00000002b0b07220 */ /* 0x080fe20000400000 */
[-C--:B------:R-:W-:Y:S01]  /*288c0*/  FMUL R177, R177, R2.reuse ;  /* 0x00000002b1b17220 */ /* 0x080fe20000400000 */
[-C--:B------:R-:W-:Y:S01]  /*288d0*/  FMUL R179, R179, R2.reuse ;  /* 0x00000002b3b37220 */ /* 0x080fe20000400000 */
[----:B------:R-:W-:Y:S01]  /*288e0*/  ISETP.GT.AND P5, PT, R0, 0x8, P3 ;  /* 0x000000080000780c */ /* 0x000fe20001fa4270 */
[----:B------:R-:W-:Y:S01]  /*288f0*/  FMUL R178, R178, R2 ;  /* 0x00000002b2b27220 */ /* 0x000fe20000400000 */
[----:B------:R-:W-:Y:S02]  /*28900*/  F2FP.F16.F32.PACK_AB R176, RZ, R176 ;  /* 0x000000b0ffb0723e */ /* 0x000fe400000000ff */
[----:B------:R-:W-:Y:S02]  /*28910*/  F2FP.F16.F32.PACK_AB R177, RZ, R177 ;  /* 0x000000b1ffb1723e */ /* 0x000fe400000000ff */
[----:B------:R-:W-:Y:S01]  /*28920*/  F2FP.F16.F32.PACK_AB R179, RZ, R179 ;  /* 0x000000b3ffb3723e */ /* 0x000fe200000000ff */
[----:B------:R1:W-:Y:S01]  /*28930*/  @P0 STG.E.U16 desc[UR36][R12.64+0xc0], R176 ;  /* 0x0000c0b00c000986 */ /* 0x0003e2000c101524 */
[----:B------:R-:W-:-:S03]  /*28940*/  F2FP.F16.F32.PACK_AB R178, RZ, R178 ;  /* 0x000000b2ffb2723e */ /* 0x000fc600000000ff */
[----:B------:R1:W-:Y:S01]  /*28950*/  @P4 STG.E.U16 desc[UR36][R12.64+0xc2], R177 ;  /* 0x0000c2b10c004986 */ /* 0x0003e2000c101524 */
[----:B------:R-:W-:-:S03]  /*28960*/  ISETP.GT.AND P0, PT, R3, 0x68, PT ;  /* 0x000000680300780c */ /* 0x000fc60003f04270 */
[----:B------:R1:W-:Y:S01]  /*28970*/  @P1 STG.E.U16 desc[UR36][R20.64+0xc2], R179 ;  /* 0x0000c2b314001986 */ /* 0x0003e2000c101524 */
[----:B------:R-:W-:-:S03]  /*28980*/  ISETP.GT.AND P1, PT, R3, 0x69, PT ;  /* 0x000000690300780c */ /* 0x000fc60003f24270 */
[----:B------:R1:W-:Y:S01]  /*28990*/  @P5 STG.E.U16 desc[UR36][R20.64+0xc0], R178 ;  /* 0x0000c0b214005986 */ /* 0x0003e2000c101524 */
[C---:B------:R-:W-:Y:S02]  /*289a0*/  ISETP.GT.AND P5, PT, R0.reuse, RZ, P0 ;  /* 0x000000ff0000720c */ /* 0x040fe400007a4270 */
[----:B------:R-:W-:Y:S01]  /*289b0*/  ISETP.GT.AND P4, PT, R0, RZ, P1 ;  /* 0x000000ff0000720c */ /* 0x000fe20000f84270 */
        /* <DEDUP_REMOVED lines=227> */
[C---:B------:R-:W-:Y:S02]  /*297f0*/  ISETP.GT.AND P1, PT, R0.reuse, 0x188, P1 ;  /* 0x000001880000780c */ /* 0x040fe40000f24270 */
[----:B------:R-:W-:Y:S01]  /*29800*/  ISETP.GT.AND P0, PT, R0, 0x188, P0 ;  /* 0x000001880000780c */ /* 0x000fe20000704270 */
[-C--:B------:R-:W-:Y:S01]  /*29810*/  FMUL R124, R124, R2.reuse ;  /* 0x000000027c7c7220 */ /* 0x080fe20000400000 */
[-C--:B------:R-:W-:Y:S01]  /*29820*/  FMUL R126, R126, R2.reuse ;  /* 0x000000027e7e7220 */ /* 0x080fe20000400000 */
[----:B------:R-:W-:Y:S01]  /*29830*/  FMUL R127, R127, R2 ;  /* 0x000000027f7f7220 */ /* 0x000fe20000400000 */
[----:B------:R-:W-:-:S02]  /*29840*/  F2FP.F16.F32.PACK_AB R123, RZ, R123 ;  /* 0x0000007bff7b723e */ /* 0x000fc400000000ff */
[----:B------:R-:W-:Y:S02]  /*29850*/  F2FP.F16.F32.PACK_AB R125, RZ, R125 ;  /* 0x0000007dff7d723e */ /* 0x000fe400000000ff */
[----:B------:R-:W-:Y:S01]  /*29860*/  F2FP.F16.F32.PACK_AB R124, RZ, R124 ;  /* 0x0000007cff7c723e */ /* 0x000fe200000000ff */
[----:B------:R1:W-:Y:S01]  /*29870*/  @P3 STG.E.U16 desc[UR36][R10.64+0xe2], R123 ;  /* 0x0000e27b0a003986 */ /* 0x0003e2000c101524 */
[----:B------:R-:W-:Y:S02]  /*29880*/  F2FP.F16.F32.PACK_AB R126, RZ, R126 ;  /* 0x0000007eff7e723e */ /* 0x000fe400000000ff */
[----:B------:R-:W-:Y:S01]  /*29890*/  F2FP.F16.F32.PACK_AB R127, RZ, R127 ;  /* 0x0000007fff7f723e */ /* 0x000fe200000000ff */
[----:B------:R1:W-:Y:S01]  /*298a0*/  @P2 STG.E.U16 desc[UR36][R6.64+0xf2], R125 ;  /* 0x0000f27d06002986 */ /* 0x0003e2000c101524 */
[C---:B------:R-:W-:Y:S02]  /*298b0*/  ISETP.GT.AND P3, PT, R3.reuse, 0x80, PT ;  /* 0x000000800300780c */ /* 0x040fe40003f64270 */
[----:B------:R-:W-:Y:S01]  /*298c0*/  ISETP.GT.AND P2, PT, R3, 0x81, PT ;  /* 0x000000810300780c */ /* 0x000fe20003f44270 */
[----:B------:R1:W-:Y:S04]  /*298d0*/  @P4 STG.E.U16 desc[UR36][R6.64+0xf0], R124 ;  /* 0x0000f07c06004986 */ /* 0x0003e8000c101524 */
[----:B------:R1:W-:Y:S01]  /*298e0*/  @P1 STG.E.U16 desc[UR36][R10.64+0xf0], R126 ;  /* 0x0000f07e0a001986 */ /* 0x0003e2000c101524 */
[----:B------:R-:W-:-:S03]  /*298f0*/  ISETP.GT.AND P1, PT, R0, RZ, P2 ;  /* 0x000000ff0000720c */ /* 0x000fc60001724270 */
[----:B------:R1:W-:Y:S01]  /*29900*/  @P0 STG.E.U16 desc[UR36][R10.64+0xf2], R127 ;  /* 0x0000f27f0a000986 */ /* 0x0003e2000c101524 */
[----:B------:R-:W-:Y:S01]  /*29910*/  ISETP.GT.AND P0, PT, R0, RZ, P3 ;  /* 0x000000ff0000720c */ /* 0x000fe20001f04270 */
[-C--:B------:R-:W-:Y:S01]  /*29920*/  FMUL R112, R112, R2.reuse ;  /* 0x0000000270707220 */ /* 0x080fe20000400000 */
[-C--:B------:R-:W-:Y:S01]  /*29930*/  FMUL R113, R113, R2.reuse ;  /* 0x0000000271717220 */ /* 0x080fe20000400000 */
[C---:B------:R-:W-:Y:S02]  /*29940*/  ISETP.GT.AND P5, PT, R0.reuse, 0x8, P3 ;  /* 0x000000080000780c */ /* 0x040fe40001fa4270 */
[----:B------:R-:W-:Y:S01]  /*29950*/  ISETP.GT.AND P4, PT, R0, 0x8, P2 ;  /* 0x000000080000780c */ /* 0x000fe20001784270 */
[-C--:B------:R-:W-:Y:S01]  /*29960*/  FMUL R114, R114, R2.reuse ;  /* 0x0000000272727220 */ /* 0x080fe20000400000 */
[----:B------:R-:W-:Y:S01]  /*29970*/  FMUL R115, R115, R2 ;  /* 0x0000000273737220 */ /* 0x000fe20000400000 */
[----:B------:R-:W-:Y:S02]  /*29980*/  F2FP.F16.F32.PACK_AB R112, RZ, R112 ;  /* 0x00000070ff70723e */ /* 0x000fe400000000ff */
[----:B------:R-:W-:-:S02]  /*29990*/  F2FP.F16.F32.PACK_AB R113, RZ, R113 ;  /* 0x00000071ff71723e */ /* 0x000fc400000000ff */
[----:B------:R-:W-:Y:S01]  /*299a0*/  F2FP.F16.F32.PACK_AB R114, RZ, R114 ;  /* 0x00000072ff72723e */ /* 0x000fe200000000ff */
[----:B------:R1:W-:Y:S01]  /*299b0*/  @P0 STG.E.U16 desc[UR36][R12.64+0x100], R112 ;  /* 0x000100700c000986 */ /* 0x0003e2000c101524 */
[----:B------:R-:W-:Y:S02]  /*299c0*/  F2FP.F16.F32.PACK_AB R115, RZ, R115 ;  /* 0x00000073ff73723e */ /* 0x000fe400000000ff */
[C---:B------:R-:W-:Y:S01]  /*299d0*/  ISETP.GT.AND P0, PT, R3.reuse, 0x88, PT ;  /* 0x000000880300780c */ /* 0x040fe20003f04270 */
[----:B------:R1:W-:Y:S01]  /*299e0*/  @P1 STG.E.U16 desc[UR36][R12.64+0x102], R113 ;  /* 0x000102710c001986 */ /* 0x0003e2000c101524 */
[----:B------:R-:W-:-:S03]  /*299f0*/  ISETP.GT.AND P1, PT, R3, 0x89, PT ;  /* 0x000000890300780c */ /* 0x000fc60003f24270 */
[----:B------:R1:W-:Y:S01]  /*29a00*/  @P5 STG.E.U16 desc[UR36][R20.64+0x100], R114 ;  /* 0x0001007214005986 */ /* 0x0003e2000c101524 */
[----:B------:R-:W-:-:S03]  /*29a10*/  ISETP.GT.AND P5, PT, R0, RZ, P0 ;  /* 0x000000ff0000720c */ /* 0x000fc600007a4270 */
[----:B------:R1:W-:Y:S01]  /*29a20*/  @P4 STG.E.U16 desc[UR36][R20.64+0x102], R115 ;  /* 0x0001027314004986 */ /* 0x0003e2000c101524 */
        /* <DEDUP_REMOVED lines=348> */
[----:B------:R-:W-:Y:S02]  /*2aff0*/  F2FP.F16.F32.PACK_AB R25, RZ, R25 ;  /* 0x00000019ff19723e */ /* 0x000fe400000000ff */
[C---:B------:R-:W-:Y:S02]  /*2b000*/  ISETP.GT.AND P2, PT, R0.reuse, 0x188, P2 ;  /* 0x000001880000780c */ /* 0x040fe40001744270 */
[C---:B------:R-:W-:Y:S01]  /*2b010*/  ISETP.GT.AND P3, PT, R0.reuse, 0x188, P3 ;  /* 0x000001880000780c */ /* 0x040fe20001f64270 */
[----:B------:R1:W-:Y:S01]  /*2b020*/  @P4 STG.E.U16 desc[UR36][R6.64+0x140], R24 ;  /* 0x0001401806004986 */ /* 0x0003e2000c101524 */
[----:B------:R-:W-:-:S03]  /*2b030*/  ISETP.GT.AND P4, PT, R0, 0x180, P0 ;  /* 0x000001800000780c */ /* 0x000fc60000784270 */
[----:B------:R1:W-:Y:S01]  /*2b040*/  @P5 STG.E.U16 desc[UR36][R6.64+0x142], R25 ;  /* 0x0001421906005986 */ /* 0x0003e2000c101524 */
[----:B------:R-:W-:Y:S01]  /*2b050*/  ISETP.GT.AND P5, PT, R0, 0x180, P1 ;  /* 0x000001800000780c */ /* 0x000fe20000fa4270 */
[-C--:B------:R-:W-:Y:S01]  /*2b060*/  FMUL R26, R26, R2.reuse ;  /* 0x000000021a1a7220 */ /* 0x080fe20000400000 */
[C---:B------:R-:W-:Y:S01]  /*2b070*/  ISETP.GT.AND P1, PT, R0.reuse, 0x188, P1 ;  /* 0x000001880000780c */ /* 0x040fe20000f24270 */
[-C--:B------:R-:W-:Y:S01]  /*2b080*/  FMUL R27, R27, R2.reuse ;  /* 0x000000021b1b7220 */ /* 0x080fe20000400000 */
[----:B------:R-:W-:Y:S01]  /*2b090*/  ISETP.GT.AND P0, PT, R0, 0x188, P0 ;  /* 0x000001880000780c */ /* 0x000fe20000704270 */
        /* <DEDUP_REMOVED lines=8> */
[----:B------:R-:W-:Y:S02]  /*2b120*/  F2FP.F16.F32.PACK_AB R30, RZ, R30 ;  /* 0x0000001eff1e723e */ /* 0x000fe400000000ff */
[----:B------:R-:W-:Y:S01]  /*2b130*/  F2FP.F16.F32.PACK_AB R31, RZ, R31 ;  /* 0x0000001fff1f723e */ /* 0x000fe200000000ff */
[----:B------:R1:W-:Y:S04]  /*2b140*/  @P2 STG.E.U16 desc[UR36][R10.64+0x140], R26 ;  /* 0x0001401a0a002986 */ /* 0x0003e8000c101524 */
[----:B------:R1:W-:Y:S04]  /*2b150*/  @P3 STG.E.U16 desc[UR36][R10.64+0x142], R27 ;  /* 0x0001421b0a003986 */ /* 0x0003e8000c101524 */
[----:B------:R1:W-:Y:S04]  /*2b160*/  @P5 STG.E.U16 desc[UR36][R6.64+0x150], R28 ;  /* 0x0001501c06005986 */ /* 0x0003e8000c101524 */
[----:B------:R1:W-:Y:S04]  /*2b170*/  @P4 STG.E.U16 desc[UR36][R6.64+0x152], R29 ;  /* 0x0001521d06004986 */ /* 0x0003e8000c101524 */
[----:B------:R1:W-:Y:S04]  /*2b180*/  @P1 STG.E.U16 desc[UR36][R10.64+0x150], R30 ;  /* 0x0001501e0a001986 */ /* 0x0003e8000c101524 */
[----:B------:R1:W-:Y:S02]  /*2b190*/  @P0 STG.E.U16 desc[UR36][R10.64+0x152], R31 ;  /* 0x0001521f0a000986 */ /* 0x0003e4000c101524 */
.L_x_722:
[----:B------:R-:W-:Y:S05]  /*2b1a0*/  BSYNC B0 ;  /* 0x0000000000007941 */ /* 0x000fea0003800000 */
.L_x_32:
[----:B-1----:R-:W2:Y:S04]  /*2b1b0*/  LDL.LU R5, [R1+0x274] ;  /* 0x0002740001057983 */ /* 0x002ea80000300800 */
[----:B0-----:R-:W2:Y:S01]  /*2b1c0*/  LDL.LU R4, [R1+0x288] ;  /* 0x0002880001047983 */ /* 0x001ea20000300800 */
[----:B------:R-:W-:Y:S01]  /*2b1d0*/  ULDC UR4, c[0x0][0xc] ;  /* 0x0000030000047ab9 */ /* 0x000fe20000000800 */
[----:B------:R-:W-:Y:S01]  /*2b1e0*/  ULDC UR5, c[0x0][0x10] ;  /* 0x0000040000057ab9 */ /* 0x000fe20000000800 */
[----:B------:R-:W2:Y:S01]  /*2b1f0*/  LDC R3, c[0x0][0x14] ;  /* 0x00000500ff037b82 */ /* 0x000ea20000000800 */
[----:B------:R-:W-:Y:S01]  /*2b200*/  UIMAD.WIDE.U32 UR4, UR4, UR5, URZ ;  /* 0x00000005040472a5 */ /* 0x000fe2000f8e003f */
[----:B------:R-:W-:-:S05]  /*2b210*/  PRMT R0, RZ, 0x7610, R0 ;  /* 0x00007610ff007816 */ /* 0x000fca0000000000 */
[----:B--2---:R-:W-:-:S04]  /*2b220*/  IMAD.WIDE.U32 R4, R3, UR4, R4 ;  /* 0x0000000403047c25 */ /* 0x004fc8000f8e0004 */
[----:B------:R-:W-:Y:S01]  /*2b230*/  IMAD R3, R3, UR5, RZ ;  /* 0x0000000503037c24 */ /* 0x000fe2000f8e02ff */
[----:B------:R-:W-:Y:S01]  /*2b240*/  ULDC.64 UR4, c[0x0][0x650] ;  /* 0x0001940000047ab9 */ /* 0x000fe20000000a00 */
[----:B------:R-:W-:Y:S01]  /*2b250*/  IMAD.MOV.U32 R23, RZ, RZ, R4 ;  /* 0x000000ffff177224 */ /* 0x000fe200078e0004 */
[----:B------:R-:W-:Y:S01]  /*2b260*/  ISETP.GE.U32.AND P0, PT, R4, UR4, PT ;  /* 0x0000000404007c0c */ /* 0x000fe2000bf06070 */
[----:B------:R-:W-:Y:S01]  /*2b270*/  IMAD.IADD R26, R5, 0x1, R3 ;  /* 0x00000001051a7824 */ /* 0x000fe200078e0203 */
[----:B------:R-:W-:Y:S02]  /*2b280*/  UMOV UR4, 0xffffffff ;  /* 0xffffffff00047882 */ /* 0x000fe40000000000 */
[----:B------:R-:W-:Y:S02]  /*2b290*/  IMAD.U32 R3, RZ, RZ, UR4 ;  /* 0x00000004ff037e24 */ /* 0x000fe4000f8e00ff */
[----:B------:R0:W-:Y:S01]  /*2b2a0*/  STL [R1+0x274], R26 ;  /* 0x0002741a01007387 */ /* 0x0001e20000100800 */
[----:B------:R-:W-:Y:S01]  /*2b2b0*/  ISETP.GE.U32.AND.EX P0, PT, R26, UR5, PT, P0 ;  /* 0x000000051a007c0c */ /* 0x000fe2000bf06100 */
[----:B------:R-:W-:-:S02]  /*2b2c0*/  UMOV UR5, 0xffffffff ;  /* 0xffffffff00057882 */ /* 0x000fc40000000000 */
[----:B------:R0:W-:Y:S01]  /*2b2d0*/  STL [R1+0x288], R23 ;  /* 0x0002881701007387 */ /* 0x0001e20000100800 */
[----:B------:R-:W-:-:S03]  /*2b2e0*/  IMAD.U32 R18, RZ, RZ, UR5 ;  /* 0x00000005ff127e24 */ /* 0x000fc6000f8e00ff */
[----:B------:R0:W-:Y:S06]  /*2b2f0*/  STL [R1+0x268], R3 ;  /* 0x0002680301007387 */ /* 0x0001ec0000100800 */
[----:B------:R-:W-:Y:S05]  /*2b300*/  @P0 BRA `(.L_x_723) ;  /* 0x0000000400840947 */ /* 0x000fea0003800000 */
[----:B------:R-:W1:Y:S01]  /*2b310*/  S2R R18, SR_CTAID.X ;  /* 0x0000000000127919 */ /* 0x000e620000002500 */
[----:B------:R-:W2:Y:S01]  /*2b320*/  LDC.64 R10, c[0x0][0x628] ;  /* 0x00018a00ff0a7b82 */ /* 0x000ea20000000a00 */
[----:B------:R-:W-:Y:S01]  /*2b330*/  ULDC UR4, c[0x0][0x150] ;  /* 0x0000540000047ab9 */ /* 0x000fe20000000800 */
[----:B------:R-:W-:Y:S01]  /*2b340*/  IMAD.MOV.U32 R8, RZ, RZ, R23 ;  /* 0x000000ffff087224 */ /* 0x000fe200078e0017 */
[----:B----4-:R-:W4:Y:S01]  /*2b350*/  S2R R20, SR_CTAID.Y ;  /* 0x0000000000147919 */ /* 0x010f220000002600 */
[----:B------:R-:W-:-:S04]  /*2b360*/  MOV R9, R26 ;  /* 0x0000001a00097202 */ /* 0x000fc80000000f00 */
[----:B------:R-:W0:Y:S08]  /*2b370*/  LDC R21, c[0x0][0x144] ;  /* 0x00005100ff157b82 */ /* 0x000e300000000800 */
[----:B------:R-:W0:Y:S08]  /*2b380*/  LDC R12, c[0x0][0x630] ;  /* 0x00018c00ff0c7b82 */ /* 0x000e300000000800 */
[----:B------:R-:W0:Y:S01]  /*2b390*/  LDC.64 R14, c[0x0][0x620] ;  /* 0x00018800ff0e7b82 */ /* 0x000e220000000a00 */
[----:B--2---:R-:W-:-:S04]  /*2b3a0*/  ISETP.NE.U32.AND P0, PT, R10, RZ, PT ;  /* 0x000000ff0a00720c */ /* 0x004fc80003f05070 */
[----:B------:R-:W-:Y:S02]  /*2b3b0*/  ISETP.NE.AND.EX P0, PT, R11, RZ, PT, P0 ;  /* 0x000000ff0b00720c */ /* 0x000fe40003f05300 */
[----:B-1----:R-:W-:-:S05]  /*2b3c0*/  I2FP.F32.U32 R0, R18 ;  /* 0x0000001200007245 */ /* 0x002fca0000201000 */
[----:B------:R-:W-:-:S04]  /*2b3d0*/  FMUL R0, R0, UR4 ;  /* 0x0000000400007c20 */ /* 0x000fc80008400000 */
[----:B------:R1:W2:Y:S02]  /*2b3e0*/  F2I.U32.TRUNC.NTZ R19, R0 ;  /* 0x0000000000137305 */ /* 0x0002a4000020f000 */
[----:B----4-:R-:W-:Y:S05]  /*2b3f0*/  @!P0 BRA `(.L_x_724) ;  /* 0x0000000000288947 */ /* 0x010fea0003800000 */
[----:B-1----:R-:W0:Y:S02]  /*2b400*/  LDC R0, c[0x0][0x634] ;  /* 0x00018d00ff007b82 */ /* 0x002e240000000800 */
[----:B0-----:R-:W-:-:S05]  /*2b410*/  IADD3 R3, P0, R23, R0, RZ ;  /* 0x0000000017037210 */ /* 0x001fca0007f1e0ff */
        /* <DEDUP_REMOVED lines=8> */
.L_x_724:
[-CC-:B0-----:R-:W-:Y:S01]  /*2b4a0*/  SHF.R.U64 R28, R8, R12.reuse, R9.reuse ;  /* 0x0000000c081c7219 */ /* 0x181fe20000001209 */
[----:B------:R-:W0:Y:S01]  /*2b4b0*/  LDC.64 R24, c[0x0][0x640] ;  /* 0x00019000ff187b82 */ /* 0x000e220000000a00 */
[----:B-1----:R-:W-:Y:S01]  /*2b4c0*/  SHF.R.U32.HI R0, RZ, R12, R9 ;  /* 0x0000000cff007219 */ /* 0x002fe20000011609 */
[----:B------:R-:W-:Y:S01]  /*2b4d0*/  IMAD.MOV.U32 R4, RZ, RZ, R23 ;  /* 0x000000ffff047224 */ /* 0x000fe200078e0017 */
[----:B------:R-:W-:Y:S01]  /*2b4e0*/  IADD3 R3, P0, RZ, -R28, RZ ;  /* 0x8000001cff037210 */ /* 0x000fe20007f1e0ff */
[----:B--2---:R-:W-:Y:S01]  /*2b4f0*/  IMAD.MOV R19, RZ, RZ, -R19 ;  /* 0x000000ffff137224 */ /* 0x004fe200078e0a13 */
[----:B------:R-:W-:Y:S01]  /*2b500*/  ULDC UR4, c[0x0][0x154] ;  /* 0x0000550000047ab9 */ /* 0x000fe20000000800 */
[----:B------:R-:W-:Y:S02]  /*2b510*/  IMAD.MOV.U32 R7, RZ, RZ, 0x1 ;  /* 0x00000001ff077424 */ /* 0x000fe400078e00ff */
[----:B------:R-:W1:Y:S01]  /*2b520*/  LDC R6, c[0x0][0x618] ;  /* 0x00018600ff067b82 */ /* 0x000e620000000800 */
[----:B------:R-:W-:-:S02]  /*2b530*/  IMAD.X R5, RZ, RZ, ~R0, P0 ;  /* 0x000000ffff057224 */ /* 0x000fc400000e0e00 */
[----:B------:R-:W-:Y:S02]  /*2b540*/  IMAD R19, R21, R19, R18 ;  /* 0x0000001315137224 */ /* 0x000fe400078e0212 */
[-C--:B------:R-:W-:Y:S02]  /*2b550*/  IMAD R0, R5, R14.reuse, RZ ;  /* 0x0000000e05007224 */ /* 0x080fe400078e02ff */
[----:B------:R-:W-:Y:S01]  /*2b560*/  IMAD.MOV.U32 R5, RZ, RZ, R26 ;  /* 0x000000ffff057224 */ /* 0x000fe200078e001a */
[----:B------:R-:W2:Y:S01]  /*2b570*/  LDC R8, c[0x0][0x608] ;  /* 0x00018200ff087b82 */ /* 0x000ea20000000800 */
[----:B------:R-:W-:-:S04]  /*2b580*/  IMAD.WIDE.U32 R4, R3, R14, R4 ;  /* 0x0000000e03047225 */ /* 0x000fc800078e0004 */
[----:B------:R-:W-:-:S03]  /*2b590*/  IMAD R3, R3, R15, R0 ;  /* 0x0000000f03037224 */ /* 0x000fc600078e0200 */
[----:B------:R-:W4:Y:S01]  /*2b5a0*/  LDC R22, c[0x0][0x658] ;  /* 0x00019600ff167b82 */ /* 0x000f220000000800 */
[----:B------:R-:W-:Y:S01]  /*2b5b0*/  I2FP.F32.U32 R0, R20 ;  /* 0x0000001400007245 */ /* 0x000fe20000201000 */
[----:B------:R-:W-:Y:S01]  /*2b5c0*/  IMAD.IADD R3, R5, 0x1, R3 ;  /* 0x0000000105037824 */ /* 0x000fe200078e0203 */
[----:B0-----:R-:W-:-:S03]  /*2b5d0*/  ISETP.NE.U32.AND P0, PT, R24, RZ, PT ;  /* 0x000000ff1800720c */ /* 0x001fc60003f05070 */
[----:B------:R-:W-:Y:S01]  /*2b5e0*/  FMUL R0, R0, UR4 ;  /* 0x0000000400007c20 */ /* 0x000fe20008400000 */
[----:B------:R-:W-:Y:S01]  /*2b5f0*/  MOV R5, 0xffffffff ;  /* 0xffffffff00057802 */ /* 0x000fe20000000f00 */
[----:B------:R-:W0:Y:S01]  /*2b600*/  LDC R15, c[0x0][0x148] ;  /* 0x00005200ff0f7b82 */ /* 0x000e220000000800 */
[-CC-:B-1----:R-:W-:Y:S01]  /*2b610*/  SHF.R.U64 R12, R4, R6.reuse, R3.reuse ;  /* 0x00000006040c7219 */ /* 0x182fe20000001203 */
[----:B------:R1:W0:Y:S01]  /*2b620*/  F2I.U32.TRUNC.NTZ R13, R0 ;  /* 0x00000000000d7305 */ /* 0x000222000020f000 */
[----:B------:R-:W-:Y:S02]  /*2b630*/  ISETP.NE.AND.EX P0, PT, R25, RZ, PT, P0 ;  /* 0x000000ff1900720c */ /* 0x000fe40003f05300 */
[----:B------:R-:W-:-:S03]  /*2b640*/  SHF.R.U32.HI R3, RZ, R6, R3 ;  /* 0x00000006ff037219 */ /* 0x000fc60000011603 */
[----:B------:R-:W0:Y:S01]  /*2b650*/  LDC R18, c[0x0][0x600] ;  /* 0x00018000ff127b82 */ /* 0x000e220000000800 */
[-CC-:B--2---:R-:W-:Y:S02]  /*2b660*/  SHF.R.U64 R10, R12, R8.reuse, R3.reuse ;  /* 0x000000080c0a7219 */ /* 0x184fe40000001203 */
[----:B------:R-:W-:-:S05]  /*2b670*/  SHF.R.U32.HI R3, RZ, R8, R3 ;  /* 0x00000008ff037219 */ /* 0x000fca0000011603 */
[----:B------:R-:W2:Y:S01]  /*2b680*/  LDC R23, c[0x0][0x648] ;  /* 0x00019200ff177b82 */ /* 0x000ea20000000800 */
[-C--:B----4-:R-:W-:Y:S02]  /*2b690*/  SHF.L.U32 R4, R5, R22.reuse, RZ ;  /* 0x0000001605047219 */ /* 0x090fe400000006ff */
[-CC-:B------:R-:W-:Y:S02]  /*2b6a0*/  SHF.R.U64 R14, R10, R22.reuse, R3.reuse ;  /* 0x000000160a0e7219 */ /* 0x180fe40000001203 */
[----:B------:R-:W-:Y:S02]  /*2b6b0*/  SHF.R.U32.HI R5, RZ, R22, R3 ;  /* 0x00000016ff057219 */ /* 0x000fe40000011603 */
[----:B------:R-:W-:Y:S01]  /*2b6c0*/  LOP3.LUT R21, RZ, R4, RZ, 0x33, !PT ;  /* 0x00000004ff157212 */ /* 0x000fe200078e33ff */
[----:B------:R-:W4:Y:S01]  /*2b6d0*/  LDC R26, c[0x0][0x638] ;  /* 0x00018e00ff1a7b82 */ /* 0x000f220000000800 */
[----:B------:R-:W-:Y:S01]  /*2b6e0*/  SHF.L.U32 R22, R7, R22, RZ ;  /* 0x0000001607167219 */ /* 0x000fe200000006ff */
[----:B------:R-:W-:-:S06]  /*2b6f0*/  IMAD.MOV.U32 R4, RZ, RZ, R14 ;  /* 0x000000ffff047224 */ /* 0x000fcc00078e000e */
[----:B------:R-:W0:Y:S01]  /*2b700*/  LDC R27, c[0x0][0x610] ;  /* 0x00018400ff1b7b82 */ /* 0x000e220000000800 */
[----:B-1----:R-:W-:Y:S05]  /*2b710*/  @!P0 BRA `(.L_x_725) ;  /* 0x0000000000288947 */ /* 0x002fea0003800000 */
        /* <DEDUP_REMOVED lines=10> */
.L_x_725:
[----:B------:R-:W1:Y:S01]  /*2b7c0*/  LDC R3, c[0x0][0x65c] ;  /* 0x00019700ff037b82 */ /* 0x000e620000000800 */
[----:B--2---:R-:W-:Y:S01]  /*2b7d0*/  SHF.R.U64 R0, R4, R23, R5 ;  /* 0x0000001704007219 */ /* 0x004fe20000001205 */
[----:B0-----:R-:W-:Y:S01]  /*2b7e0*/  VIADD R7, R18, 0xffffffff ;  /* 0xffffffff12077836 */ /* 0x001fe20000000000 */
[----:B------:R-:W-:Y:S01]  /*2b7f0*/  LOP3.LUT R5, R10, R21, RZ, 0xc0, !PT ;  /* 0x000000150a057212 */ /* 0x000fe200078ec0ff */
[----:B------:R-:W-:Y:S01]  /*2b800*/  IMAD.MOV R13, RZ, RZ, -R13 ;  /* 0x000000ffff0d7224 */ /* 0x000fe200078e0a0d */
[----:B------:R-:W-:Y:S02]  /*2b810*/  R2UR UR5, R28 ;  /* 0x000000001c0572ca */ /* 0x000fe400000e0000 */
[----:B------:R-:W-:Y:S02]  /*2b820*/  LOP3.LUT R12, R12, R7, RZ, 0xc0, !PT ;  /* 0x000000070c0c7212 */ /* 0x000fe400078ec0ff */
[----:B-1----:R-:W-:Y:S01]  /*2b830*/  ISETP.NE.AND P0, PT, R3, 0x1, PT ;  /* 0x000000010300780c */ /* 0x002fe20003f05270 */
[----:B------:R-:W-:-:S02]  /*2b840*/  IMAD.MOV R3, RZ, RZ, -R0 ;  /* 0x000000ffff037224 */ /* 0x000fc400078e0a00 */
[----:B------:R-:W-:Y:S02]  /*2b850*/  IMAD R0, R22, R0, R5 ;  /* 0x0000000016007224 */ /* 0x000fe400078e0205 */
[----:B----4-:R-:W-:-:S04]  /*2b860*/  IMAD R3, R3, R26, R14 ;  /* 0x0000001a03037224 */ /* 0x010fc800078e020e */
[----:B------:R-:W-:-:S04]  /*2b870*/  IMAD R3, R3, R18, R12 ;  /* 0x0000001203037224 */ /* 0x000fc800078e020c */
[----:B------:R-:W-:-:S04]  /*2b880*/  @P0 IMAD R19, R15, R13, R20 ;  /* 0x0000000d0f130224 */ /* 0x000fc800078e0214 */
[----:B------:R-:W-:-:S05]  /*2b890*/  IMAD R0, R0, R27, R19 ;  /* 0x0000001b00007224 */ /* 0x000fca00078e0213 */
[----:B------:R-:W-:Y:S02]  /*2b8a0*/  SEL R4, R3, R0, !P0 ;  /* 0x0000000003047207 */ /* 0x000fe40004000000 */
[----:B------:R-:W-:Y:S02]  /*2b8b0*/  SEL R0, R0, R3, !P0 ;  /* 0x0000000300007207 */ /* 0x000fe40004000000 */
[----:B------:R-:W-:Y:S02]  /*2b8c0*/  MOV R3, UR5 ;  /* 0x0000000500037c02 */ /* 0x000fe40008000f00 */
[----:B------:R-:W-:Y:S02]  /*2b8d0*/  R2UR UR4, R4 ;  /* 0x00000000040472ca */ /* 0x000fe400000e0000 */
[----:B------:R-:W-:Y:S01]  /*2b8e0*/  R2UR UR6, R0 ;  /* 0x00000000000672ca */ /* 0x000fe200000e0000 */
[----:B------:R1:W-:Y:S01]  /*2b8f0*/  STL [R1+0x268], R3 ;  /* 0x0002680301007387 */ /* 0x0003e20000100800 */
[----:B------:R-:W-:-:S09]  /*2b900*/  IMAD.MOV.U32 R0, RZ, RZ, 0x1 ;  /* 0x00000001ff007424 */ /* 0x000fd200078e00ff */
[----:B-1----:R-:W-:-:S07]  /*2b910*/  IMAD.U32 R18, RZ, RZ, UR4 ;  /* 0x00000004ff127e24 */ /* 0x002fce000f8e00ff */
.L_x_723:
[----:B------:R-:W-:Y:S01]  /*2b920*/  LOP3.LUT P0, RZ, R0, 0xff, RZ, 0xc0, !PT ;  /* 0x000000ff00ff7812 */ /* 0x000fe2000780c0ff */
[----:B------:R-:W-:-:S12]  /*2b930*/  IMAD.U32 R19, RZ, RZ, UR6 ;  /* 0x00000006ff137e24 */ /* 0x000fd8000f8e00ff */
[----:B------:R-:W-:Y:S05]  /*2b940*/  @P0 BRA `(.L_x_726) ;  /* 0xfffffd5800940947 */ /* 0x000fea000383ffff */
[----:B------:R-:W-:Y:S05]  /*2b950*/  EXIT ;  /* 0x000000000000794d */ /* 0x000fea0003800000 */
.L_x_7:
[----:B------:R-:W2:Y:S01]  /*2b960*/  LDL R163, [R1+0x288] ;  /* 0x0002880001a37983 */ /* 0x000ea20000100800 */
[----:B------:R-:W-:-:S03]  /*2b970*/  ULDC.64 UR4, c[0x0][0x650] ;  /* 0x0001940000047ab9 */ /* 0x000fc60000000a00 */
[----:B------:R-:W3:Y:S01]  /*2b980*/  LDL R162, [R1+0x274] ;  /* 0x0002740001a27983 */ /* 0x000ee20000100800 */
[----:B------:R-:W-:Y:S01]  /*2b990*/  PRMT R6, RZ, 0x7610, R6 ;  /* 0x00007610ff067816 */ /* 0x000fe20000000006 */
[----:B------:R-:W-:Y:S02]  /*2b9a0*/  IMAD.MOV.U32 R4, RZ, RZ, -0x1 ;  /* 0xffffffffff047424 */ /* 0x000fe400078e00ff */
[----:B------:R-:W-:Y:S02]  /*2b9b0*/  IMAD.MOV.U32 R5, RZ, RZ, -0x1 ;  /* 0xffffffffff057424 */ /* 0x000fe400078e00ff */
[----:B------:R-:W-:Y:S01]  /*2b9c0*/  IMAD.MOV.U32 R10, RZ, RZ, -0x1 ;  /* 0xffffffffff0a7424 */ /* 0x000fe200078e00ff */
[----:B--2---:R-:W-:-:S04]  /*2b9d0*/  ISETP.GE.U32.AND P0, PT, R163, UR4, PT ;  /* 0x00000004a3007c0c */ /* 0x004fc8000bf06070 */
[----:B---3--:R-:W-:-:S13]  /*2b9e0*/  ISETP.GE.U32.AND.EX P0, PT, R162, UR5, PT, P0 ;  /* 0x00000005a2007c0c */ /* 0x008fda000bf06100 */
[----:B------:R-:W-:Y:S05]  /*2b9f0*/  @P0 BRA `(.L_x_727) ;  /* 0x0000000400340947 */ /* 0x000fea0003800000 */
[----:B------:R-:W1:Y:S01]  /*2ba00*/  LDC.64 R14, c[0x0][0x628] ;  /* 0x00018a00ff0e7b82 */ /* 0x000e620000000a00 */
[----:B------:R-:W-:Y:S02]  /*2ba10*/  IMAD.MOV.U32 R8, RZ, RZ, R163 ;  /* 0x000000ffff087224 */ /* 0x000fe400078e00a3 */
[----:B------:R-:W-:-:S05]  /*2ba20*/  IMAD.MOV.U32 R9, RZ, RZ, R162 ;  /* 0x000000ffff097224 */ /* 0x000fca00078e00a2 */
[----:B------:R-:W2:Y:S08]  /*2ba30*/  LDC R10, c[0x0][0x630] ;  /* 0x00018c00ff0a7b82 */ /* 0x000eb00000000800 */
[----:B------:R-:W3:Y:S01]  /*2ba40*/  LDC.64 R16, c[0x0][0x620] ;  /* 0x00018800ff107b82 */ /* 0x000ee20000000a00 */
[----:B-1----:R-:W-:-:S04]  /*2ba50*/  ISETP.NE.U32.AND P0, PT, R14, RZ, PT ;  /* 0x000000ff0e00720c */ /* 0x002fc80003f05070 */
[----:B------:R-:W-:-:S13]  /*2ba60*/  ISETP.NE.AND.EX P0, PT, R15, RZ, PT, P0 ;  /* 0x000000ff0f00720c */ /* 0x000fda0003f05300 */
[----:B--23--:R-:W-:Y:S05]  /*2ba70*/  @!P0 BRA `(.L_x_728) ;  /* 0x0000000000288947 */ /* 0x00cfea0003800000 */
[----:B------:R-:W1:Y:S02]  /*2ba80*/  LDC R4, c[0x0][0x634] ;  /* 0x00018d00ff047b82 */ /* 0x000e640000000800 */
[----:B-1----:R-:W-:-:S04]  /*2ba90*/  IADD3 R9, P0, R163, R4, RZ ;  /* 0x00000004a3097210 */ /* 0x002fc80007f1e0ff */
[----:B------:R-:W-:-:S05]  /*2baa0*/  IADD3.X R13, RZ, R162, RZ, P0, !PT ;  /* 0x000000a2ff0d7210 */ /* 0x000fca00007fe4ff */
[----:B------:R-:W-:-:S04]  /*2bab0*/  IMAD.WIDE.U32 R4, R13, R14, RZ ;  /* 0x0000000e0d047225 */ /* 0x000fc800078e00ff */
[----:B------:R-:W-:-:S04]  /*2bac0*/  IMAD.WIDE.U32 R6, P0, R9, R15, R4 ;  /* 0x0000000f09067225 */ /* 0x000fc80007800004 */
[----:B------:R-:W-:-:S04]  /*2bad0*/  IMAD.WIDE.U32 R4, R9, R14, RZ ;  /* 0x0000000e09047225 */ /* 0x000fc800078e00ff */
[----:B------:R-:W-:Y:S01]  /*2bae0*/  IMAD.X R9, RZ, RZ, RZ, P0 ;  /* 0x000000ffff097224 */ /* 0x000fe200000e06ff */
[----:B------:R-:W-:Y:S01]  /*2baf0*/  IADD3 RZ, P0, R5, R6, RZ ;  /* 0x0000000605ff7210 */ /* 0x000fe20007f1e0ff */
[----:B------:R-:W-:-:S04]  /*2bb00*/  IMAD.MOV.U32 R8, RZ, RZ, R7 ;  /* 0x000000ffff087224 */ /* 0x000fc800078e0007 */
[----:B------:R-:W-:-:S08]  /*2bb10*/  IMAD.WIDE.U32.X R8, R13, R15, R8, P0 ;  /* 0x0000000f0d087225 */ /* 0x000fd000000e0408 */
.L_x_728:
[----:B------:R-:W1:Y:S01]  /*2bb20*/  LDC.64 R20, c[0x0][0x640] ;  /* 0x00019000ff147b82 */ /* 0x000e620000000a00 */
[-CC-:B------:R-:W-:Y:S02]  /*2bb30*/  SHF.R.U64 R14, R8, R10.reuse, R9.reuse ;  /* 0x0000000a080e7219 */ /* 0x180fe40000001209 */
[----:B------:R-:W-:Y:S02]  /*2bb40*/  SHF.R.U32.HI R4, RZ, R10, R9 ;  /* 0x0000000aff047219 */ /* 0x000fe40000011609 */
[----:B------:R-:W-:-:S03]  /*2bb50*/  IADD3 R7, P0, RZ, -R14, RZ ;  /* 0x8000000eff077210 */ /* 0x000fc60007f1e0ff */
[----:B------:R-:W2:Y:S02]  /*2bb60*/  LDC R8, c[0x0][0x618] ;  /* 0x00018600ff087b82 */ /* 0x000ea40000000800 */
[----:B------:R-:W-:Y:S02]  /*2bb70*/  IMAD.X R5, RZ, RZ, ~R4, P0 ;  /* 0x000000ffff057224 */ /* 0x000fe400000e0e04 */
[----:B------:R-:W-:Y:S02]  /*2bb80*/  IMAD.MOV.U32 R4, RZ, RZ, R163 ;  /* 0x000000ffff047224 */ /* 0x000fe400078e00a3 */
[-C--:B------:R-:W-:Y:S02]  /*2bb90*/  IMAD R6, R5, R16.reuse, RZ ;  /* 0x0000001005067224 */ /* 0x080fe400078e02ff */
[----:B------:R-:W3:Y:S01]  /*2bba0*/  LDC R18, c[0x0][0x608] ;  /* 0x00018200ff127b82 */ /* 0x000ee20000000800 */
[----:B------:R-:W-:Y:S02]  /*2bbb0*/  IMAD.MOV.U32 R5, RZ, RZ, R162 ;  /* 0x000000ffff057224 */ /* 0x000fe400078e00a2 */
[----:B------:R-:W-:-:S05]  /*2bbc0*/  IMAD.WIDE.U32 R4, R7, R16, R4 ;  /* 0x0000001007047225 */ /* 0x000fca00078e0004 */
[----:B------:R-:W4:Y:S01]  /*2bbd0*/  LDC R19, c[0x0][0x658] ;  /* 0x00019600ff137b82 */ /* 0x000f220000000800 */
[----:B------:R-:W-:Y:S01]  /*2bbe0*/  IMAD R7, R7, R17, R6 ;  /* 0x0000001107077224 */ /* 0x000fe200078e0206 */
[----:B-1----:R-:W-:Y:S01]  /*2bbf0*/  ISETP.NE.U32.AND P0, PT, R20, RZ, PT ;  /* 0x000000ff1400720c */ /* 0x002fe20003f05070 */
[----:B------:R-:W-:Y:S02]  /*2bc00*/  IMAD.MOV.U32 R6, RZ, RZ, -0x1 ;  /* 0xffffffffff067424 */ /* 0x000fe400078e00ff */
[----:B------:R-:W-:Y:S01]  /*2bc10*/  IMAD.IADD R5, R5, 0x1, R7 ;  /* 0x0000000105057824 */ /* 0x000fe200078e0207 */
[----:B------:R-:W-:Y:S02]  /*2bc20*/  ISETP.NE.AND.EX P0, PT, R21, RZ, PT, P0 ;  /* 0x000000ff1500720c */ /* 0x000fe40003f05300 */
[----:B------:R-:W1:Y:S02]  /*2bc30*/  LDC R17, c[0x0][0x600] ;  /* 0x00018000ff117b82 */ /* 0x000e640000000800 */
[----:B--2---:R-:W-:-:S02]  /*2bc40*/  SHF.R.U64 R10, R4, R8, R5 ;  /* 0x00000008040a7219 */ /* 0x004fc40000001205 */
[----:B------:R-:W-:-:S04]  /*2bc50*/  SHF.R.U32.HI R5, RZ, R8, R5 ;  /* 0x00000008ff057219 */ /* 0x000fc80000011605 */
[----:B------:R-:W2:Y:S01]  /*2bc60*/  LDC R22, c[0x0][0x648] ;  /* 0x00019200ff167b82 */ /* 0x000ea20000000800 */
[-CC-:B---3--:R-:W-:Y:S02]  /*2bc70*/  SHF.R.U64 R15, R10, R18.reuse, R5.reuse ;  /* 0x000000120a0f7219 */ /* 0x188fe40000001205 */
[----:B------:R-:W-:Y:S01]  /*2bc80*/  SHF.R.U32.HI R4, RZ, R18, R5 ;  /* 0x00000012ff047219 */ /* 0x000fe20000011605 */
[----:B------:R-:W-:-:S04]  /*2bc90*/  IMAD.MOV.U32 R18, RZ, RZ, 0x1 ;  /* 0x00000001ff127424 */ /* 0x000fc800078e00ff */
[----:B0-----:R-:W0:Y:S01]  /*2bca0*/  LDC R23, c[0x0][0x638] ;  /* 0x00018e00ff177b82 */ /* 0x001e220000000800 */
[-C--:B----4-:R-:W-:Y:S02]  /*2bcb0*/  SHF.L.U32 R6, R6, R19.reuse, RZ ;  /* 0x0000001306067219 */ /* 0x090fe400000006ff */
[-CC-:B------:R-:W-:Y:S02]  /*2bcc0*/  SHF.R.U64 R16, R15, R19.reuse, R4.reuse ;  /* 0x000000130f107219 */ /* 0x180fe40000001204 */
[----:B------:R-:W-:Y:S02]  /*2bcd0*/  SHF.R.U32.HI R5, RZ, R19, R4 ;  /* 0x00000013ff057219 */ /* 0x000fe40000011604 */
[----:B------:R-:W-:Y:S01]  /*2bce0*/  LOP3.LUT R24, RZ, R6, RZ, 0x33, !PT ;  /* 0x00000006ff187212 */ /* 0x000fe200078e33ff */
[----:B------:R-:W3:Y:S01]  /*2bcf0*/  LDC R25, c[0x0][0x610] ;  /* 0x00018400ff197b82 */ /* 0x000ee20000000800 */
[----:B------:R-:W-:Y:S01]  /*2bd00*/  MOV R4, R16 ;  /* 0x0000001000047202 */ /* 0x000fe20000000f00 */
        /* <DEDUP_REMOVED lines=11> */
.L_x_729:
[----:B------:R-:W4:Y:S01]  /*2bdc0*/  LDC R6, c[0x0][0x65c] ;  /* 0x00019700ff067b82 */ /* 0x000f220000000800 */
[----:B--2---:R-:W-:Y:S01]  /*2bdd0*/  SHF.R.U64 R4, R4, R22, R5 ;  /* 0x0000001604047219 */ /* 0x004fe20000001205 */
[----:B-1----:R-:W-:Y:S01]  /*2bde0*/  VIADD R7, R17, 0xffffffff ;  /* 0xffffffff11077836 */ /* 0x002fe20000000000 */
[----:B------:R-:W-:Y:S02]  /*2bdf0*/  SHF.L.U32 R18, R18, R19, RZ ;  /* 0x0000001312127219 */ /* 0x000fe400000006ff */
[----:B------:R-:W-:Y:S01]  /*2be00*/  LOP3.LUT R3, R15, R24, RZ, 0xc0, !PT ;  /* 0x000000180f037212 */ /* 0x000fe200078ec0ff */
[----:B------:R-:W-:Y:S01]  /*2be10*/  IMAD.MOV R5, RZ, RZ, -R4 ;  /* 0x000000ffff057224 */ /* 0x000fe200078e0a04 */
[----:B------:R-:W-:Y:S01]  /*2be20*/  LOP3.LUT R7, R10, R7, RZ, 0xc0, !PT ;  /* 0x000000070a077212 */ /* 0x000fe200078ec0ff */
[----:B------:R-:W-:Y:S02]  /*2be30*/  IMAD.MOV.U32 R10, RZ, RZ, R14 ;  /* 0x000000ffff0a7224 */ /* 0x000fe400078e000e */
[----:B------:R-:W-:Y:S01]  /*2be40*/  IMAD R3, R18, R4, R3 ;  /* 0x0000000412037224 */ /* 0x000fe200078e0203 */
[----:B----4-:R-:W-:Y:S01]  /*2be50*/  ISETP.NE.AND P0, PT, R6, 0x1, PT ;  /* 0x000000010600780c */ /* 0x010fe20003f05270 */
[----:B------:R-:W-:-:S12]  /*2be60*/  IMAD.MOV.U32 R6, RZ, RZ, 0x1 ;  /* 0x00000001ff067424 */ /* 0x000fd800078e00ff */
[----:B------:R-:W-:Y:S02]  /*2be70*/  @P0 IMAD R0, R11, R12, R2 ;  /* 0x0000000c0b000224 */ /* 0x000fe400078e0202 */
[----:B0-----:R-:W-:Y:S02]  /*2be80*/  IMAD R2, R5, R23, R16 ;  /* 0x0000001705027224 */ /* 0x001fe400078e0210 */
[----:B---3--:R-:W-:Y:S02]  /*2be90*/  IMAD R0, R3, R25, R0 ;  /* 0x0000001903007224 */ /* 0x008fe400078e0200 */
[----:B------:R-:W-:-:S05]  /*2bea0*/  IMAD R3, R2, R17, R7 ;  /* 0x0000001102037224 */ /* 0x000fca00078e0207 */
[----:B------:R-:W-:Y:S02]  /*2beb0*/  SEL R5, R3, R0, !P0 ;  /* 0x0000000003057207 */ /* 0x000fe40004000000 */
[----:B------:R-:W-:-:S07]  /*2bec0*/  SEL R4, R0, R3, !P0 ;  /* 0x0000000300047207 */ /* 0x000fce0004000000 */
.L_x_727:
[----:B------:R-:W-:-:S08]  /*2bed0*/  NOP ;  /* 0x0000000000007918 */ /* 0x000fd00000000000 */
[----:B0-----:R-:W0:-:S00]  /*2bee0*/  USETMAXREG.DEALLOC.CTAPOOL 0x18 ;  /* 0x00000018000079c8 */ /* 0x001e0000080e0500 */
[----:B------:R-:W-:-:S13]  /*2bef0*/  ISETP.NE.AND P0, PT, RZ, UR8, PT ;  /* 0x00000008ff007c0c */ /* 0x000fda000bf05270 */
[----:B------:R-:W-:Y:S05]  /*2bf00*/  @P0 EXIT ;  /* 0x000000000000094d */ /* 0x000fea0003800000 */
[----:B0-----:R-:W-:Y:S01]  /*2bf10*/  LOP3.LUT P0, RZ, R6, 0xff, RZ, 0xc0, !PT ;  /* 0x000000ff06ff7812 */ /* 0x001fe2000780c0ff */
[----:B------:R-:W-:Y:S01]  /*2bf20*/  IMAD.MOV.U32 R0, RZ, RZ, 0x1 ;  /* 0x00000001ff007424 */ /* 0x000fe200078e00ff */
[----:B------:R-:W-:-:S11]  /*2bf30*/  MOV R6, RZ ;  /* 0x000000ff00067202 */ /* 0x000fd60000000f00 */
[----:B------:R-:W-:Y:S05]  /*2bf40*/  @!P0 BRA `(.L_x_730) ;  /* 0x0000000c00608947 */ /* 0x000fea0003800000 */
[----:B------:R-:W2:Y:S01]  /*2bf50*/  LDL R2, [R1+0x264] ;  /* 0x0002640001027983 */ /* 0x000ea20000100800 */
[----:B------:R-:W0:Y:S01]  /*2bf60*/  LDC R0, c[0x0][0x28c] ;  /* 0x0000a300ff007b82 */ /* 0x000e220000000800 */
[----:B------:R-:W-:Y:S01]  /*2bf70*/  ULDC UR5, c[0x0][0x658] ;  /* 0x0001960000057ab9 */ /* 0x000fe20000000800 */
[----:B------:R-:W-:Y:S01]  /*2bf80*/  UMOV UR7, 0xffffffff ;  /* 0xffffffff00077882 */ /* 0x000fe20000000000 */
[----:B------:R-:W1:Y:S01]  /*2bf90*/  S2R R16, SR_CgaCtaId ;  /* 0x0000000000107919 */ /* 0x000e620000008800 */
[----:B------:R-:W-:Y:S01]  /*2bfa0*/  ULDC UR6, c[0x0][0xc] ;  /* 0x0000030000067ab9 */ /* 0x000fe20000000800 */
[----:B------:R-:W-:Y:S01]  /*2bfb0*/  UMOV UR9, 0x1 ;  /* 0x0000000100097882 */ /* 0x000fe20000000000 */
[----:B------:R-:W-:Y:S01]  /*2bfc0*/  BSSY B0, `(.L_x_730) ;  /* 0x00000d0000007945 */ /* 0x000fe20003800000 */
[----:B------:R-:W-:Y:S01]  /*2bfd0*/  USHF.L.U32 UR18, UR9, UR5, URZ ;  /* 0x0000000509127299 */ /* 0x000fe2000800063f */
[----:B------:R-:W-:Y:S01]  /*2bfe0*/  IMAD.MOV.U32 R9, RZ, RZ, 0x1 ;  /* 0x00000001ff097424 */ /* 0x000fe200078e00ff */
[----:B------:R-:W-:Y:S01]  /*2bff0*/  ULDC UR4, c[0x0][0x600] ;  /* 0x0001800000047ab9 */ /* 0x000fe20000000800 */
[----:B------:R-:W-:Y:S01]  /*2c000*/  IMAD.MOV.U32 R6, RZ, RZ, RZ ;  /* 0x000000ffff067224 */ /* 0x000fe200078e00ff */
[----:B------:R-:W-:Y:S01]  /*2c010*/  UIADD3 UR4, UR4, -0x1, URZ ;  /* 0xffffffff04047890 */ /* 0x000fe2000fffe03f */
[----:B------:R-:W-:Y:S01]  /*2c020*/  ULDC.64 UR22, c[0x0][0x198] ;  /* 0x0000660000167ab9 */ /* 0x000fe20000000a00 */
[----:B0-----:R-:W-:-:S05]  /*2c030*/  VIADD R0, R0, 0x1f ;  /* 0x0000001f00007836 */ /* 0x001fca0000000000 */
[----:B------:R-:W-:-:S04]  /*2c040*/  SHF.R.S32.HI R3, RZ, 0x1f, R0 ;  /* 0x0000001fff037819 */ /* 0x000fc80000011400 */
[----:B------:R-:W-:Y:S01]  /*2c050*/  LEA.HI R3, R3, R0, RZ, 0x5 ;  /* 0x0000000003037211 */ /* 0x000fe200078f28ff */
[----:B------:R-:W-:Y:S01]  /*2c060*/  IMAD.MOV.U32 R0, RZ, RZ, 0x1 ;  /* 0x00000001ff007424 */ /* 0x000fe200078e00ff */
[----:B-1----:R-:W-:Y:S02]  /*2c070*/  LOP3.LUT R16, R16, 0x1, RZ, 0xc0, !PT ;  /* 0x0000000110107812 */ /* 0x002fe400078ec0ff */
[----:B------:R-:W-:-:S05]  /*2c080*/  SHF.R.S32.HI R7, RZ, 0x5, R3 ;  /* 0x00000005ff077819 */ /* 0x000fca0000011403 */
[----:B------:R-:W-:Y:S01]  /*2c090*/  VIADD R17, R7, 0x1 ;  /* 0x0000000107117836 */ /* 0x000fe20000000000 */
[----:B--2---:R-:W-:-:S13]  /*2c0a0*/  R2UR UR8, R2 ;  /* 0x00000000020872ca */ /* 0x004fda00000e0000 */
[----:B------:R-:W-:Y:S02]  /*2c0b0*/  ULOP3.LUT UR24, UR8, 0x2, URZ, 0xfc, !UPT ;  /* 0x0000000208187892 */ /* 0x000fe4000f8efc3f */
[----:B------:R-:W-:-:S03]  /*2c0c0*/  USHF.L.U32 UR8, UR7, UR5, URZ ;  /* 0x0000000507087299 */ /* 0x000fc6000800063f */
[----:B------:R-:W-:Y:S01]  /*2c0d0*/  ULDC UR7, c[0x0][0x10] ;  /* 0x0000040000077ab9 */ /* 0x000fe20000000800 */
[----:B------:R-:W-:Y:S01]  /*2c0e0*/  ULDC UR5, c[0x0][0x14] ;  /* 0x0000050000057ab9 */ /* 0x000fe20000000800 */
[----:B------:R-:W-:Y:S02]  /*2c0f0*/  UIMAD.WIDE.U32 UR6, UR6, UR7, URZ ;  /* 0x00000007060672a5 */ /* 0x000fe4000f8e003f */
[----:B------:R-:W-:Y:S02]  /*2c100*/  ULOP3.LUT UR17, URZ, UR8, URZ, 0x33, !UPT ;  /* 0x000000083f117292 */ /* 0x000fe4000f8e333f */
[----:B------:R-:W-:Y:S02]  /*2c110*/  UIMAD.WIDE.U32 UR20, UR6, UR5, URZ ;  /* 0x00000005061472a5 */ /* 0x000fe4000f8e003f */
[----:B------:R-:W-:-:S04]  /*2c120*/  UIMAD UR13, UR7, UR5, URZ ;  /* 0x00000005070d72a4 */ /* 0x000fc8000f8e023f */
[----:B------:R-:W-:-:S12]  /*2c130*/  UIADD3 UR13, UR21, UR13, URZ ;  /* 0x0000000d150d7290 */ /* 0x000fd8000fffe03f */
.L_x_741:
[----:B------:R-:W-:-:S03]  /*2c140*/  UMOV UR5, 0xffffffff ;  /* 0xffffffff00057882 */ /* 0x000fc60000000000 */
[----:B------:R-:W-:Y:S05]  /*2c150*/  BRA.DIV UR5, `(.L_x_731) ;  /* 0x0000000e05f87947 */ /* 0x000fea000b800000 */
[----:B------:R-:W-:-:S13]  /*2c160*/  ELECT P6, URZ, PT ;  /* 0x00000000003f782f */ /* 0x000fda00038c0000 */
.L_x_753:
[----:B------:R-:W0:Y:S01]  /*2c170*/  LDC R2, c[0x0][0x28c] ;  /* 0x0000a300ff027b82 */ /* 0x000e220000000800 */
[----:B------:R-:W-:Y:S01]  /*2c180*/  BSSY B1, `(.L_x_732) ;  /* 0x000003c000017945 */ /* 0x000fe20003800000 */
[----:B0-----:R-:W-:-:S13]  /*2c190*/  ISETP.LT.OR P6, PT, R2, 0x1, !P6 ;  /* 0x000000010200780c */ /* 0x001fda00077c1670 */
[----:B------:R-:W-:Y:S05]  /*2c1a0*/  @P6 BRA `(.L_x_733) ;  /* 0x0000000000e46947 */ /* 0x000fea0003800000 */
[----:B------:R-:W-:Y:S01]  /*2c1b0*/  IMAD R5, R5, 0x2, R16 ;  /* 0x0000000205057824 */ /* 0x000fe200078e0210 */
[----:B------:R-:W-:Y:S01]  /*2c1c0*/  MOV R3, R17 ;  /* 0x0000001100037202 */ /* 0x000fe20000000f00 */
[----:B------:R-:W-:Y:S02]  /*2c1d0*/  IMAD.SHL.U32 R4, R4, 0x200, RZ ;  /* 0x0000020004047824 */ /* 0x000fe400078e00ff */
[----:B------:R-:W-:Y:S02]  /*2c1e0*/  IMAD R5, R5, 0x58, RZ ;  /* 0x0000005805057824 */ /* 0x000fe400078e02ff */
[----:B------:R-:W-:Y:S02]  /*2c1f0*/  IMAD.MOV.U32 R14, RZ, RZ, RZ ;  /* 0x000000ffff0e7224 */ /* 0x000fe400078e00ff */
[----:B------:R-:W-:Y:S02]  /*2c200*/  IMAD.MOV.U32 R2, RZ, RZ, R0 ;  /* 0x000000ffff027224 */ /* 0x000fe400078e0000 */
[----:B------:R-:W-:-:S07]  /*2c210*/  IMAD.MOV.U32 R11, RZ, RZ, R6 ;  /* 0x000000ffff0b7224 */ /* 0x000fce00078e0006 */
.L_x_736:
[----:B------:R-:W0:Y:S01]  /*2c220*/  S2R R13, SR_CgaCtaId ;  /* 0x00000000000d7919 */ /* 0x000e220000008800 */
[----:B------:R-:W-:-:S04]  /*2c230*/  MOV R8, 0x400 ;  /* 0x0000040000087802 */ /* 0x000fc80000000f00 */
[----:B0-----:R-:W-:Y:S02]  /*2c240*/  LEA R8, R13, R8, 0x18 ;  /* 0x000000080d087211 */ /* 0x001fe400078ec0ff */
[----:B------:R-:W-:-:S03]  /*2c250*/  SHF.L.U32 R13, R2, 0x1f, RZ ;  /* 0x0000001f020d7819 */ /* 0x000fc600000006ff */
[----:B------:R-:W-:-:S04]  /*2c260*/  IMAD R12, R11, 0x8, R8 ;  /* 0x000000080b0c7824 */ /* 0x000fc800078e0208 */
[----:B------:R-:W0:Y:S02]  /*2c270*/  SYNCS.PHASECHK.TRANS64.TRYWAIT P0, [R12+URZ+0x28], R13 ;  /* 0x0000280d0c0075a7 */ /* 0x000e24000800017f */
[----:B0-----:R-:W-:Y:S05]  /*2c280*/  @!P0 BRA `(.L_x_734) ;  /* 0x0000000c00cc8947 */ /* 0x001fea0003800000 */
.L_x_754:
[----:B------:R-:W1:Y:S01]  /*2c290*/  S2R R15, SR_TID.X ;  /* 0x00000000000f7919 */ /* 0x000e620000002100 */
[----:B------:R-:W-:-:S04]  /*2c2a0*/  UPRMT UR5, UR24, 0x9910, URZ ;  /* 0x0000991018057896 */ /* 0x000fc8000800003f */
[----:B------:R-:W-:Y:S01]  /*2c2b0*/  UISETP.NE.AND UP0, UPT, UR5, 0x2, UPT ;  /* 0x000000020500788c */ /* 0x000fe2000bf05270 */
[----:B-1----:R-:W-:-:S13]  /*2c2c0*/  LOP3.LUT P0, RZ, R15, 0x7f, RZ, 0xc0, !PT ;  /* 0x0000007f0fff7812 */ /* 0x002fda000780c0ff */
[----:B0-----:R-:W0:Y:S02]  /*2c2d0*/  @!P0 LDC R13, c[0x0][0x500] ;  /* 0x00014000ff0d8b82 */ /* 0x001e240000000800 */
[----:B0-----:R0:W-:Y:S01]  /*2c2e0*/  @!P0 SYNCS.ARRIVE.TRANS64 RZ, [R12+URZ], R13 ;  /* 0x0000000d0cff89a7 */ /* 0x0011e2000800003f */
[----:B------:R-:W-:-:S13]  /*2c2f0*/  PLOP3.LUT P0, PT, PT, PT, UP0, 0x80, 0x0 ;  /* 0x000000000000781c */ /* 0x000fda0003f0f008 */
[----:B0-----:R-:W-:Y:S05]  /*2c300*/  @P0 BRA `(.L_x_735) ;  /* 0x0000000000040947 */ /* 0x001fea0003800000 */
[----:B------:R-:W-:Y:S01]  /*2c310*/  BPT.TRAP 0x1 ;  /* 0x000000040000795c */ /* 0x000fe20000300000 */
.L_x_735:
[C---:B------:R-:W-:Y:S01]  /*2c320*/  IMAD R13, R11.reuse, 0x2, R16 ;  /* 0x000000020b0d7824 */ /* 0x040fe200078e0210 */
[----:B------:R-:W-:Y:S01]  /*2c330*/  R2UR UR9, R12 ;  /* 0x000000000c0972ca */ /* 0x000fe200000e0000 */
[--C-:B------:R-:W-:Y:S01]  /*2c340*/  IMAD R12, R11, 0x8000, R8.reuse ;  /* 0x000080000b0c7824 */ /* 0x100fe200078e0208 */
[----:B------:R-:W-:Y:S01]  /*2c350*/  UIADD3 UR6, UP0, UR22, 0xf0, URZ ;  /* 0x000000f016067890 */ /* 0x000fe2000ff1e03f */
[----:B------:R-:W-:Y:S01]  /*2c360*/  IMAD R13, R13, 0xb00, RZ ;  /* 0x00000b000d0d7824 */ /* 0x000fe200078e02ff */
[----:B------:R-:W-:Y:S01]  /*2c370*/  R2UR UR11, R4 ;  /* 0x00000000040b72ca */ /* 0x000fe200000e0000 */
[----:B------:R-:W-:Y:S01]  /*2c380*/  VIADD R3, R3, 0xffffffff ;  /* 0xffffffff03037836 */ /* 0x000fe20000000000 */
[----:B------:R-:W-:Y:S01]  /*2c390*/  R2UR UR5, R12 ;  /* 0x000000000c0572ca */ /* 0x000fe200000e0000 */
[----:B------:R-:W-:Y:S01]  /*2c3a0*/  IMAD R13, R13, 0x2, R8 ;  /* 0x000000020d0d7824 */ /* 0x000fe200078e0208 */
[----:B------:R-:W-:Y:S01]  /*2c3b0*/  R2UR UR10, R14 ;  /* 0x000000000e0a72ca */ /* 0x000fe200000e0000 */
[----:B------:R-:W-:Y:S01]  /*2c3c0*/  UIADD3 UR26, UP1, UR22, 0x1f0, URZ ;  /* 0x000001f0161a7890 */ /* 0x000fe2000ff3e03f */
[----:B------:R-:W-:Y:S01]  /*2c3d0*/  R2UR UR12, R10 ;  /* 0x000000000a0c72ca */ /* 0x000fe200000e0000 */
[----:B------:R-:W-:Y:S01]  /*2c3e0*/  UIADD3.X UR7, URZ, UR23, URZ, UP0, !UPT ;  /* 0x000000173f077290 */ /* 0x000fe200087fe43f */
[----:B------:R-:W-:Y:S01]  /*2c3f0*/  R2UR UR8, R13 ;  /* 0x000000000d0872ca */ /* 0x000fe200000e0000 */
[----:B------:R-:W-:Y:S01]  /*2c400*/  VIADD R11, R11, 0x1 ;  /* 0x000000010b0b7836 */ /* 0x000fe20000000000 */
[----:B------:R-:W-:Y:S01]  /*2c410*/  R2UR UR19, R5 ;  /* 0x00000000051372ca */ /* 0x000fe200000e0000 */
[----:B------:R-:W-:Y:S01]  /*2c420*/  UIADD3.X UR27, URZ, UR23, URZ, UP1, !UPT ;  /* 0x000000173f1b7290 */ /* 0x000fe20008ffe43f */
[----:B------:R-:W-:Y:S01]  /*2c430*/  ISETP.GT.AND P1, PT, R3, 0x1, PT ;  /* 0x000000010300780c */ /* 0x000fe20003f24270 */
[----:B------:R-:W-:Y:S01]  /*2c440*/  UMOV UR14, 0x0 ;  /* 0x00000000000e7882 */ /* 0x000fe20000000000 */
[----:B------:R-:W-:Y:S01]  /*2c450*/  UMOV UR15, 0x10000000 ;  /* 0x10000000000f7882 */ /* 0x000fe20000000000 */
[----:B------:R-:W-:Y:S01]  /*2c460*/  UIADD3 UR5, UR5, 0x100, URZ ;  /* 0x0000010005057890 */ /* 0x000fe2000fffe03f */
[----:B------:R-:W-:Y:S01]  /*2c470*/  ISETP.NE.AND P0, PT, R11, 0x5, PT ;  /* 0x000000050b00780c */ /* 0x000fe20003f05270 */
[----:B------:R-:W-:Y:S01]  /*2c480*/  UMOV UR25, 0x30000 ;  /* 0x0003000000197882 */ /* 0x000fe20000000000 */
[----:B------:R-:W-:-:S02]  /*2c490*/  IADD3 R14, R14, 0x20, RZ ;  /* 0x000000200e0e7810 */ /* 0x000fc40007ffe0ff */
[----:B------:R-:W-:Y:S01]  /*2c4a0*/  SEL R13, RZ, 0x1, P0 ;  /* 0x00000001ff0d7807 */ /* 0x000fe20000000000 */
[----:B------:R-:W-:Y:S01]  /*2c4b0*/  UIADD3 UR16, UR8, 0x28100, URZ ;  /* 0x0002810008107890 */ /* 0x000fe2000fffe03f */
[----:B------:R-:W-:Y:S02]  /*2c4c0*/  SEL R11, R11, RZ, P0 ;  /* 0x000000ff0b0b7207 */ /* 0x000fe40000000000 */
[----:B------:R-:W-:Y:S01]  /*2c4d0*/  UMOV UR8, UR5 ;  /* 0x0000000500087c82 */ /* 0x000fe20008000000 */
[----:B------:R-:W-:Y:S01]  /*2c4e0*/  LOP3.LUT R2, R2, R13, RZ, 0x3c, !PT ;  /* 0x0000000d02027212 */ /* 0x000fe200078e3cff */
[----:B------:R0:W-:Y:S02]  /*2c4f0*/  UTMALDG.3D [UR8], [UR6], desc[UR14] ;  /* 0x00000e08060075b4 */ /* 0x0001e40008011000 */
[----:B0-----:R-:W-:Y:S01]  /*2c500*/  UMOV UR8, UR16 ;  /* 0x0000001000087c82 */ /* 0x001fe20008000000 */
[----:B------:R-:W-:Y:S02]  /*2c510*/  UMOV UR11, UR19 ;  /* 0x00000013000b7c82 */ /* 0x000fe40008000000 */
[----:B------:R0:W-:Y:S02]  /*2c520*/  UTMALDG.3D.MULTICAST [UR8], [UR26], UR25, desc[UR14] ;  /* 0x00000e081a0073b4 */ /* 0x0001e40008011819 */
[----:B0-----:R-:W-:Y:S05]  /*2c530*/  @P1 BRA `(.L_x_736) ;  /* 0xfffffffc00381947 */ /* 0x001fea000383ffff */
.L_x_733:
[----:B------:R-:W-:Y:S05]  /*2c540*/  BSYNC B1 ;  /* 0x0000000000017941 */ /* 0x000fea0003800000 */
.L_x_732:
[----:B------:R-:W2:Y:S01]  /*2c550*/  LDL.LU R13, [R1+0x274] ;  /* 0x00027400010d7983 */ /* 0x000ea20000300800 */
[----:B------:R-:W-:Y:S01]  /*2c560*/  LOP3.LUT P0, RZ, R9, 0xff, RZ, 0xc0, !PT ;  /* 0x000000ff09ff7812 */ /* 0x000fe2000780c0ff */
[C---:B------:R-:W-:Y:S01]  /*2c570*/  IMAD.IADD R6, R7.reuse, 0x1, R6 ;  /* 0x0000000107067824 */ /* 0x040fe200078e0206 */
[----:B------:R-:W-:Y:S01]  /*2c580*/  ULDC.64 UR6, c[0x0][0x650] ;  /* 0x0001940000067ab9 */ /* 0x000fe20000000a00 */
[----:B------:R-:W3:Y:S01]  /*2c590*/  LDL.LU R12, [R1+0x288] ;  /* 0x00028800010c7983 */ /* 0x000ee20000300800 */
[----:B------:R-:W-:Y:S01]  /*2c5a0*/  ISETP.GE.U32.AND P1, PT, R7, 0x5, PT ;  /* 0x000000050700780c */ /* 0x000fe20003f26070 */
[----:B------:R-:W-:Y:S01]  /*2c5b0*/  BSSY B1, `(.L_x_737) ;  /* 0x000006e000017945 */ /* 0x000fe20003800000 */
[----:B------:R-:W-:Y:S01]  /*2c5c0*/  IMAD.MOV.U32 R4, RZ, RZ, -0x1 ;  /* 0xffffffffff047424 */ /* 0x000fe200078e00ff */
[----:B------:R-:W-:Y:S01]  /*2c5d0*/  PRMT R9, RZ, 0x7610, R9 ;  /* 0x00007610ff097816 */ /* 0x000fe20000000009 */
[----:B------:R-:W-:-:S05]  /*2c5e0*/  IMAD.MOV.U32 R10, RZ, RZ, -0x1 ;  /* 0xffffffffff0a7424 */ /* 0x000fca00078e00ff */
[----:B------:R-:W0:Y:S01]  /*2c5f0*/  @P0 S2R R3, SR_CgaCtaId ;  /* 0x0000000000030919 */ /* 0x000e220000008800 */
[----:B------:R-:W-:-:S04]  /*2c600*/  @P0 MOV R2, 0x400 ;  /* 0x0000040000020802 */ /* 0x000fc80000000f00 */
[----:B0-----:R-:W-:-:S04]  /*2c610*/  @P0 LEA R2, R3, R2, 0x18 ;  /* 0x0000000203020211 */ /* 0x001fc800078ec0ff */
[----:B------:R0:W-:Y:S01]  /*2c620*/  @P0 SYNCS.ARRIVE.TRANS64.A1T0 RZ, [R2+URZ+0x68], RZ ;  /* 0x000068ff02ff09a7 */ /* 0x0001e2000810003f */
[----:B------:R-:W-:-:S04]  /*2c630*/  ISETP.GT.U32.AND P0, PT, R6, 0x4, PT ;  /* 0x000000040600780c */ /* 0x000fc80003f04070 */
[----:B------:R-:W-:Y:S01]  /*2c640*/  ISETP.LT.U32.AND P0, PT, R7, 0x5, P0 ;  /* 0x000000050700780c */ /* 0x000fe20000701070 */
[----:B0-----:R-:W-:-:S05]  /*2c650*/  IMAD.WIDE.U32 R2, R6, -0x33333333, RZ ;  /* 0xcccccccd06027825 */ /* 0x001fca00078e00ff */
[----:B------:R-:W-:Y:S02]  /*2c660*/  SHF.R.U32.HI R5, RZ, 0x2, R3 ;  /* 0x00000002ff057819 */ /* 0x000fe40000011603 */
[----:B------:R-:W-:Y:S02]  /*2c670*/  SEL R3, RZ, 0x1, !P0 ;  /* 0x00000001ff037807 */ /* 0x000fe40004000000 */
[----:B------:R-:W-:Y:S01]  /*2c680*/  PRMT R2, RZ, 0x7610, R2 ;  /* 0x00007610ff027816 */ /* 0x000fe20000000002 */
[----:B------:R-:W-:Y:S01]  /*2c690*/  IMAD R6, R5, -0x5, R6 ;  /* 0xfffffffb05067824 */ /* 0x000fe200078e0206 */
[----:B------:R-:W-:-:S04]  /*2c6a0*/  LOP3.LUT R0, R0, R3, RZ, 0x3c, !PT ;  /* 0x0000000300007212 */ /* 0x000fc800078e3cff */
[----:B------:R-:W-:Y:S01]  /*2c6b0*/  @P1 LOP3.LUT R0, R0, 0x1, R5, 0x78, !PT ;  /* 0x0000000100001812 */ /* 0x000fe200078e7805 */
[----:B------:R-:W-:Y:S01]  /*2c6c0*/  IMAD.MOV.U32 R5, RZ, RZ, -0x1 ;  /* 0xffffffffff057424 */ /* 0x000fe200078e00ff */
[----:B---3--:R-:W-:-:S04]  /*2c6d0*/  IADD3 R12, P0, R12, UR20, RZ ;  /* 0x000000140c0c7c10 */ /* 0x008fc8000ff1e0ff */
[----:B--2---:R-:W-:Y:S01]  /*2c6e0*/  IADD3.X R13, R13, UR13, RZ, P0, !PT ;  /* 0x0000000d0d0d7c10 */ /* 0x004fe200087fe4ff */
[----:B------:R0:W-:Y:S01]  /*2c6f0*/  STL [R1+0x288], R12 ;  /* 0x0002880c01007387 */ /* 0x0001e20000100800 */
[----:B------:R-:W-:-:S03]  /*2c700*/  ISETP.GE.U32.AND P0, PT, R12, UR6, PT ;  /* 0x000000060c007c0c */ /* 0x000fc6000bf06070 */
[----:B------:R0:W-:Y:S01]  /*2c710*/  STL [R1+0x274], R13 ;  /* 0x0002740d01007387 */ /* 0x0001e20000100800 */
[----:B------:R-:W-:-:S13]  /*2c720*/  ISETP.GE.U32.AND.EX P0, PT, R13, UR7, PT, P0 ;  /* 0x000000070d007c0c */ /* 0x000fda000bf06100 */
[----:B0-----:R-:W-:Y:S05]  /*2c730*/  @P0 BRA `(.L_x_738) ;  /* 0x0000000400540947 */ /* 0x001fea0003800000 */
[----:B------:R-:W0:Y:S01]  /*2c740*/  S2R R8, SR_CTAID.X ;  /* 0x0000000000087919 */ /* 0x000e220000002500 */
[----:B------:R-:W1:Y:S01]  /*2c750*/  LDC R15, c[0x0][0x65c] ;  /* 0x00019700ff0f7b82 */ /* 0x000e620000000800 */
[----:B------:R-:W-:Y:S01]  /*2c760*/  ULDC UR5, c[0x0][0x150] ;  /* 0x0000540000057ab9 */ /* 0x000fe20000000800 */
[----:B------:R-:W-:Y:S01]  /*2c770*/  ULDC.64 UR6, c[0x0][0x628] ;  /* 0x00018a0000067ab9 */ /* 0x000fe20000000a00 */
[----:B------:R-:W2:Y:S01]  /*2c780*/  S2R R2, SR_CTAID.Y ;  /* 0x0000000000027919 */ /* 0x000ea20000002600 */
[----:B------:R-:W-:Y:S01]  /*2c790*/  ISETP.NE.U32.AND P0, PT, RZ, UR6, PT ;  /* 0x00000006ff007c0c */ /* 0x000fe2000bf05070 */
[----:B------:R-:W-:-:S03]  /*2c7a0*/  ULDC UR8, c[0x0][0x630] ;  /* 0x00018c0000087ab9 */ /* 0x000fc60000000800 */
[----:B------:R-:W3:Y:S01]  /*2c7b0*/  LDC R5, c[0x0][0x144] ;  /* 0x00005100ff057b82 */ /* 0x000ee20000000800 */
[----:B------:R-:W-:-:S07]  /*2c7c0*/  ISETP.NE.AND.EX P0, PT, RZ, UR7, PT, P0 ;  /* 0x00000007ff007c0c */ /* 0x000fce000bf05300 */
[----:B------:R-:W4:Y:S01]  /*2c7d0*/  LDC R11, c[0x0][0x148] ;  /* 0x00005200ff0b7b82 */ /* 0x000f220000000800 */
[----:B-1----:R-:W-:Y:S02]  /*2c7e0*/  ISETP.NE.AND P2, PT, R15, 0x1, PT ;  /* 0x000000010f00780c */ /* 0x002fe40003f45270 */
[----:B0-----:R-:W-:Y:S02]  /*2c7f0*/  I2FP.F32.U32 R3, R8 ;  /* 0x0000000800037245 */ /* 0x001fe40000201000 */
[----:B--2---:R-:W-:-:S03]  /*2c800*/  I2FP.F32.U32 R4, R2 ;  /* 0x0000000200047245 */ /* 0x004fc60000201000 */
[----:B------:R-:W-:Y:S01]  /*2c810*/  FMUL R3, R3, UR5 ;  /* 0x0000000503037c20 */ /* 0x000fe20008400000 */
[----:B------:R-:W-:Y:S02]  /*2c820*/  ULDC UR5, c[0x0][0x154] ;  /* 0x0000550000057ab9 */ /* 0x000fe40000000800 */
[----:B------:R-:W-:-:S03]  /*2c830*/  FMUL R10, R4, UR5 ;  /* 0x00000005040a7c20 */ /* 0x000fc60008400000 */
[----:B------:R-:W0:Y:S08]  /*2c840*/  F2I.U32.TRUNC.NTZ R3, R3 ;  /* 0x0000000300037305 */ /* 0x000e30000020f000 */
[----:B------:R-:W1:Y:S01]  /*2c850*/  F2I.U32.TRUNC.NTZ R10, R10 ;  /* 0x0000000a000a7305 */ /* 0x000e62000020f000 */
[----:B0-----:R-:W-:Y:S02]  /*2c860*/  IMAD.MOV R4, RZ, RZ, -R3 ;  /* 0x000000ffff047224 */ /* 0x001fe400078e0a03 */
[----:B------:R-:W-:-:S02]  /*2c870*/  IMAD.MOV.U32 R3, RZ, RZ, R13 ;  /* 0x000000ffff037224 */ /* 0x000fc400078e000d */
[----:B---3--:R-:W-:Y:S02]  /*2c880*/  IMAD R8, R5, R4, R8 ;  /* 0x0000000405087224 */ /* 0x008fe400078e0208 */
[----:B-1----:R-:W-:-:S04]  /*2c890*/  IMAD.MOV R4, RZ, RZ, -R10 ;  /* 0x000000ffff047224 */ /* 0x002fc800078e0a0a */
[----:B----4-:R-:W-:Y:S02]  /*2c8a0*/  @P2 IMAD R8, R11, R4, R2 ;  /* 0x000000040b082224 */ /* 0x010fe400078e0202 */
[----:B------:R-:W-:Y:S01]  /*2c8b0*/  IMAD.MOV.U32 R2, RZ, RZ, R12 ;  /* 0x000000ffff027224 */ /* 0x000fe200078e000c */
[----:B------:R-:W-:Y:S06]  /*2c8c0*/  @!P0 BRA `(.L_x_739) ;  /* 0x0000000000288947 */ /* 0x000fec0003800000 */
[----:B------:R-:W-:Y:S02]  /*2c8d0*/  ULDC UR5, c[0x0][0x634] ;  /* 0x00018d0000057ab9 */ /* 0x000fe40000000800 */
[----:B------:R-:W-:-:S04]  /*2c8e0*/  IADD3 R3, P0, R12, UR5, RZ ;  /* 0x000000050c037c10 */ /* 0x000fc8000ff1e0ff */
[----:B------:R-:W-:-:S05]  /*2c8f0*/  IADD3.X R11, RZ, R13, RZ, P0, !PT ;  /* 0x0000000dff0b7210 */ /* 0x000fca00007fe4ff */
[----:B------:R-:W-:-:S04]  /*2c900*/  IMAD.WIDE.U32 R4, R11, UR6, RZ ;  /* 0x000000060b047c25 */ /* 0x000fc8000f8e00ff */
[----:B------:R-:W-:-:S04]  /*2c910*/  IMAD.WIDE.U32 R4, P0, R3, UR7, R4 ;  /* 0x0000000703047c25 */ /* 0x000fc8000f800004 */
[----:B------:R-:W-:-:S04]  /*2c920*/  IMAD.WIDE.U32 R2, R3, UR6, RZ ;  /* 0x0000000603027c25 */ /* 0x000fc8000f8e00ff */
[----:B------:R-:W-:Y:S01]  /*2c930*/  IMAD.MOV.U32 R2, RZ, RZ, R5 ;  /* 0x000000ffff027224 */ /* 0x000fe200078e0005 */
[----:B------:R-:W-:Y:S01]  /*2c940*/  IADD3 RZ, P1, R3, R4, RZ ;  /* 0x0000000403ff7210 */ /* 0x000fe20007f3e0ff */
[----:B------:R-:W-:-:S04]  /*2c950*/  IMAD.X R3, RZ, RZ, RZ, P0 ;  /* 0x000000ffff037224 */ /* 0x000fc800000e06ff */
[----:B------:R-:W-:-:S08]  /*2c960*/  IMAD.WIDE.U32.X R2, R11, UR7, R2, P1 ;  /* 0x000000070b027c25 */ /* 0x000fd000088e0402 */
.L_x_739:
[--C-:B------:R-:W-:Y:S01]  /*2c970*/  SHF.R.U64 R10, R2, UR8, R3.reuse ;  /* 0x00000008020a7c19 */ /* 0x100fe20008001203 */
[----:B------:R-:W-:Y:S01]  /*2c980*/  ULDC.64 UR6, c[0x0][0x620] ;  /* 0x0001880000067ab9 */ /* 0x000fe20000000a00 */
[----:B------:R-:W-:Y:S01]  /*2c990*/  SHF.R.U32.HI R2, RZ, UR8, R3 ;  /* 0x00000008ff027c19 */ /* 0x000fe20008011603 */
[----:B------:R-:W-:Y:S01]  /*2c9a0*/  IMAD.MOV.U32 R3, RZ, RZ, R13 ;  /* 0x000000ffff037224 */ /* 0x000fe200078e000d */
[----:B------:R-:W-:Y:S01]  /*2c9b0*/  IADD3 R11, P0, RZ, -R10, RZ ;  /* 0x8000000aff0b7210 */ /* 0x000fe20007f1e0ff */
[----:B------:R-:W-:-:S04]  /*2c9c0*/  ULDC UR5, c[0x0][0x618] ;  /* 0x0001860000057ab9 */ /* 0x000fc80000000800 */
[----:B------:R-:W-:-:S04]  /*2c9d0*/  IMAD.X R2, RZ, RZ, ~R2, P0 ;  /* 0x000000ffff027224 */ /* 0x000fc800000e0e02 */
[----:B------:R-:W-:-:S04]  /*2c9e0*/  IMAD R2, R2, UR6, RZ ;  /* 0x0000000602027c24 */ /* 0x000fc8000f8e02ff */
[----:B------:R-:W-:Y:S02]  /*2c9f0*/  IMAD R5, R11, UR7, R2 ;  /* 0x000000070b057c24 */ /* 0x000fe4000f8e0202 */
[----:B------:R-:W-:-:S04]  /*2ca00*/  IMAD.MOV.U32 R2, RZ, RZ, R12 ;  /* 0x000000ffff027224 */ /* 0x000fc800078e000c */
[----:B------:R-:W-:Y:S01]  /*2ca10*/  IMAD.WIDE.U32 R2, R11, UR6, R2 ;  /* 0x000000060b027c25 */ /* 0x000fe2000f8e0002 */
[----:B------:R-:W-:Y:S02]  /*2ca20*/  ULDC.64 UR6, c[0x0][0x640] ;  /* 0x0001900000067ab9 */ /* 0x000fe40000000a00 */
[----:B------:R-:W-:Y:S01]  /*2ca30*/  ISETP.NE.U32.AND P0, PT, RZ, UR6, PT ;  /* 0x00000006ff007c0c */ /* 0x000fe2000bf05070 */
[----:B------:R-:W-:-:S03]  /*2ca40*/  IMAD.IADD R3, R3, 0x1, R5 ;  /* 0x0000000103037824 */ /* 0x000fc600078e0205 */
[----:B------:R-:W-:Y:S02]  /*2ca50*/  ISETP.NE.AND.EX P0, PT, RZ, UR7, PT, P0 ;  /* 0x00000007ff007c0c */ /* 0x000fe4000bf05300 */
[--C-:B------:R-:W-:Y:S02]  /*2ca60*/  SHF.R.U64 R11, R2, UR5, R3.reuse ;  /* 0x00000005020b7c19 */ /* 0x100fe40008001203 */
[----:B------:R-:W-:Y:S01]  /*2ca70*/  SHF.R.U32.HI R2, RZ, UR5, R3 ;  /* 0x00000005ff027c19 */ /* 0x000fe20008011603 */
[----:B------:R-:W-:-:S03]  /*2ca80*/  ULDC UR5, c[0x0][0x608] ;  /* 0x0001820000057ab9 */ /* 0x000fc60000000800 */
[--C-:B------:R-:W-:Y:S02]  /*2ca90*/  SHF.R.U64 R12, R11, UR5, R2.reuse ;  /* 0x000000050b0c7c19 */ /* 0x100fe40008001202 */
[----:B------:R-:W-:Y:S01]  /*2caa0*/  SHF.R.U32.HI R3, RZ, UR5, R2 ;  /* 0x00000005ff037c19 */ /* 0x000fe20008011602 */
[----:B------:R-:W-:-:S03]  /*2cab0*/  ULDC UR5, c[0x0][0x658] ;  /* 0x0001960000057ab9 */ /* 0x000fc60000000800 */
[--C-:B------:R-:W-:Y:S02]  /*2cac0*/  SHF.R.U64 R13, R12, UR5, R3.reuse ;  /* 0x000000050c0d7c19 */ /* 0x100fe40008001203 */
[----:B------:R-:W-:-:S03]  /*2cad0*/  SHF.R.U32.HI R3, RZ, UR5, R3 ;  /* 0x00000005ff037c19 */ /* 0x000fc60008011603 */
[----:B------:R-:W-:Y:S01]  /*2cae0*/  IMAD.MOV.U32 R2, RZ, RZ, R13 ;  /* 0x000000ffff027224 */ /* 0x000fe200078e000d */
[----:B------:R-:W-:Y:S06]  /*2caf0*/  @!P0 BRA `(.L_x_740) ;  /* 0x0000000000288947 */ /* 0x000fec0003800000 */
[----:B------:R-:W-:Y:S02]  /*2cb00*/  ULDC UR5, c[0x0][0x64c] ;  /* 0x0001930000057ab9 */ /* 0x000fe40000000800 */
[----:B------:R-:W-:-:S05]  /*2cb10*/  IADD3 R2, P0, R13, UR5, RZ ;  /* 0x000000050d027c10 */ /* 0x000fca000ff1e0ff */
[----:B------:R-:W-:-:S04]  /*2cb20*/  IMAD.X R14, RZ, RZ, R3, P0 ;  /* 0x000000ffff0e7224 */ /* 0x000fc800000e0603 */
[----:B------:R-:W-:-:S04]  /*2cb30*/  IMAD.WIDE.U32 R4, R14, UR6, RZ ;  /* 0x000000060e047c25 */ /* 0x000fc8000f8e00ff */
[----:B------:R-:W-:-:S04]  /*2cb40*/  IMAD.WIDE.U32 R4, P0, R2, UR7, R4 ;  /* 0x0000000702047c25 */ /* 0x000fc8000f800004 */
[----:B------:R-:W-:-:S04]  /*2cb50*/  IMAD.WIDE.U32 R2, R2, UR6, RZ ;  /* 0x0000000602027c25 */ /* 0x000fc8000f8e00ff */
[----:B------:R-:W-:Y:S01]  /*2cb60*/  IMAD.MOV.U32 R2, RZ, RZ, R5 ;  /* 0x000000ffff027224 */ /* 0x000fe200078e0005 */
[----:B------:R-:W-:Y:S02]  /*2cb70*/  IADD3 RZ, P1, R3, R4, RZ ;  /* 0x0000000403ff7210 */ /* 0x000fe40007f3e0ff */
[----:B------:R-:W-:-:S03]  /*2cb80*/  IADD3.X R3, RZ, RZ, RZ, P0, !PT ;  /* 0x000000ffff037210 */ /* 0x000fc600007fe4ff */
[----:B------:R-:W-:-:S08]  /*2cb90*/  IMAD.WIDE.U32.X R2, R14, UR7, R2, P1 ;  /* 0x000000070e027c25 */ /* 0x000fd000088e0402 */
.L_x_740:
[----:B------:R-:W-:Y:S01]  /*2cba0*/  ULDC UR5, c[0x0][0x648] ;  /* 0x0001920000057ab9 */ /* 0x000fe20000000800 */
[----:B------:R-:W-:Y:S02]  /*2cbb0*/  LOP3.LUT R12, R12, UR17, RZ, 0xc0, !PT ;  /* 0x000000110c0c7c12 */ /* 0x000fe4000f8ec0ff */
[----:B------:R-:W-:Y:S01]  /*2cbc0*/  SHF.R.U64 R3, R2, UR5, R3 ;  /* 0x0000000502037c19 */ /* 0x000fe20008001203 */
[----:B------:R-:W-:-:S04]  /*2cbd0*/  ULDC UR5, c[0x0][0x638] ;  /* 0x00018e0000057ab9 */ /* 0x000fc80000000800 */
[----:B------:R-:W-:Y:S02]  /*2cbe0*/  IMAD.MOV R2, RZ, RZ, -R3 ;  /* 0x000000ffff027224 */ /* 0x000fe400078e0a03 */
[----:B------:R-:W-:Y:S02]  /*2cbf0*/  IMAD R5, R3, UR18, R12 ;  /* 0x0000001203057c24 */ /* 0x000fe4000f8e020c */
[----:B------:R-:W-:Y:S01]  /*2cc00*/  IMAD R13, R2, UR5, R13 ;  /* 0x00000005020d7c24 */ /* 0x000fe2000f8e020d */
[----:B------:R-:W-:Y:S01]  /*2cc10*/  ULDC UR5, c[0x0][0x610] ;  /* 0x0001840000057ab9 */ /* 0x000fe20000000800 */
[----:B------:R-:W-:Y:S01]  /*2cc20*/  LOP3.LUT R2, R11, UR4, RZ, 0xc0, !PT ;  /* 0x000000040b027c12 */ /* 0x000fe2000f8ec0ff */
[----:B------:R-:W-:Y:S01]  /*2cc30*/  IMAD R8, R5, UR5, R8 ;  /* 0x0000000505087c24 */ /* 0x000fe2000f8e0208 */
[----:B------:R-:W-:-:S03]  /*2cc40*/  ULDC UR5, c[0x0][0x600] ;  /* 0x0001800000057ab9 */ /* 0x000fc60000000800 */
[----:B------:R-:W-:Y:S02]  /*2cc50*/  IMAD R13, R13, UR5, R2 ;  /* 0x000000050d0d7c24 */ /* 0x000fe4000f8e0202 */
[----:B------:R-:W-:-:S03]  /*2cc60*/  IMAD.MOV.U32 R2, RZ, RZ, 0x1 ;  /* 0x00000001ff027424 */ /* 0x000fc600078e00ff */
[----:B------:R-:W-:Y:S02]  /*2cc70*/  SEL R5, R13, R8, !P2 ;  /* 0x000000080d057207 */ /* 0x000fe40005000000 */
[----:B------:R-:W-:-:S07]  /*2cc80*/  SEL R4, R8, R13, !P2 ;  /* 0x0000000d08047207 */ /* 0x000fce0005000000 */
.L_x_738:
[----:B------:R-:W-:Y:S05]  /*2cc90*/  BSYNC B1 ;  /* 0x0000000000017941 */ /* 0x000fea0003800000 */
.L_x_737:
[----:B------:R-:W-:-:S13]  /*2cca0*/  LOP3.LUT P0, RZ, R2, 0xff, RZ, 0xc0, !PT ;  /* 0x000000ff02ff7812 */ /* 0x000fda000780c0ff */
[----:B------:R-:W-:Y:S05]  /*2ccb0*/  @P0 BRA `(.L_x_741) ;  /* 0xfffffff400200947 */ /* 0x000fea000383ffff */
[----:B------:R-:W-:Y:S05]  /*2ccc0*/  BSYNC B0 ;  /* 0x0000000000007941 */ /* 0x000fea0003800000 */
.L_x_730:
[----:B------:R-:W-:-:S03]  /*2ccd0*/  UMOV UR5, 0xffffffff ;  /* 0xffffffff00057882 */ /* 0x000fc60000000000 */
[----:B------:R-:W-:Y:S05]  /*2cce0*/  BRA.DIV UR5, `(.L_x_742) ;  /* 0x0000000605487947 */ /* 0x000fea000b800000 */
[----:B------:R-:W-:-:S13]  /*2ccf0*/  ELECT P6, URZ, PT ;  /* 0x00000000003f782f */ /* 0x000fda00038c0000 */
.L_x_757:
[----:B------:R-:W-:Y:S04]  /*2cd00*/  BSSY B0, `(.L_x_743) ;  /* 0x0000037000007945 */ /* 0x000fe80003800000 */
[----:B------:R-:W-:Y:S05]  /*2cd10*/  @!P6 BRA `(.L_x_744) ;  /* 0x0000000000d4e947 */ /* 0x000fea0003800000 */
[----:B------:R-:W2:Y:S02]  /*2cd20*/  LDL R2, [R1+0x264] ;  /* 0x0002640001027983 */ /* 0x000ea40000100800 */
[----:B--2---:R-:W-:-:S13]  /*2cd30*/  R2UR UR5, R2 ;  /* 0x00000000020572ca */ /* 0x004fda00000e0000 */
[----:B------:R-:W-:-:S04]  /*2cd40*/  ULOP3.LUT UR5, UR5, 0x2, URZ, 0xfc, !UPT ;  /* 0x0000000205057892 */ /* 0x000fc8000f8efc3f */
[----:B------:R-:W-:-:S06]  /*2cd50*/  UISETP.NE.AND UP0, UPT, UR5, 0x3, UPT ;  /* 0x000000030500788c */ /* 0x000fcc000bf05270 */
[----:B------:R-:W-:-:S13]  /*2cd60*/  PLOP3.LUT P0, PT, PT, PT, UP0, 0x80, 0x0 ;  /* 0x000000000000781c */ /* 0x000fda0003f0f008 */
[----:B------:R-:W-:Y:S05]  /*2cd70*/  @!P0 BRA `(.L_x_745) ;  /* 0x0000000000048947 */ /* 0x000fea0003800000 */
[----:B------:R-:W-:Y:S01]  /*2cd80*/  BPT.TRAP 0x1 ;  /* 0x000000040000795c */ /* 0x000fe20000300000 */
.L_x_745:
[----:B------:R-:W0:Y:S01]  /*2cd90*/  S2R R3, SR_CgaCtaId ;  /* 0x0000000000037919 */ /* 0x000e220000008800 */
[----:B------:R-:W-:-:S04]  /*2cda0*/  MOV R2, 0x400 ;  /* 0x0000040000027802 */ /* 0x000fc80000000f00 */
[----:B0-----:R-:W-:Y:S02]  /*2cdb0*/  LEA R3, R3, R2, 0x18 ;  /* 0x0000000203037211 */ /* 0x001fe400078ec0ff */
[----:B------:R-:W-:-:S03]  /*2cdc0*/  SHF.L.U32 R2, R0, 0x1f, RZ ;  /* 0x0000001f00027819 */ /* 0x000fc600000006ff */
[----:B------:R-:W-:-:S04]  /*2cdd0*/  VIADD R3, R3, 0x28 ;  /* 0x0000002803037836 */ /* 0x000fc80000000000 */
[----:B------:R-:W-:-:S04]  /*2cde0*/  IMAD R5, R6, 0x8, R3 ;  /* 0x0000000806057824 */ /* 0x000fc800078e0203 */
[----:B------:R-:W0:Y:S02]  /*2cdf0*/  SYNCS.PHASECHK.TRANS64.TRYWAIT P0, [R5+URZ], R2 ;  /* 0x00000002050075a7 */ /* 0x000e24000800017f */
[----:B0-----:R-:W-:Y:S05]  /*2ce00*/  @!P0 BRA `(.L_x_746) ;  /* 0x0000000400208947 */ /* 0x001fea0003800000 */
.L_x_758:
[----:B------:R-:W-:-:S05]  /*2ce10*/  VIADD R6, R6, 0x1 ;  /* 0x0000000106067836 */ /* 0x000fca0000000000 */
[----:B------:R-:W-:-:S04]  /*2ce20*/  ISETP.NE.AND P0, PT, R6, 0x5, PT ;  /* 0x000000050600780c */ /* 0x000fc80003f05270 */
[----:B0-----:R-:W-:Y:S02]  /*2ce30*/  SEL R5, RZ, 0x1, P0 ;  /* 0x00000001ff057807 */ /* 0x001fe40000000000 */
[----:B------:R-:W-:Y:S02]  /*2ce40*/  SEL R6, R6, RZ, P0 ;  /* 0x000000ff06067207 */ /* 0x000fe40000000000 */
[----:B------:R-:W-:-:S03]  /*2ce50*/  LOP3.LUT R5, R0, R5, RZ, 0x3c, !PT ;  /* 0x0000000500057212 */ /* 0x000fc600078e3cff */
[----:B------:R-:W-:Y:S01]  /*2ce60*/  IMAD R7, R6, 0x8, R3 ;  /* 0x0000000806077824 */ /* 0x000fe200078e0203 */
[----:B------:R-:W-:-:S04]  /*2ce70*/  SHF.L.U32 R0, R5, 0x1f, RZ ;  /* 0x0000001f05007819 */ /* 0x000fc800000006ff */
[----:B------:R-:W0:Y:S02]  /*2ce80*/  SYNCS.PHASECHK.TRANS64.TRYWAIT P0, [R7+URZ], R0 ;  /* 0x00000000070075a7 */ /* 0x000e24000800017f */
[----:B0-----:R-:W-:Y:S05]  /*2ce90*/  @!P0 BRA `(.L_x_747) ;  /* 0x0000000400108947 */ /* 0x001fea0003800000 */
.L_x_759:
[----:B0-----:R-:W-:-:S05]  /*2cea0*/  VIADD R0, R6, 0x1 ;  /* 0x0000000106007836 */ /* 0x001fca0000000000 */
[----:B------:R-:W-:-:S04]  /*2ceb0*/  ISETP.NE.AND P0, PT, R0, 0x5, PT ;  /* 0x000000050000780c */ /* 0x000fc80003f05270 */
[----:B------:R-:W-:Y:S02]  /*2cec0*/  SEL R2, RZ, 0x1, P0 ;  /* 0x00000001ff027807 */ /* 0x000fe40000000000 */
[----:B------:R-:W-:Y:S02]  /*2ced0*/  SEL R4, R0, RZ, P0 ;  /* 0x000000ff00047207 */ /* 0x000fe40000000000 */
[----:B------:R-:W-:Y:S02]  /*2cee0*/  LOP3.LUT R5, R5, R2, RZ, 0x3c, !PT ;  /* 0x0000000205057212 */ /* 0x000fe400078e3cff */
[----:B------:R-:W-:Y:S02]  /*2cef0*/  LEA R7, R4, R3, 0x3 ;  /* 0x0000000304077211 */ /* 0x000fe400078e18ff */
[----:B------:R-:W-:-:S04]  /*2cf00*/  SHF.L.U32 R0, R5, 0x1f, RZ ;  /* 0x0000001f05007819 */ /* 0x000fc800000006ff */
[----:B------:R-:W0:Y:S02]  /*2cf10*/  SYNCS.PHASECHK.TRANS64.TRYWAIT P0, [R7+URZ], R0 ;  /* 0x00000000070075a7 */ /* 0x000e24000800017f */
[----:B0-----:R-:W-:Y:S05]  /*2cf20*/  @!P0 BRA `(.L_x_748) ;  /* 0x0000000400008947 */ /* 0x001fea0003800000 */
.L_x_760:
[----:B0-----:R-:W-:-:S05]  /*2cf30*/  VIADD R0, R4, 0x1 ;  /* 0x0000000104007836 */ /* 0x001fca0000000000 */
[----:B------:R-:W-:-:S04]  /*2cf40*/  ISETP.NE.AND P0, PT, R0, 0x5, PT ;  /* 0x000000050000780c */ /* 0x000fc80003f05270 */
[----:B------:R-:W-:Y:S02]  /*2cf50*/  SEL R2, RZ, 0x1, P0 ;  /* 0x00000001ff027807 */ /* 0x000fe40000000000 */
[----:B------:R-:W-:Y:S02]  /*2cf60*/  SEL R4, R0, RZ, P0 ;  /* 0x000000ff00047207 */ /* 0x000fe40000000000 */
[----:B------:R-:W-:-:S03]  /*2cf70*/  LOP3.LUT R5, R5, R2, RZ, 0x3c, !PT ;  /* 0x0000000205057212 */ /* 0x000fc600078e3cff */
[----:B------:R-:W-:Y:S01]  /*2cf80*/  IMAD R7, R4, 0x8, R3 ;  /* 0x0000000804077824 */ /* 0x000fe200078e0203 */
[----:B------:R-:W-:-:S04]  /*2cf90*/  SHF.L.U32 R0, R5, 0x1f, RZ ;  /* 0x0000001f05007819 */ /* 0x000fc800000006ff */
[----:B------:R-:W0:Y:S02]  /*2cfa0*/  SYNCS.PHASECHK.TRANS64.TRYWAIT P0, [R7+URZ], R0 ;  /* 0x00000000070075a7 */ /* 0x000e24000800017f */
[----:B0-----:R-:W-:Y:S05]  /*2cfb0*/  @!P0 BRA `(.L_x_749) ;  /* 0x0000000000f08947 */ /* 0x001fea0003800000 */
.L_x_761:
[----:B0-----:R-:W-:-:S05]  /*2cfc0*/  VIADD R0, R4, 0x1 ;  /* 0x0000000104007836 */ /* 0x001fca0000000000 */
[----:B------:R-:W-:-:S04]  /*2cfd0*/  ISETP.NE.AND P0, PT, R0, 0x5, PT ;  /* 0x000000050000780c */ /* 0x000fc80003f05270 */
[----:B------:R-:W-:Y:S02]  /*2cfe0*/  SEL R2, RZ, 0x1, P0 ;  /* 0x00000001ff027807 */ /* 0x000fe40000000000 */
[----:B------:R-:W-:Y:S02]  /*2cff0*/  SEL R0, R0, RZ, P0 ;  /* 0x000000ff00007207 */ /* 0x000fe40000000000 */
[----:B------:R-:W-:-:S03]  /*2d000*/  LOP3.LUT R2, R5, R2, RZ, 0x3c, !PT ;  /* 0x0000000205027212 */ /* 0x000fc600078e3cff */
[----:B------:R-:W-:Y:S01]  /*2d010*/  IMAD R3, R0, 0x8, R3 ;  /* 0x0000000800037824 */ /* 0x000fe200078e0203 */
[----:B------:R-:W-:-:S07]  /*2d020*/  SHF.L.U32 R0, R2, 0x1f, RZ ;  /* 0x0000001f02007819 */ /* 0x000fce00000006ff */
.L_x_750:
[----:B0-----:R0:W1:Y:S02]  /*2d030*/  SYNCS.PHASECHK.TRANS64.TRYWAIT P0, [R3+URZ], R0 ;  /* 0x00000000030075a7 */ /* 0x001064000800017f */
[----:B-1----:R-:W-:Y:S05]  /*2d040*/  @!P0 NANOSLEEP.SYNCS 0x989680 ;  /* 0x009896800000895d */ /* 0x002fea0003900000 */
[----:B------:R-:W1:Y:S02]  /*2d050*/  @!P0 SYNCS.PHASECHK.TRANS64 P0, [R3+URZ], R0 ;  /* 0x00000000030085a7 */ /* 0x000e64000800007f */
[----:B-1----:R-:W-:Y:S05]  /*2d060*/  @!P0 BRA `(.L_x_750) ;  /* 0xfffffffc00f08947 */ /* 0x002fea000383ffff */
.L_x_744:
[----:B------:R-:W-:Y:S05]  /*2d070*/  BSYNC B0 ;  /* 0x0000000000007941 */ /* 0x000fea0003800000 */
.L_x_743:
[----:B------:R-:W-:Y:S05]  /*2d080*/  EXIT ;  /* 0x000000000000794d */ /* 0x000fea0003800000 */
.L_x_21:
[----:B--2---:R2:W3:Y:S02]  /*2d090*/  SYNCS.PHASECHK.TRANS64.TRYWAIT P1, [R3+URZ], R0 ;  /* 0x00000000030075a7 */ /* 0x0044e4000802017f */
[----:B---3--:R-:W-:Y:S05]  /*2d0a0*/  @!P1 NANOSLEEP.SYNCS 0x989680 ;  /* 0x009896800000995d */ /* 0x008fea0003900000 */
[----:B------:R-:W3:Y:S02]  /*2d0b0*/  @!P1 SYNCS.PHASECHK.TRANS64 P1, [R3+URZ], R0 ;  /* 0x00000000030095a7 */ /* 0x000ee4000802007f */
[----:B---3--:R-:W-:Y:S05]  /*2d0c0*/  @!P1 BRA `(.L_x_21) ;  /* 0xfffffffc00f09947 */ /* 0x008fea000383ffff */
[----:B------:R-:W-:Y:S05]  /*2d0d0*/  BRA `(.L_x_20) ;  /* 0xfffffd44008c7947 */ /* 0x000fea000383ffff */
.L_x_26:
[----:B--2---:R-:W-:-:S04]  /*2d0e0*/  IMAD.U32 R6, RZ, RZ, UR5 ;  /* 0x00000005ff067e24 */ /* 0x004fc8000f8e00ff */
[----:B------:R2:W3:Y:S03]  /*2d0f0*/  SYNCS.PHASECHK.TRANS64.TRYWAIT P1, [R6+URZ], R4 ;  /* 0x00000004060075a7 */ /* 0x0004e6000802017f */
[----:B---3--:R-:W-:Y:S05]  /*2d100*/  @!P1 NANOSLEEP.SYNCS 0x989680 ;  /* 0x009896800000995d */ /* 0x008fea0003900000 */
[----:B------:R-:W3:Y:S02]  /*2d110*/  @!P1 SYNCS.PHASECHK.TRANS64 P1, [R6+URZ], R4 ;  /* 0x00000004060095a7 */ /* 0x000ee4000802007f */
[----:B---3--:R-:W-:Y:S05]  /*2d120*/  @!P1 BRA `(.L_x_26) ;  /* 0xfffffffc00ec9947 */ /* 0x008fea000383ffff */
[----:B------:R-:W-:Y:S05]  /*2d130*/  BRA `(.L_x_25) ;  /* 0xfffffd9c000c7947 */ /* 0x000fea000383ffff */
.L_x_731:
[----:B------:R-:W-:Y:S01]  /*2d140*/  BSSY B1, `(.L_x_751) ;  /* 0x0000006000017945 */ /* 0x000fe20003800000 */
[----:B------:R-:W-:-:S07]  /*2d150*/  IMAD.MOV.U32 R15, RZ, RZ, -0x1 ;  /* 0xffffffffff0f7424 */ /* 0x000fce00078e00ff */
[----:B------:R-:W-:Y:S05]  /*2d160*/  WARPSYNC.COLLECTIVE R15, `(.L_x_752) ;  /* 0x000000000f0c7348 */ /* 0x000fea0003c00000 */
[----:B------:R-:W-:Y:S02]  /*2d170*/  ELECT P6, UR62, PT ;  /* 0x00000000003e782f */ /* 0x000fe400038c0000 */
[----:B------:R-:W-:Y:S01]  /*2d180*/  MOV R14, UR62 ;  /* 0x0000003e000e7c02 */ /* 0x000fe20008000f00 */
[----:B------:R-:W-:Y:S10]  /*2d190*/  ENDCOLLECTIVE ;  /* 0x000000000000791b */ /* 0x000ff40003800000 */
.L_x_752:
[----:B------:R-:W-:Y:S05]  /*2d1a0*/  BSYNC B1 ;  /* 0x0000000000017941 */ /* 0x000fea0003800000 */
.L_x_751:
[----:B------:R-:W-:Y:S05]  /*2d1b0*/  BRA `(.L_x_753) ;  /* 0xffffffec00ec7947 */ /* 0x000fea000383ffff */
.L_x_734:
[----:B0-----:R0:W1:Y:S02]  /*2d1c0*/  SYNCS.PHASECHK.TRANS64.TRYWAIT P0, [R12+URZ+0x28], R13 ;  /* 0x0000280d0c0075a7 */ /* 0x001064000800017f */
[----:B-1----:R-:W-:Y:S05]  /*2d1d0*/  @!P0 NANOSLEEP.SYNCS 0x989680 ;  /* 0x009896800000895d */ /* 0x002fea0003900000 */
[----:B------:R-:W1:Y:S02]  /*2d1e0*/  @!P0 SYNCS.PHASECHK.TRANS64 P0, [R12+URZ+0x28], R13 ;  /* 0x0000280d0c0085a7 */ /* 0x000e64000800007f */
[----:B-1----:R-:W-:Y:S05]  /*2d1f0*/  @!P0 BRA `(.L_x_734) ;  /* 0xfffffffc00f08947 */ /* 0x002fea000383ffff */
[----:B------:R-:W-:Y:S05]  /*2d200*/  BRA `(.L_x_754) ;  /* 0xfffffff000207947 */ /* 0x000fea000383ffff */
.L_x_742:
[----:B------:R-:W-:Y:S01]  /*2d210*/  BSSY B0, `(.L_x_755) ;  /* 0x0000006000007945 */ /* 0x000fe20003800000 */
[----:B------:R-:W-:-:S07]  /*2d220*/  IMAD.MOV.U32 R15, RZ, RZ, -0x1 ;  /* 0xffffffffff0f7424 */ /* 0x000fce00078e00ff */
[----:B------:R-:W-:Y:S05]  /*2d230*/  WARPSYNC.COLLECTIVE R15, `(.L_x_756) ;  /* 0x000000000f0c7348 */ /* 0x000fea0003c00000 */
[----:B------:R-:W-:Y:S02]  /*2d240*/  ELECT P6, UR62, PT ;  /* 0x00000000003e782f */ /* 0x000fe400038c0000 */
[----:B------:R-:W-:Y:S01]  /*2d250*/  MOV R14, UR62 ;  /* 0x0000003e000e7c02 */ /* 0x000fe20008000f00 */
[----:B------:R-:W-:Y:S10]  /*2d260*/  ENDCOLLECTIVE ;  /* 0x000000000000791b */ /* 0x000ff40003800000 */
.L_x_756:
[----:B------:R-:W-:Y:S05]  /*2d270*/  BSYNC B0 ;  /* 0x0000000000007941 */ /* 0x000fea0003800000 */
.L_x_755:
[----:B------:R-:W-:Y:S05]  /*2d280*/  BRA `(.L_x_757) ;  /* 0xfffffff8009c7947 */ /* 0x000fea000383ffff */
.L_x_746:
[----:B0-----:R0:W1:Y:S02]  /*2d290*/  SYNCS.PHASECHK.TRANS64.TRYWAIT P0, [R5+URZ], R2 ;  /* 0x00000002050075a7 */ /* 0x001064000800017f */
[----:B-1----:R-:W-:Y:S05]  /*2d2a0*/  @!P0 NANOSLEEP.SYNCS 0x989680 ;  /* 0x009896800000895d */ /* 0x002fea0003900000 */
[----:B------:R-:W1:Y:S02]  /*2d2b0*/  @!P0 SYNCS.PHASECHK.TRANS64 P0, [R5+URZ], R2 ;  /* 0x00000002050085a7 */ /* 0x000e64000800007f */
[----:B-1----:R-:W-:Y:S05]  /*2d2c0*/  @!P0 BRA `(.L_x_746) ;  /* 0xfffffffc00f08947 */ /* 0x002fea000383ffff */
[----:B------:R-:W-:Y:S05]  /*2d2d0*/  BRA `(.L_x_758) ;  /* 0xfffffff800cc7947 */ /* 0x000fea000383ffff */
.L_x_747:
[----:B0-----:R0:W1:Y:S02]  /*2d2e0*/  SYNCS.PHASECHK.TRANS64.TRYWAIT P0, [R7+URZ], R0 ;  /* 0x00000000070075a7 */ /* 0x001064000800017f */
[----:B-1----:R-:W-:Y:S05]  /*2d2f0*/  @!P0 NANOSLEEP.SYNCS 0x989680 ;  /* 0x009896800000895d */ /* 0x002fea0003900000 */
[----:B------:R-:W1:Y:S02]  /*2d300*/  @!P0 SYNCS.PHASECHK.TRANS64 P0, [R7+URZ], R0 ;  /* 0x00000000070085a7 */ /* 0x000e64000800007f */
[----:B-1----:R-:W-:Y:S05]  /*2d310*/  @!P0 BRA `(.L_x_747) ;  /* 0xfffffffc00f08947 */ /* 0x002fea000383ffff */
[----:B------:R-:W-:Y:S05]  /*2d320*/  BRA `(.L_x_759) ;  /* 0xfffffff800dc7947 */ /* 0x000fea000383ffff */
.L_x_748:
[----:B0-----:R0:W1:Y:S02]  /*2d330*/  SYNCS.PHASECHK.TRANS64.TRYWAIT P0, [R7+URZ], R0 ;  /* 0x00000000070075a7 */ /* 0x001064000800017f */
[----:B-1----:R-:W-:Y:S05]  /*2d340*/  @!P0 NANOSLEEP.SYNCS 0x989680 ;  /* 0x009896800000895d */ /* 0x002fea0003900000 */
[----:B------:R-:W1:Y:S02]  /*2d350*/  @!P0 SYNCS.PHASECHK.TRANS64 P0, [R7+URZ], R0 ;  /* 0x00000000070085a7 */ /* 0x000e64000800007f */
[----:B-1----:R-:W-:Y:S05]  /*2d360*/  @!P0 BRA `(.L_x_748) ;  /* 0xfffffffc00f08947 */ /* 0x002fea000383ffff */
[----:B------:R-:W-:Y:S05]  /*2d370*/  BRA `(.L_x_760) ;  /* 0xfffffff800ec7947 */ /* 0x000fea000383ffff */
.L_x_749:
[----:B0-----:R0:W1:Y:S02]  /*2d380*/  SYNCS.PHASECHK.TRANS64.TRYWAIT P0, [R7+URZ], R0 ;  /* 0x00000000070075a7 */ /* 0x001064000800017f */
[----:B-1----:R-:W-:Y:S05]  /*2d390*/  @!P0 NANOSLEEP.SYNCS 0x989680 ;  /* 0x009896800000895d */ /* 0x002fea0003900000 */
[----:B------:R-:W1:Y:S02]  /*2d3a0*/  @!P0 SYNCS.PHASECHK.TRANS64 P0, [R7+URZ], R0 ;  /* 0x00000000070085a7 */ /* 0x000e64000800007f */
[----:B-1----:R-:W-:Y:S05]  /*2d3b0*/  @!P0 BRA `(.L_x_749) ;  /* 0xfffffffc00f08947 */ /* 0x002fea000383ffff */
[----:B------:R-:W-:Y:S05]  /*2d3c0*/  BRA `(.L_x_761) ;  /* 0xfffffff800fc7947 */ /* 0x000fea000383ffff */
.L_x_762:
[----:B------:R-:W-:-:S00]  /*2d3d0*/  BRA `(.L_x_762) ;  /* 0xfffffffc00fc7947 */ /* 0x000fc0000383ffff */
[----:B------:R-:W-:-:S00]  /*2d3e0*/  NOP ;  /* 0x0000000000007918 */ /* 0x000fc00000000000 */
        /* <DEDUP_REMOVED lines=9> */
.L_x_763:


//--------------------- .nv.global.init           --------------------------
	.section	.nv.global.init,"aw",@progbits
.nv.global.init:
	.type		$str$22,@object
	.size		$str$22,($str$23 - $str$22)
$str$22:
        /*0000*/ 	.byte	0x6b, 0x5f, 0x74, 0x69, 0x6c, 0x65, 0x5f, 0x63, 0x6f, 0x75, 0x6e, 0x74, 0x20, 0x3e, 0x3d, 0x20
        /*0010*/ 	.byte	0x31, 0x00
	.type		$str$23,@object
	.size		$str$23,(__unnamed_1 - $str$23)
$str$23:
        /*0012*/ 	.byte	0x2f, 0x74, 0x6d, 0x70, 0x2f, 0x63, 0x75, 0x74, 0x6c, 0x61, 0x73, 0x73, 0x5f, 0x73, 0x77, 0x65
        /*0022*/ 	.byte	0x65, 0x70, 0x5f, 0x73, 0x72, 0x63, 0x2f, 0x69, 0x6e, 0x63, 0x6c, 0x75, 0x64, 0x65, 0x2f, 0x63
        /*0032*/ 	.byte	0x75, 0x74, 0x6c, 0x61, 0x73, 0x73, 0x2f, 0x67, 0x65, 0x6d, 0x6d, 0x2f, 0x63, 0x6f, 0x6c, 0x6c
        /*0042*/ 	.byte	0x65, 0x63, 0x74, 0x69, 0x76, 0x65, 0x2f, 0x73, 0x6d, 0x39, 0x30, 0x5f, 0x6d, 0x6d, 0x61, 0x5f
        /*0052*/ 	.byte	0x74, 0x6d, 0x61, 0x5f, 0x67, 0x6d, 0x6d, 0x61, 0x5f, 0x73, 0x73, 0x5f, 0x77, 0x61, 0x72, 0x70
        /*0062*/ 	.byte	0x73, 0x70, 0x65, 0x63, 0x69, 0x61, 0x6c, 0x69, 0x7a, 0x65, 0x64, 0x2e, 0x68, 0x70, 0x70, 0x00
	.type		__unnamed_1,@object
	.size		__unnamed_1,(.L_0 - __unnamed_1)
__unnamed_1:
        /* <DEDUP_REMOVED lines=181> */
        /*0bc2*/ 	.byte	0x74, 0x69, 0x74, 0x79, 0x5d, 0x00
.L_0:


//--------------------- .nv.shared._ZN7cutlass13device_kernelINS_4gemm6kernel13GemmUniversalIN4cute5tupleIJiiiiEEENS1_10collective13CollectiveMmaINS1_34MainloopSm90TmaGmmaWarpSpecializedILi5ENS5_IJNS4_1CILi2EEENSA_ILi1EEESC_EEENS1_35KernelTmaWarpSpecializedCooperativeEEENS5_IJNSA_ILi512EEENSA_ILi176EEENSA_ILi32EEEEEENS_6half_tENS5_IJlSC_lEEESK_SL_NS4_8TiledMMAINS4_8MMA_AtomIJNS4_4SM904GMMA25MMA_64x16x16_F32F16F16_SSILNSP_5MajorE0ELSR_0ELNSP_7ScaleInE1ELSS_1EEEEEENS4_6LayoutISD_NS5_IJSC_NSA_ILi0EEESW_EEEEENS5_IJNS4_10UnderscoreESZ_SZ_EEEEENS4_13SM90_TMA_LOADENS4_14ComposedLayoutINS4_7SwizzleILi2ELi4ELi3EEENS4_18smem_ptr_flag_bitsILi16EEENSV_INS5_IJNSA_ILi8EEESI_EEENS5_IJSI_SC_EEEEEEEvNS4_8identityENS4_23SM90_TMA_LOAD_MULTICASTES1C_vS1D_EENS_8epilogue10collective6detail29Sm90TmaWarpSpecializedAdapterINS1H_15DefaultEpilogueISK_SL_SL_NS1G_6thread17LinearCombinationISK_Li1EffLNS1L_9ScaleType4KindE0ELNS_15FloatRoundStyleE2ESK_EENS1_15EpilogueDefaultEEEEEvvEEEEvNT_6ParamsE --------------------------
	.section	.nv.shared._ZN7cutlass13device_kernelINS_4gemm6kernel13GemmUniversalIN4cute5tupleIJiiiiEEENS1_10collective13CollectiveMmaINS1_34MainloopSm90TmaGmmaWarpSpecializedILi5ENS5_IJNS4_1CILi2EEENSA_ILi1EEESC_EEENS1_35KernelTmaWarpSpecializedCooperativeEEENS5_IJNSA_ILi512EEENSA_ILi176EEENSA_ILi32EEEEEENS_6half_tENS5_IJlSC_lEEESK_SL_NS4_8TiledMMAINS4_8MMA_AtomIJNS4_4SM904GMMA25MMA_64x16x16_F32F16F16_SSILNSP_5MajorE0ELSR_0ELNSP_7ScaleInE1ELSS_1EEEEEENS4_6LayoutISD_NS5_IJSC_NSA_ILi0EEESW_EEEEENS5_IJNS4_10UnderscoreESZ_SZ_EEEEENS4_13SM90_TMA_LOADENS4_14ComposedLayoutINS4_7SwizzleILi2ELi4ELi3EEENS4_18smem_ptr_flag_bitsILi16EEENSV_INS5_IJNSA_ILi8EEESI_EEENS5_IJSI_SC_EEEEEEEvNS4_8identityENS4_23SM90_TMA_LOAD_MULTICASTES1C_vS1D_EENS_8epilogue10collective6detail29Sm90TmaWarpSpecializedAdapterINS1H_15DefaultEpilogueISK_SL_SL_NS1G_6thread17LinearCombinationISK_Li1EffLNS1L_9ScaleType4KindE0ELNS_15FloatRoundStyleE2ESK_EENS1_15EpilogueDefaultEEEEEvvEEEEvNT_6ParamsE,"aw",@nobits
	.sectionflags	@""
	.align	16
	.zero		1024


//--------------------- .nv.shared.reserved.0     --------------------------
	.section	.nv.shared.reserved.0,"aw",@nobits
	.weak		__nv_reservedSMEM_offset_0_alias
	.size		__nv_reservedSMEM_offset_0_alias, 0, 0
	.other		__nv_reservedSMEM_offset_0_alias,@"STO_CUDA_RESERVED_SHARED STV_DEFAULT"
__nv_reservedSMEM_offset_0_alias:
	.zero		0


//--------------------- .nv.global                --------------------------
	.section	.nv.global,"aw",@nobits
.nv.global:
	.type		_ZN39_INTERNAL_aaa1e23a_4_k_cu_7aa6f8a3_53184cute1_E,@object
	.size		_ZN39_INTERNAL_aaa1e23a_4_k_cu_7aa6f8a3_53184cute1_E,(_ZN39_INTERNAL_aaa1e23a_4_k_cu_7aa6f8a3_53184cuda3std3__45__cpo6cbeginE - _ZN39_INTERNAL_aaa1e23a_4_k_cu_7aa6f8a3_53184cute1_E)
_ZN39_INTERNAL_aaa1e23a_4_k_cu_7aa6f8a3_53184cute1_E:
	.zero		1
	.type		_ZN39_INTERNAL_aaa1e23a_4_k_cu_7aa6f8a3_53184cuda3std3__45__cpo6cbeginE,@object
	.size		_ZN39_INTERNAL_aaa1e23a_4_k_cu_7aa6f8a3_53184cuda3std3__45__cpo6cbeginE,(_ZN39_INTERNAL_aaa1e23a_4_k_cu_7aa6f8a3_53184cuda3std3__48in_placeE - _ZN39_INTERNAL_aaa1e23a_4_k_cu_7aa6f8a3_53184cuda3std3__45__cpo6cbeginE)
_ZN39_INTERNAL_aaa1e23a_4_k_cu_7aa6f8a3_53184cuda3std3__45__cpo6cbeginE:
	.zero		1
	.type		_ZN39_INTERNAL_aaa1e23a_4_k_cu_7aa6f8a3_53184cuda3std3__48in_placeE,@object
	.size		_ZN39_INTERNAL_aaa1e23a_4_k_cu_7aa6f8a3_53184cuda3std3__48in_placeE,(_ZN39_INTERNAL_aaa1e23a_4_k_cu_7aa6f8a3_53184cuda3std6ranges3__45__cpo9iter_moveE - _ZN39_INTERNAL_aaa1e23a_4_k_cu_7aa6f8a3_53184cuda3std3__48in_placeE)
_ZN39_INTERNAL_aaa1e23a_4_k_cu_7aa6f8a3_53184cuda3std3__48in_placeE:
	.zero		1
	.type		_ZN39_INTERNAL_aaa1e23a_4_k_cu_7aa6f8a3_53184cuda3std6ranges3__45__cpo9iter_moveE,@object
	.size		_ZN39_INTERNAL_aaa1e23a_4_k_cu_7aa6f8a3_53184cuda3std6ranges3__45__cpo9iter_moveE,(_ZN39_INTERNAL_aaa1e23a_4_k_cu_7aa6f8a3_53184cuda3std3__45__cpo5beginE - _ZN39_INTERNAL_aaa1e23a_4_k_cu_7aa6f8a3_53184cuda3std6ranges3__45__cpo9iter_moveE)
_ZN39_INTERNAL_aaa1e23a_4_k_cu_7aa6f8a3_53184cuda3std6ranges3__45__cpo9iter_moveE:
	.zero		1
	.type		_ZN39_INTERNAL_aaa1e23a_4_k_cu_7aa6f8a3_53184cuda3std3__45__cpo5beginE,@object
	.size		_ZN39_INTERNAL_aaa1e23a_4_k_cu_7aa6f8a3_53184cuda3std3__45__cpo5beginE,(_ZN39_INTERNAL_aaa1e23a_4_k_cu_7aa6f8a3_53184cuda3std3__441_GLOBAL__N__aaa1e23a_4_k_cu_7aa6f8a3_53186ignoreE - _ZN39_INTERNAL_aaa1e23a_4_k_cu_7aa6f8a3_53184cuda3std3__45__cpo5beginE)
_ZN39_INTERNAL_aaa1e23a_4_k_cu_7aa6f8a3_53184cuda3std3__45__cpo5beginE:
	.zero		1
	.type		_ZN39_INTERNAL_aaa1e23a_4_k_cu_7aa6f8a3_53184cuda3std3__441_GLOBAL__N__aaa1e23a_4_k_cu_7aa6f8a3_53186ignoreE,@object
	.size		_ZN39_INTERNAL_aaa1e23a_4_k_cu_7aa6f8a3_53184cuda3std3__441_GLOBAL__N__aaa1e23a_4_k_cu_7aa6f8a3_53186ignoreE,(_ZN39_INTERNAL_aaa1e23a_4_k_cu_7aa6f8a3_53184cute7productE - _ZN39_INTERNAL_aaa1e23a_4_k_cu_7aa6f8a3_53184cuda3std3__441_GLOBAL__N__aaa1e23a_4_k_cu_7aa6f8a3_53186ignoreE)
_ZN39_INTERNAL_aaa1e23a_4_k_cu_7aa6f8a3_53184cuda3std3__441_GLOBAL__N__aaa1e23a_4_k_cu_7aa6f8a3_53186ignoreE:
	.zero		1
	.type		_ZN39_INTERNAL_aaa1e23a_4_k_cu_7aa6f8a3_53184cute7productE,@object
	.size		_ZN39_INTERNAL_aaa1e23a_4_k_cu_7aa6f8a3_53184cute7productE,(_ZN39_INTERNAL_aaa1e23a_4_k_cu_7aa6f8a3_53184cuda3std3__45__cpo3endE - _ZN39_INTERNAL_aaa1e23a_4_k_cu_7aa6f8a3_53184cute7productE)
_ZN39_INTERNAL_aaa1e23a_4_k_cu_7aa6f8a3_53184cute7productE:
	.zero		1
	.type		_ZN39_INTERNAL_aaa1e23a_4_k_cu_7aa6f8a3_53184cuda3std3__45__cpo3endE,@object
	.size		_ZN39_INTERNAL_aaa1e23a_4_k_cu_7aa6f8a3_53184cuda3std3__45__cpo3endE,(_ZN39_INTERNAL_aaa1e23a_4_k_cu_7aa6f8a3_53184cuda3std3__419piecewise_constructE - _ZN39_INTERNAL_aaa1e23a_4_k_cu_7aa6f8a3_53184cuda3std3__45__cpo3endE)
_ZN39_INTERNAL_aaa1e23a_4_k_cu_7aa6f8a3_53184cuda3std3__45__cpo3endE:
	.zero		1
	.type		_ZN39_INTERNAL_aaa1e23a_4_k_cu_7aa6f8a3_53184cuda3std3__419piecewise_constructE,@object
	.size		_ZN39_INTERNAL_aaa1e23a_4_k_cu_7aa6f8a3_53184cuda3std3__419piecewise_constructE,(_ZN39_INTERNAL_aaa1e23a_4_k_cu_7aa6f8a3_53184cuda3std3__45__cpo4cendE - _ZN39_INTERNAL_aaa1e23a_4_k_cu_7aa6f8a3_53184cuda3std3__419piecewise_constructE)
_ZN39_INTERNAL_aaa1e23a_4_k_cu_7aa6f8a3_53184cuda3std3__419piecewise_constructE:
	.zero		1
	.type		_ZN39_INTERNAL_aaa1e23a_4_k_cu_7aa6f8a3_53184cuda3std3__45__cpo4cendE,@object
	.size		_ZN39_INTERNAL_aaa1e23a_4_k_cu_7aa6f8a3_53184cuda3std3__45__cpo4cendE,(_ZN39_INTERNAL_aaa1e23a_4_k_cu_7aa6f8a3_53184cuda3std6ranges3__45__cpo4swapE - _ZN39_INTERNAL_aaa1e23a_4_k_cu_7aa6f8a3_53184cuda3std3__45__cpo4cendE)
_ZN39_INTERNAL_aaa1e23a_4_k_cu_7aa6f8a3_53184cuda3std3__45__cpo4cendE:
	.zero		1
	.type		_ZN39_INTERNAL_aaa1e23a_4_k_cu_7aa6f8a3_53184cuda3std6ranges3__45__cpo4swapE,@object
	.size		_ZN39_INTERNAL_aaa1e23a_4_k_cu_7aa6f8a3_53184cuda3std6ranges3__45__cpo4swapE,(.L_8 - _ZN39_INTERNAL_aaa1e23a_4_k_cu_7aa6f8a3_53184cuda3std6ranges3__45__cpo4swapE)
_ZN39_INTERNAL_aaa1e23a_4_k_cu_7aa6f8a3_53184cuda3std6ranges3__45__cpo4swapE:
	.zero		1
.L_8:


//--------------------- .nv.constant0._ZN7cutlass13device_kernelINS_4gemm6kernel13GemmUniversalIN4cute5tupleIJiiiiEEENS1_10collective13CollectiveMmaINS1_34MainloopSm90TmaGmmaWarpSpecializedILi5ENS5_IJNS4_1CILi2EEENSA_ILi1EEESC_EEENS1_35KernelTmaWarpSpecializedCooperativeEEENS5_IJNSA_ILi512EEENSA_ILi176EEENSA_ILi32EEEEEENS_6half_tENS5_IJlSC_lEEESK_SL_NS4_8TiledMMAINS4_8MMA_AtomIJNS4_4SM904GMMA25MMA_64x16x16_F32F16F16_SSILNSP_5MajorE0ELSR_0ELNSP_7ScaleInE1ELSS_1EEEEEENS4_6LayoutISD_NS5_IJSC_NSA_ILi0EEESW_EEEEENS5_IJNS4_10UnderscoreESZ_SZ_EEEEENS4_13SM90_TMA_LOADENS4_14ComposedLayoutINS4_7SwizzleILi2ELi4ELi3EEENS4_18smem_ptr_flag_bitsILi16EEENSV_INS5_IJNSA_ILi8EEESI_EEENS5_IJSI_SC_EEEEEEEvNS4_8identityENS4_23SM90_TMA_LOAD_MULTICASTES1C_vS1D_EENS_8epilogue10collective6detail29Sm90TmaWarpSpecializedAdapterINS1H_15DefaultEpilogueISK_SL_SL_NS1G_6thread17LinearCombinationISK_Li1EffLNS1L_9ScaleType4KindE0ELNS_15FloatRoundStyleE2ESK_EENS1_15EpilogueDefaultEEEEEvvEEEEvNT_6ParamsE --------------------------
	.section	.nv.constant0._ZN7cutlass13device_kernelINS_4gemm6kernel13GemmUniversalIN4cute5tupleIJiiiiEEENS1_10collective13CollectiveMmaINS1_34MainloopSm90TmaGmmaWarpSpecializedILi5ENS5_IJNS4_1CILi2EEENSA_ILi1EEESC_EEENS1_35KernelTmaWarpSpecializedCooperativeEEENS5_IJNSA_ILi512EEENSA_ILi176EEENSA_ILi32EEEEEENS_6half_tENS5_IJlSC_lEEESK_SL_NS4_8TiledMMAINS4_8MMA_AtomIJNS4_4SM904GMMA25MMA_64x16x16_F32F16F16_SSILNSP_5MajorE0ELSR_0ELNSP_7ScaleInE1ELSS_1EEEEEENS4_6LayoutISD_NS5_IJSC_NSA_ILi0EEESW_EEEEENS5_IJNS4_10UnderscoreESZ_SZ_EEEEENS4_13SM90_TMA_LOADENS4_14ComposedLayoutINS4_7SwizzleILi2ELi4ELi3EEENS4_18smem_ptr_flag_bitsILi16EEENSV_INS5_IJNSA_ILi8EEESI_EEENS5_IJSI_SC_EEEEEEEvNS4_8identityENS4_23SM90_TMA_LOAD_MULTICASTES1C_vS1D_EENS_8epilogue10collective6detail29Sm90TmaWarpSpecializedAdapterINS1H_15DefaultEpilogueISK_SL_SL_NS1G_6thread17LinearCombinationISK_Li1EffLNS1L_9ScaleType4KindE0ELNS_15FloatRoundStyleE2ESK_EENS1_15EpilogueDefaultEEEEEvvEEEEvNT_6ParamsE,"a",@progbits
	.sectionflags	@""
	.align	4
.nv.constant0._ZN7cutlass13device_kernelINS_4gemm6kernel13GemmUniversalIN4cute5tupleIJiiiiEEENS1_10collective13CollectiveMmaINS1_34MainloopSm90TmaGmmaWarpSpecializedILi5ENS5_IJNS4_1CILi2EEENSA_ILi1EEESC_EEENS1_35KernelTmaWarpSpecializedCooperativeEEENS5_IJNSA_ILi512EEENSA_ILi176EEENSA_ILi32EEEEEENS_6half_tENS5_IJlSC_lEEESK_SL_NS4_8TiledMMAINS4_8MMA_AtomIJNS4_4SM904GMMA25MMA_64x16x16_F32F16F16_SSILNSP_5MajorE0ELSR_0ELNSP_7ScaleInE1ELSS_1EEEEEENS4_6LayoutISD_NS5_IJSC_NSA_ILi0EEESW_EEEEENS5_IJNS4_10UnderscoreESZ_SZ_EEEEENS4_13SM90_TMA_LOADENS4_14ComposedLayoutINS4_7SwizzleILi2ELi4ELi3EEENS4_18smem_ptr_flag_bitsILi16EEENSV_INS5_IJNSA_ILi8EEESI_EEENS5_IJSI_SC_EEEEEEEvNS4_8identityENS4_23SM90_TMA_LOAD_MULTICASTES1C_vS1D_EENS_8epilogue10collective6detail29Sm90TmaWarpSpecializedAdapterINS1H_15DefaultEpilogueISK_SL_SL_NS1G_6thread17LinearCombinationISK_Li1EffLNS1L_9ScaleType4KindE0ELNS_15FloatRoundStyleE2ESK_EENS1_15EpilogueDefaultEEEEEvvEEEEvNT_6ParamsE:
	.zero		1664


//--------------------- SYMBOLS --------------------------

	.type		.nv.reservedSmem.offset0,@object
	.size		.nv.reservedSmem.offset0,0x4
	.type		__assertfail,@function
